//
// Generated by NVIDIA NVVM Compiler
//
// Compiler Build ID: CL-36424714
// Cuda compilation tools, release 13.0, V13.0.88
// Based on NVVM 20.0.0
//

.version 9.0
.target sm_100
.address_size 64

	// .globl	_Z9first_jjbPfS_S_S_iiiiiiibb
.func  (.param .b64 func_retval0) __internal_accurate_pow
(
	.param .b64 __internal_accurate_pow_param_0
)
;

.visible .entry _Z9first_jjbPfS_S_S_iiiiiiibb(
	.param .u64 .ptr .align 1 _Z9first_jjbPfS_S_S_iiiiiiibb_param_0,
	.param .u64 .ptr .align 1 _Z9first_jjbPfS_S_S_iiiiiiibb_param_1,
	.param .u64 .ptr .align 1 _Z9first_jjbPfS_S_S_iiiiiiibb_param_2,
	.param .u64 .ptr .align 1 _Z9first_jjbPfS_S_S_iiiiiiibb_param_3,
	.param .u32 _Z9first_jjbPfS_S_S_iiiiiiibb_param_4,
	.param .u32 _Z9first_jjbPfS_S_S_iiiiiiibb_param_5,
	.param .u32 _Z9first_jjbPfS_S_S_iiiiiiibb_param_6,
	.param .u32 _Z9first_jjbPfS_S_S_iiiiiiibb_param_7,
	.param .u32 _Z9first_jjbPfS_S_S_iiiiiiibb_param_8,
	.param .u32 _Z9first_jjbPfS_S_S_iiiiiiibb_param_9,
	.param .u32 _Z9first_jjbPfS_S_S_iiiiiiibb_param_10,
	.param .u8 _Z9first_jjbPfS_S_S_iiiiiiibb_param_11,
	.param .u8 _Z9first_jjbPfS_S_S_iiiiiiibb_param_12
)
{
	.local .align 4 .b8 	__local_depot0[20];
	.reg .b64 	%SP;
	.reg .b64 	%SPL;
	.reg .pred 	%p<103>;
	.reg .b16 	%rs<3>;
	.reg .b32 	%r<480>;
	.reg .b32 	%f<341>;
	.reg .b64 	%rd<195>;

	mov.u64 	%SPL, __local_depot0;
	ld.param.u64 	%rd11, [_Z9first_jjbPfS_S_S_iiiiiiibb_param_0];
	ld.param.u64 	%rd13, [_Z9first_jjbPfS_S_S_iiiiiiibb_param_1];
	ld.param.u64 	%rd14, [_Z9first_jjbPfS_S_S_iiiiiiibb_param_2];
	ld.param.u64 	%rd12, [_Z9first_jjbPfS_S_S_iiiiiiibb_param_3];
	ld.param.u32 	%r187, [_Z9first_jjbPfS_S_S_iiiiiiibb_param_4];
	ld.param.u32 	%r188, [_Z9first_jjbPfS_S_S_iiiiiiibb_param_5];
	ld.param.u32 	%r192, [_Z9first_jjbPfS_S_S_iiiiiiibb_param_6];
	ld.param.u32 	%r193, [_Z9first_jjbPfS_S_S_iiiiiiibb_param_7];
	ld.param.u32 	%r189, [_Z9first_jjbPfS_S_S_iiiiiiibb_param_8];
	ld.param.u32 	%r190, [_Z9first_jjbPfS_S_S_iiiiiiibb_param_9];
	ld.param.u32 	%r191, [_Z9first_jjbPfS_S_S_iiiiiiibb_param_10];
	ld.param.s8 	%rs1, [_Z9first_jjbPfS_S_S_iiiiiiibb_param_11];
	ld.param.s8 	%rs2, [_Z9first_jjbPfS_S_S_iiiiiiibb_param_12];
	cvta.to.global.u64 	%rd1, %rd14;
	cvta.to.global.u64 	%rd2, %rd13;
	add.u64 	%rd3, %SPL, 0;
	mov.u32 	%r1, %ctaid.x;
	mov.u32 	%r194, %ctaid.y;
	mov.u32 	%r195, %ctaid.z;
	mov.u32 	%r196, %tid.x;
	mov.u32 	%r197, %tid.y;
	mov.u32 	%r198, %ntid.x;
	mad.lo.s32 	%r199, %r198, %r194, %r196;
	mov.u32 	%r200, %ntid.y;
	mad.lo.s32 	%r2, %r200, %r195, %r197;
	mad.lo.s32 	%r201, %r192, %r1, %r199;
	mul.lo.s32 	%r3, %r201, %r192;
	mul.lo.s32 	%r4, %r193, %r199;
	sub.s32 	%r202, %r4, %r189;
	mul.lo.s32 	%r5, %r188, 3;
	mul.lo.s32 	%r203, %r5, %r202;
	max.s32 	%r6, %r203, 0;
	mul.lo.s32 	%r7, %r193, %r2;
	sub.s32 	%r204, %r7, %r189;
	mul.lo.s32 	%r205, %r204, 3;
	max.s32 	%r8, %r205, 0;
	setp.lt.s32 	%p2, %r4, %r189;
	sub.s32 	%r206, %r189, %r4;
	selp.b32 	%r9, %r206, 0, %p2;
	sub.s32 	%r425, %r190, %r9;
	sub.s32 	%r11, %r192, %r189;
	setp.lt.s32 	%p3, %r199, %r11;
	@%p3 bra 	$L__BB0_2;
	div.s32 	%r207, %r6, %r5;
	sub.s32 	%r425, %r188, %r207;
$L__BB0_2:
	setp.gt.s32 	%p4, %r189, %r7;
	sub.s32 	%r208, %r189, %r7;
	selp.b32 	%r14, %r208, 0, %p4;
	sub.s32 	%r426, %r190, %r14;
	setp.lt.s32 	%p5, %r2, %r11;
	@%p5 bra 	$L__BB0_4;
	mul.hi.u32 	%r209, %r8, 1431655766;
	sub.s32 	%r426, %r188, %r209;
$L__BB0_4:
	mov.b32 	%r210, 0;
	st.local.u32 	[%rd3], %r210;
	st.local.u32 	[%rd3+4], %r210;
	st.local.u32 	[%rd3+8], %r210;
	st.local.u32 	[%rd3+12], %r210;
	st.local.u32 	[%rd3+16], %r210;
	setp.lt.s32 	%p6, %r187, 1;
	@%p6 bra 	$L__BB0_152;
	setp.lt.s32 	%p7, %r191, 1;
	add.s32 	%r18, %r6, %r8;
	mul.lo.s32 	%r19, %r191, %r1;
	min.s32 	%r211, %r426, %r425;
	setp.gt.s32 	%p1, %r211, 0;
	cvta.to.global.u64 	%rd16, %rd11;
	mul.wide.u32 	%rd17, %r1, 4;
	add.s64 	%rd4, %rd16, %rd17;
	add.s32 	%r212, %r3, %r2;
	cvta.to.global.u64 	%rd18, %rd12;
	mul.wide.s32 	%rd19, %r212, 4;
	add.s64 	%rd5, %rd18, %rd19;
	@%p7 bra 	$L__BB0_99;
	setp.ne.s16 	%p45, %rs1, 1;
	@%p45 bra 	$L__BB0_52;
	setp.ne.s16 	%p74, %rs2, 1;
	@%p74 bra 	$L__BB0_30;
	add.s32 	%r20, %r191, -1;
	and.b32  	%r21, %r191, 7;
	and.b32  	%r22, %r191, 2147483640;
	neg.s32 	%r23, %r22;
	max.s32 	%r364, %r189, %r7;
	sub.s32 	%r24, %r364, %r7;
	max.s32 	%r365, %r189, %r4;
	mul.lo.s32 	%r366, %r19, %r190;
	add.s32 	%r367, %r366, %r190;
	add.s32 	%r368, %r365, %r367;
	sub.s32 	%r25, %r368, %r4;
	mul.lo.s32 	%r369, %r190, %r190;
	shl.b32 	%r26, %r369, 3;
	add.s32 	%r370, %r19, 2;
	mad.lo.s32 	%r371, %r190, %r370, %r365;
	sub.s32 	%r27, %r371, %r4;
	add.s32 	%r372, %r19, 3;
	mad.lo.s32 	%r373, %r190, %r372, %r365;
	sub.s32 	%r28, %r373, %r4;
	add.s32 	%r374, %r19, 4;
	mad.lo.s32 	%r375, %r190, %r374, %r365;
	sub.s32 	%r29, %r375, %r4;
	add.s32 	%r376, %r19, 5;
	mad.lo.s32 	%r377, %r190, %r376, %r365;
	sub.s32 	%r30, %r377, %r4;
	add.s32 	%r378, %r19, 6;
	mad.lo.s32 	%r379, %r190, %r378, %r365;
	sub.s32 	%r31, %r379, %r4;
	add.s32 	%r380, %r19, 7;
	mad.lo.s32 	%r381, %r190, %r380, %r365;
	sub.s32 	%r32, %r381, %r4;
	add.s32 	%r382, %r365, %r366;
	sub.s32 	%r33, %r382, %r4;
	mov.b32 	%r427, 0;
	not.pred 	%p100, %p1;
$L__BB0_9:
	setp.gt.s32 	%p88, %r425, 0;
	@%p88 bra 	$L__BB0_13;
$L__BB0_10:
	@%p100 bra 	$L__BB0_12;
	ld.global.f32 	%f295, [%rd4];
	mul.wide.u32 	%rd193, %r427, 4;
	add.s64 	%rd194, %rd3, %rd193;
	ld.local.f32 	%f296, [%rd194];
	add.f32 	%f297, %f295, %f296;
	setp.lt.f32 	%p101, %f297, 0f00000000;
	selp.f32 	%f298, 0f00000000, %f297, %p101;
	st.local.f32 	[%rd194], %f298;
	st.global.f32 	[%rd5], %f298;
$L__BB0_12:
	add.s32 	%r427, %r427, 1;
	setp.eq.s32 	%p102, %r427, %r187;
	@%p102 bra 	$L__BB0_152;
	bra.uni 	$L__BB0_9;
$L__BB0_13:
	mov.b32 	%r428, 0;
	mul.wide.u32 	%rd151, %r427, 4;
	add.s64 	%rd152, %rd3, %rd151;
$L__BB0_14:
	setp.gt.s32 	%p89, %r426, 0;
	@%p89 bra 	$L__BB0_15;
	bra.uni 	$L__BB0_29;
$L__BB0_15:
	mul.lo.s32 	%r38, %r428, %r188;
	ld.local.f32 	%f307, [%rd152];
	add.s32 	%r385, %r25, %r428;
	mad.lo.s32 	%r39, %r190, %r385, %r24;
	add.s32 	%r386, %r27, %r428;
	mad.lo.s32 	%r40, %r190, %r386, %r24;
	add.s32 	%r387, %r28, %r428;
	mad.lo.s32 	%r41, %r190, %r387, %r24;
	add.s32 	%r388, %r29, %r428;
	mad.lo.s32 	%r42, %r190, %r388, %r24;
	add.s32 	%r389, %r30, %r428;
	mad.lo.s32 	%r43, %r190, %r389, %r24;
	add.s32 	%r390, %r31, %r428;
	mad.lo.s32 	%r44, %r190, %r390, %r24;
	add.s32 	%r391, %r32, %r428;
	mad.lo.s32 	%r45, %r190, %r391, %r24;
	mov.b32 	%r429, 0;
	add.s32 	%r394, %r33, %r428;
	mad.lo.s32 	%r395, %r190, %r394, %r24;
$L__BB0_16:
	setp.lt.u32 	%p90, %r20, 7;
	add.s32 	%r393, %r429, %r38;
	mad.lo.s32 	%r47, %r393, %r191, %r18;
	mov.b32 	%r441, 0;
	@%p90 bra 	$L__BB0_19;
	add.s32 	%r438, %r39, %r429;
	add.s32 	%r437, %r40, %r429;
	add.s32 	%r436, %r41, %r429;
	add.s32 	%r435, %r42, %r429;
	add.s32 	%r434, %r43, %r429;
	add.s32 	%r433, %r44, %r429;
	add.s32 	%r432, %r45, %r429;
	add.s32 	%r431, %r395, %r429;
	mov.u32 	%r430, %r47;
	mov.u32 	%r439, %r23;
$L__BB0_18:
	.pragma "nounroll";
	mul.wide.s32 	%rd153, %r430, 4;
	add.s64 	%rd154, %rd2, %rd153;
	ld.global.f32 	%f252, [%rd154];
	mul.wide.s32 	%rd155, %r431, 4;
	add.s64 	%rd156, %rd1, %rd155;
	ld.global.f32 	%f253, [%rd156];
	fma.rn.f32 	%f254, %f252, %f253, %f307;
	ld.global.f32 	%f255, [%rd154+4];
	mul.wide.s32 	%rd157, %r438, 4;
	add.s64 	%rd158, %rd1, %rd157;
	ld.global.f32 	%f256, [%rd158];
	fma.rn.f32 	%f257, %f255, %f256, %f254;
	ld.global.f32 	%f258, [%rd154+8];
	mul.wide.s32 	%rd159, %r437, 4;
	add.s64 	%rd160, %rd1, %rd159;
	ld.global.f32 	%f259, [%rd160];
	fma.rn.f32 	%f260, %f258, %f259, %f257;
	ld.global.f32 	%f261, [%rd154+12];
	mul.wide.s32 	%rd161, %r436, 4;
	add.s64 	%rd162, %rd1, %rd161;
	ld.global.f32 	%f262, [%rd162];
	fma.rn.f32 	%f263, %f261, %f262, %f260;
	ld.global.f32 	%f264, [%rd154+16];
	mul.wide.s32 	%rd163, %r435, 4;
	add.s64 	%rd164, %rd1, %rd163;
	ld.global.f32 	%f265, [%rd164];
	fma.rn.f32 	%f266, %f264, %f265, %f263;
	ld.global.f32 	%f267, [%rd154+20];
	mul.wide.s32 	%rd165, %r434, 4;
	add.s64 	%rd166, %rd1, %rd165;
	ld.global.f32 	%f268, [%rd166];
	fma.rn.f32 	%f269, %f267, %f268, %f266;
	ld.global.f32 	%f270, [%rd154+24];
	mul.wide.s32 	%rd167, %r433, 4;
	add.s64 	%rd168, %rd1, %rd167;
	ld.global.f32 	%f271, [%rd168];
	fma.rn.f32 	%f272, %f270, %f271, %f269;
	ld.global.f32 	%f273, [%rd154+28];
	mul.wide.s32 	%rd169, %r432, 4;
	add.s64 	%rd170, %rd1, %rd169;
	ld.global.f32 	%f274, [%rd170];
	fma.rn.f32 	%f307, %f273, %f274, %f272;
	add.s32 	%r439, %r439, 8;
	add.s32 	%r438, %r438, %r26;
	add.s32 	%r437, %r437, %r26;
	add.s32 	%r436, %r436, %r26;
	add.s32 	%r435, %r435, %r26;
	add.s32 	%r434, %r434, %r26;
	add.s32 	%r433, %r433, %r26;
	add.s32 	%r432, %r432, %r26;
	add.s32 	%r431, %r431, %r26;
	add.s32 	%r430, %r430, 8;
	setp.ne.s32 	%p91, %r439, 0;
	mov.u32 	%r441, %r22;
	@%p91 bra 	$L__BB0_18;
$L__BB0_19:
	setp.eq.s32 	%p92, %r21, 0;
	@%p92 bra 	$L__BB0_27;
	add.s32 	%r396, %r21, -1;
	setp.lt.u32 	%p93, %r396, 3;
	@%p93 bra 	$L__BB0_22;
	add.s32 	%r397, %r47, %r441;
	mul.wide.s32 	%rd171, %r397, 4;
	add.s64 	%rd172, %rd2, %rd171;
	ld.global.f32 	%f276, [%rd172];
	add.s32 	%r398, %r441, %r19;
	add.s32 	%r399, %r428, %r9;
	mad.lo.s32 	%r400, %r398, %r190, %r399;
	add.s32 	%r401, %r429, %r14;
	mad.lo.s32 	%r402, %r400, %r190, %r401;
	mul.wide.s32 	%rd173, %r402, 4;
	add.s64 	%rd174, %rd1, %rd173;
	ld.global.f32 	%f277, [%rd174];
	fma.rn.f32 	%f278, %f276, %f277, %f307;
	ld.global.f32 	%f279, [%rd172+4];
	add.s32 	%r403, %r400, %r190;
	mad.lo.s32 	%r404, %r403, %r190, %r401;
	mul.wide.s32 	%rd175, %r404, 4;
	add.s64 	%rd176, %rd1, %rd175;
	ld.global.f32 	%f280, [%rd176];
	fma.rn.f32 	%f281, %f279, %f280, %f278;
	ld.global.f32 	%f282, [%rd172+8];
	add.s32 	%r405, %r403, %r190;
	mad.lo.s32 	%r406, %r405, %r190, %r401;
	mul.wide.s32 	%rd177, %r406, 4;
	add.s64 	%rd178, %rd1, %rd177;
	ld.global.f32 	%f283, [%rd178];
	fma.rn.f32 	%f284, %f282, %f283, %f281;
	ld.global.f32 	%f285, [%rd172+12];
	add.s32 	%r407, %r405, %r190;
	mad.lo.s32 	%r408, %r407, %r190, %r401;
	mul.wide.s32 	%rd179, %r408, 4;
	add.s64 	%rd180, %rd1, %rd179;
	ld.global.f32 	%f286, [%rd180];
	fma.rn.f32 	%f307, %f285, %f286, %f284;
	add.s32 	%r441, %r441, 4;
$L__BB0_22:
	and.b32  	%r409, %r191, 3;
	setp.eq.s32 	%p94, %r409, 0;
	@%p94 bra 	$L__BB0_27;
	setp.eq.s32 	%p95, %r409, 1;
	@%p95 bra 	$L__BB0_25;
	add.s32 	%r410, %r47, %r441;
	mul.wide.s32 	%rd181, %r410, 4;
	add.s64 	%rd182, %rd2, %rd181;
	ld.global.f32 	%f288, [%rd182];
	add.s32 	%r411, %r441, %r19;
	add.s32 	%r412, %r428, %r9;
	mad.lo.s32 	%r413, %r411, %r190, %r412;
	add.s32 	%r414, %r429, %r14;
	mad.lo.s32 	%r415, %r413, %r190, %r414;
	mul.wide.s32 	%rd183, %r415, 4;
	add.s64 	%rd184, %rd1, %rd183;
	ld.global.f32 	%f289, [%rd184];
	fma.rn.f32 	%f290, %f288, %f289, %f307;
	ld.global.f32 	%f291, [%rd182+4];
	add.s32 	%r416, %r413, %r190;
	mad.lo.s32 	%r417, %r416, %r190, %r414;
	mul.wide.s32 	%rd185, %r417, 4;
	add.s64 	%rd186, %rd1, %rd185;
	ld.global.f32 	%f292, [%rd186];
	fma.rn.f32 	%f307, %f291, %f292, %f290;
	add.s32 	%r441, %r441, 2;
$L__BB0_25:
	and.b32  	%r418, %r191, 1;
	setp.eq.b32 	%p96, %r418, 1;
	not.pred 	%p97, %p96;
	@%p97 bra 	$L__BB0_27;
	add.s32 	%r419, %r47, %r441;
	mul.wide.s32 	%rd187, %r419, 4;
	add.s64 	%rd188, %rd2, %rd187;
	ld.global.f32 	%f293, [%rd188];
	add.s32 	%r420, %r441, %r19;
	add.s32 	%r421, %r428, %r9;
	mad.lo.s32 	%r422, %r420, %r190, %r421;
	add.s32 	%r423, %r429, %r14;
	mad.lo.s32 	%r424, %r422, %r190, %r423;
	mul.wide.s32 	%rd189, %r424, 4;
	add.s64 	%rd190, %rd1, %rd189;
	ld.global.f32 	%f294, [%rd190];
	fma.rn.f32 	%f307, %f293, %f294, %f307;
$L__BB0_27:
	add.s32 	%r429, %r429, 1;
	setp.eq.s32 	%p98, %r429, %r426;
	@%p98 bra 	$L__BB0_28;
	bra.uni 	$L__BB0_16;
$L__BB0_28:
	st.local.f32 	[%rd152], %f307;
$L__BB0_29:
	add.s32 	%r428, %r428, 1;
	setp.eq.s32 	%p99, %r428, %r425;
	@%p99 bra 	$L__BB0_10;
	bra.uni 	$L__BB0_14;
$L__BB0_30:
	add.s32 	%r82, %r191, -1;
	and.b32  	%r83, %r191, 7;
	add.s32 	%r84, %r83, -1;
	and.b32  	%r85, %r191, 3;
	and.b32  	%r86, %r191, 2147483640;
	and.b32  	%r87, %r191, 1;
	mov.b32 	%r443, 0;
	not.pred 	%p86, %p1;
$L__BB0_31:
	setp.gt.s32 	%p75, %r425, 0;
	mul.wide.u32 	%rd112, %r443, 4;
	add.s64 	%rd6, %rd3, %rd112;
	@%p75 bra 	$L__BB0_35;
$L__BB0_32:
	@%p86 bra 	$L__BB0_34;
	ld.global.f32 	%f248, [%rd4];
	ld.local.f32 	%f249, [%rd6];
	add.f32 	%f250, %f248, %f249;
	st.local.f32 	[%rd6], %f250;
	st.global.f32 	[%rd5], %f250;
$L__BB0_34:
	add.s32 	%r443, %r443, 1;
	setp.eq.s32 	%p87, %r443, %r187;
	@%p87 bra 	$L__BB0_152;
	bra.uni 	$L__BB0_31;
$L__BB0_35:
	mov.b32 	%r444, 0;
$L__BB0_36:
	setp.gt.s32 	%p76, %r426, 0;
	@%p76 bra 	$L__BB0_37;
	bra.uni 	$L__BB0_51;
$L__BB0_37:
	mul.lo.s32 	%r92, %r444, %r188;
	add.s32 	%r93, %r444, %r9;
	ld.local.f32 	%f316, [%rd6];
	mov.b32 	%r445, 0;
$L__BB0_38:
	setp.lt.u32 	%p77, %r82, 7;
	add.s32 	%r323, %r445, %r92;
	mad.lo.s32 	%r95, %r323, %r191, %r18;
	add.s32 	%r96, %r445, %r14;
	mov.b32 	%r448, 0;
	@%p77 bra 	$L__BB0_41;
	mov.b32 	%r446, 0;
$L__BB0_40:
	.pragma "nounroll";
	add.s32 	%r325, %r95, %r446;
	mul.wide.s32 	%rd113, %r325, 4;
	add.s64 	%rd114, %rd2, %rd113;
	ld.global.f32 	%f205, [%rd114];
	add.s32 	%r326, %r446, %r19;
	mad.lo.s32 	%r327, %r326, %r190, %r93;
	mad.lo.s32 	%r328, %r327, %r190, %r96;
	mul.wide.s32 	%rd115, %r328, 4;
	add.s64 	%rd116, %rd1, %rd115;
	ld.global.f32 	%f206, [%rd116];
	fma.rn.f32 	%f207, %f205, %f206, %f316;
	ld.global.f32 	%f208, [%rd114+4];
	add.s32 	%r329, %r327, %r190;
	mad.lo.s32 	%r330, %r329, %r190, %r96;
	mul.wide.s32 	%rd117, %r330, 4;
	add.s64 	%rd118, %rd1, %rd117;
	ld.global.f32 	%f209, [%rd118];
	fma.rn.f32 	%f210, %f208, %f209, %f207;
	ld.global.f32 	%f211, [%rd114+8];
	add.s32 	%r331, %r329, %r190;
	mad.lo.s32 	%r332, %r331, %r190, %r96;
	mul.wide.s32 	%rd119, %r332, 4;
	add.s64 	%rd120, %rd1, %rd119;
	ld.global.f32 	%f212, [%rd120];
	fma.rn.f32 	%f213, %f211, %f212, %f210;
	ld.global.f32 	%f214, [%rd114+12];
	add.s32 	%r333, %r331, %r190;
	mad.lo.s32 	%r334, %r333, %r190, %r96;
	mul.wide.s32 	%rd121, %r334, 4;
	add.s64 	%rd122, %rd1, %rd121;
	ld.global.f32 	%f215, [%rd122];
	fma.rn.f32 	%f216, %f214, %f215, %f213;
	ld.global.f32 	%f217, [%rd114+16];
	add.s32 	%r335, %r333, %r190;
	mad.lo.s32 	%r336, %r335, %r190, %r96;
	mul.wide.s32 	%rd123, %r336, 4;
	add.s64 	%rd124, %rd1, %rd123;
	ld.global.f32 	%f218, [%rd124];
	fma.rn.f32 	%f219, %f217, %f218, %f216;
	ld.global.f32 	%f220, [%rd114+20];
	add.s32 	%r337, %r335, %r190;
	mad.lo.s32 	%r338, %r337, %r190, %r96;
	mul.wide.s32 	%rd125, %r338, 4;
	add.s64 	%rd126, %rd1, %rd125;
	ld.global.f32 	%f221, [%rd126];
	fma.rn.f32 	%f222, %f220, %f221, %f219;
	ld.global.f32 	%f223, [%rd114+24];
	add.s32 	%r339, %r337, %r190;
	mad.lo.s32 	%r340, %r339, %r190, %r96;
	mul.wide.s32 	%rd127, %r340, 4;
	add.s64 	%rd128, %rd1, %rd127;
	ld.global.f32 	%f224, [%rd128];
	fma.rn.f32 	%f225, %f223, %f224, %f222;
	ld.global.f32 	%f226, [%rd114+28];
	add.s32 	%r341, %r339, %r190;
	mad.lo.s32 	%r342, %r341, %r190, %r96;
	mul.wide.s32 	%rd129, %r342, 4;
	add.s64 	%rd130, %rd1, %rd129;
	ld.global.f32 	%f227, [%rd130];
	fma.rn.f32 	%f316, %f226, %f227, %f225;
	add.s32 	%r446, %r446, 8;
	setp.ne.s32 	%p78, %r446, %r86;
	mov.u32 	%r448, %r86;
	@%p78 bra 	$L__BB0_40;
$L__BB0_41:
	setp.eq.s32 	%p79, %r83, 0;
	@%p79 bra 	$L__BB0_49;
	setp.lt.u32 	%p80, %r84, 3;
	@%p80 bra 	$L__BB0_44;
	add.s32 	%r343, %r95, %r448;
	mul.wide.s32 	%rd131, %r343, 4;
	add.s64 	%rd132, %rd2, %rd131;
	ld.global.f32 	%f229, [%rd132];
	add.s32 	%r344, %r448, %r19;
	mad.lo.s32 	%r345, %r344, %r190, %r93;
	mad.lo.s32 	%r346, %r345, %r190, %r96;
	mul.wide.s32 	%rd133, %r346, 4;
	add.s64 	%rd134, %rd1, %rd133;
	ld.global.f32 	%f230, [%rd134];
	fma.rn.f32 	%f231, %f229, %f230, %f316;
	ld.global.f32 	%f232, [%rd132+4];
	add.s32 	%r347, %r345, %r190;
	mad.lo.s32 	%r348, %r347, %r190, %r96;
	mul.wide.s32 	%rd135, %r348, 4;
	add.s64 	%rd136, %rd1, %rd135;
	ld.global.f32 	%f233, [%rd136];
	fma.rn.f32 	%f234, %f232, %f233, %f231;
	ld.global.f32 	%f235, [%rd132+8];
	add.s32 	%r349, %r347, %r190;
	mad.lo.s32 	%r350, %r349, %r190, %r96;
	mul.wide.s32 	%rd137, %r350, 4;
	add.s64 	%rd138, %rd1, %rd137;
	ld.global.f32 	%f236, [%rd138];
	fma.rn.f32 	%f237, %f235, %f236, %f234;
	ld.global.f32 	%f238, [%rd132+12];
	add.s32 	%r351, %r349, %r190;
	mad.lo.s32 	%r352, %r351, %r190, %r96;
	mul.wide.s32 	%rd139, %r352, 4;
	add.s64 	%rd140, %rd1, %rd139;
	ld.global.f32 	%f239, [%rd140];
	fma.rn.f32 	%f316, %f238, %f239, %f237;
	add.s32 	%r448, %r448, 4;
$L__BB0_44:
	setp.eq.s32 	%p81, %r85, 0;
	@%p81 bra 	$L__BB0_49;
	setp.eq.s32 	%p82, %r85, 1;
	@%p82 bra 	$L__BB0_47;
	add.s32 	%r353, %r95, %r448;
	mul.wide.s32 	%rd141, %r353, 4;
	add.s64 	%rd142, %rd2, %rd141;
	ld.global.f32 	%f241, [%rd142];
	add.s32 	%r354, %r448, %r19;
	mad.lo.s32 	%r355, %r354, %r190, %r93;
	mad.lo.s32 	%r356, %r355, %r190, %r96;
	mul.wide.s32 	%rd143, %r356, 4;
	add.s64 	%rd144, %rd1, %rd143;
	ld.global.f32 	%f242, [%rd144];
	fma.rn.f32 	%f243, %f241, %f242, %f316;
	ld.global.f32 	%f244, [%rd142+4];
	add.s32 	%r357, %r355, %r190;
	mad.lo.s32 	%r358, %r357, %r190, %r96;
	mul.wide.s32 	%rd145, %r358, 4;
	add.s64 	%rd146, %rd1, %rd145;
	ld.global.f32 	%f245, [%rd146];
	fma.rn.f32 	%f316, %f244, %f245, %f243;
	add.s32 	%r448, %r448, 2;
$L__BB0_47:
	setp.eq.s32 	%p83, %r87, 0;
	@%p83 bra 	$L__BB0_49;
	add.s32 	%r359, %r95, %r448;
	mul.wide.s32 	%rd147, %r359, 4;
	add.s64 	%rd148, %rd2, %rd147;
	ld.global.f32 	%f246, [%rd148];
	add.s32 	%r360, %r448, %r19;
	mad.lo.s32 	%r361, %r360, %r190, %r93;
	mad.lo.s32 	%r362, %r361, %r190, %r96;
	mul.wide.s32 	%rd149, %r362, 4;
	add.s64 	%rd150, %rd1, %rd149;
	ld.global.f32 	%f247, [%rd150];
	fma.rn.f32 	%f316, %f246, %f247, %f316;
$L__BB0_49:
	add.s32 	%r445, %r445, 1;
	setp.eq.s32 	%p84, %r445, %r426;
	@%p84 bra 	$L__BB0_50;
	bra.uni 	$L__BB0_38;
$L__BB0_50:
	st.local.f32 	[%rd6], %f316;
$L__BB0_51:
	add.s32 	%r444, %r444, 1;
	setp.eq.s32 	%p85, %r444, %r425;
	@%p85 bra 	$L__BB0_32;
	bra.uni 	$L__BB0_36;
$L__BB0_52:
	setp.ne.s16 	%p46, %rs2, 1;
	@%p46 bra 	$L__BB0_77;
	add.s32 	%r105, %r191, -1;
	and.b32  	%r106, %r191, 7;
	add.s32 	%r107, %r106, -1;
	and.b32  	%r108, %r191, 3;
	and.b32  	%r109, %r191, 2147483640;
	and.b32  	%r110, %r191, 1;
	mov.b32 	%r450, 0;
	not.pred 	%p71, %p1;
$L__BB0_54:
	setp.gt.s32 	%p60, %r425, 0;
	mul.wide.u32 	%rd73, %r450, 4;
	add.s64 	%rd7, %rd3, %rd73;
	@%p60 bra 	$L__BB0_60;
$L__BB0_55:
	@%p71 bra 	$L__BB0_59;
	ld.local.f32 	%f317, [%rd7];
	setp.geu.f32 	%p72, %f317, 0f00000000;
	@%p72 bra 	$L__BB0_58;
	mov.b32 	%r318, 0;
	st.local.u32 	[%rd7], %r318;
	mov.f32 	%f317, 0f00000000;
$L__BB0_58:
	st.global.f32 	[%rd5], %f317;
$L__BB0_59:
	add.s32 	%r450, %r450, 1;
	setp.eq.s32 	%p73, %r450, %r187;
	@%p73 bra 	$L__BB0_152;
	bra.uni 	$L__BB0_54;
$L__BB0_60:
	mov.b32 	%r451, 0;
$L__BB0_61:
	setp.gt.s32 	%p61, %r426, 0;
	@%p61 bra 	$L__BB0_62;
	bra.uni 	$L__BB0_76;
$L__BB0_62:
	mul.lo.s32 	%r115, %r451, %r188;
	add.s32 	%r116, %r451, %r9;
	ld.local.f32 	%f326, [%rd7];
	mov.b32 	%r452, 0;
$L__BB0_63:
	setp.lt.u32 	%p62, %r105, 7;
	add.s32 	%r278, %r452, %r115;
	mad.lo.s32 	%r118, %r278, %r191, %r18;
	add.s32 	%r119, %r452, %r14;
	mov.b32 	%r455, 0;
	@%p62 bra 	$L__BB0_66;
	mov.b32 	%r453, 0;
$L__BB0_65:
	.pragma "nounroll";
	add.s32 	%r280, %r118, %r453;
	mul.wide.s32 	%rd74, %r280, 4;
	add.s64 	%rd75, %rd2, %rd74;
	ld.global.f32 	%f160, [%rd75];
	add.s32 	%r281, %r453, %r19;
	mad.lo.s32 	%r282, %r281, %r190, %r116;
	mad.lo.s32 	%r283, %r282, %r190, %r119;
	mul.wide.s32 	%rd76, %r283, 4;
	add.s64 	%rd77, %rd1, %rd76;
	ld.global.f32 	%f161, [%rd77];
	fma.rn.f32 	%f162, %f160, %f161, %f326;
	ld.global.f32 	%f163, [%rd75+4];
	add.s32 	%r284, %r282, %r190;
	mad.lo.s32 	%r285, %r284, %r190, %r119;
	mul.wide.s32 	%rd78, %r285, 4;
	add.s64 	%rd79, %rd1, %rd78;
	ld.global.f32 	%f164, [%rd79];
	fma.rn.f32 	%f165, %f163, %f164, %f162;
	ld.global.f32 	%f166, [%rd75+8];
	add.s32 	%r286, %r284, %r190;
	mad.lo.s32 	%r287, %r286, %r190, %r119;
	mul.wide.s32 	%rd80, %r287, 4;
	add.s64 	%rd81, %rd1, %rd80;
	ld.global.f32 	%f167, [%rd81];
	fma.rn.f32 	%f168, %f166, %f167, %f165;
	ld.global.f32 	%f169, [%rd75+12];
	add.s32 	%r288, %r286, %r190;
	mad.lo.s32 	%r289, %r288, %r190, %r119;
	mul.wide.s32 	%rd82, %r289, 4;
	add.s64 	%rd83, %rd1, %rd82;
	ld.global.f32 	%f170, [%rd83];
	fma.rn.f32 	%f171, %f169, %f170, %f168;
	ld.global.f32 	%f172, [%rd75+16];
	add.s32 	%r290, %r288, %r190;
	mad.lo.s32 	%r291, %r290, %r190, %r119;
	mul.wide.s32 	%rd84, %r291, 4;
	add.s64 	%rd85, %rd1, %rd84;
	ld.global.f32 	%f173, [%rd85];
	fma.rn.f32 	%f174, %f172, %f173, %f171;
	ld.global.f32 	%f175, [%rd75+20];
	add.s32 	%r292, %r290, %r190;
	mad.lo.s32 	%r293, %r292, %r190, %r119;
	mul.wide.s32 	%rd86, %r293, 4;
	add.s64 	%rd87, %rd1, %rd86;
	ld.global.f32 	%f176, [%rd87];
	fma.rn.f32 	%f177, %f175, %f176, %f174;
	ld.global.f32 	%f178, [%rd75+24];
	add.s32 	%r294, %r292, %r190;
	mad.lo.s32 	%r295, %r294, %r190, %r119;
	mul.wide.s32 	%rd88, %r295, 4;
	add.s64 	%rd89, %rd1, %rd88;
	ld.global.f32 	%f179, [%rd89];
	fma.rn.f32 	%f180, %f178, %f179, %f177;
	ld.global.f32 	%f181, [%rd75+28];
	add.s32 	%r296, %r294, %r190;
	mad.lo.s32 	%r297, %r296, %r190, %r119;
	mul.wide.s32 	%rd90, %r297, 4;
	add.s64 	%rd91, %rd1, %rd90;
	ld.global.f32 	%f182, [%rd91];
	fma.rn.f32 	%f326, %f181, %f182, %f180;
	add.s32 	%r453, %r453, 8;
	setp.ne.s32 	%p63, %r453, %r109;
	mov.u32 	%r455, %r109;
	@%p63 bra 	$L__BB0_65;
$L__BB0_66:
	setp.eq.s32 	%p64, %r106, 0;
	@%p64 bra 	$L__BB0_74;
	setp.lt.u32 	%p65, %r107, 3;
	@%p65 bra 	$L__BB0_69;
	add.s32 	%r298, %r118, %r455;
	mul.wide.s32 	%rd92, %r298, 4;
	add.s64 	%rd93, %rd2, %rd92;
	ld.global.f32 	%f184, [%rd93];
	add.s32 	%r299, %r455, %r19;
	mad.lo.s32 	%r300, %r299, %r190, %r116;
	mad.lo.s32 	%r301, %r300, %r190, %r119;
	mul.wide.s32 	%rd94, %r301, 4;
	add.s64 	%rd95, %rd1, %rd94;
	ld.global.f32 	%f185, [%rd95];
	fma.rn.f32 	%f186, %f184, %f185, %f326;
	ld.global.f32 	%f187, [%rd93+4];
	add.s32 	%r302, %r300, %r190;
	mad.lo.s32 	%r303, %r302, %r190, %r119;
	mul.wide.s32 	%rd96, %r303, 4;
	add.s64 	%rd97, %rd1, %rd96;
	ld.global.f32 	%f188, [%rd97];
	fma.rn.f32 	%f189, %f187, %f188, %f186;
	ld.global.f32 	%f190, [%rd93+8];
	add.s32 	%r304, %r302, %r190;
	mad.lo.s32 	%r305, %r304, %r190, %r119;
	mul.wide.s32 	%rd98, %r305, 4;
	add.s64 	%rd99, %rd1, %rd98;
	ld.global.f32 	%f191, [%rd99];
	fma.rn.f32 	%f192, %f190, %f191, %f189;
	ld.global.f32 	%f193, [%rd93+12];
	add.s32 	%r306, %r304, %r190;
	mad.lo.s32 	%r307, %r306, %r190, %r119;
	mul.wide.s32 	%rd100, %r307, 4;
	add.s64 	%rd101, %rd1, %rd100;
	ld.global.f32 	%f194, [%rd101];
	fma.rn.f32 	%f326, %f193, %f194, %f192;
	add.s32 	%r455, %r455, 4;
$L__BB0_69:
	setp.eq.s32 	%p66, %r108, 0;
	@%p66 bra 	$L__BB0_74;
	setp.eq.s32 	%p67, %r108, 1;
	@%p67 bra 	$L__BB0_72;
	add.s32 	%r308, %r118, %r455;
	mul.wide.s32 	%rd102, %r308, 4;
	add.s64 	%rd103, %rd2, %rd102;
	ld.global.f32 	%f196, [%rd103];
	add.s32 	%r309, %r455, %r19;
	mad.lo.s32 	%r310, %r309, %r190, %r116;
	mad.lo.s32 	%r311, %r310, %r190, %r119;
	mul.wide.s32 	%rd104, %r311, 4;
	add.s64 	%rd105, %rd1, %rd104;
	ld.global.f32 	%f197, [%rd105];
	fma.rn.f32 	%f198, %f196, %f197, %f326;
	ld.global.f32 	%f199, [%rd103+4];
	add.s32 	%r312, %r310, %r190;
	mad.lo.s32 	%r313, %r312, %r190, %r119;
	mul.wide.s32 	%rd106, %r313, 4;
	add.s64 	%rd107, %rd1, %rd106;
	ld.global.f32 	%f200, [%rd107];
	fma.rn.f32 	%f326, %f199, %f200, %f198;
	add.s32 	%r455, %r455, 2;
$L__BB0_72:
	setp.eq.s32 	%p68, %r110, 0;
	@%p68 bra 	$L__BB0_74;
	add.s32 	%r314, %r118, %r455;
	mul.wide.s32 	%rd108, %r314, 4;
	add.s64 	%rd109, %rd2, %rd108;
	ld.global.f32 	%f201, [%rd109];
	add.s32 	%r315, %r455, %r19;
	mad.lo.s32 	%r316, %r315, %r190, %r116;
	mad.lo.s32 	%r317, %r316, %r190, %r119;
	mul.wide.s32 	%rd110, %r317, 4;
	add.s64 	%rd111, %rd1, %rd110;
	ld.global.f32 	%f202, [%rd111];
	fma.rn.f32 	%f326, %f201, %f202, %f326;
$L__BB0_74:
	add.s32 	%r452, %r452, 1;
	setp.eq.s32 	%p69, %r452, %r426;
	@%p69 bra 	$L__BB0_75;
	bra.uni 	$L__BB0_63;
$L__BB0_75:
	st.local.f32 	[%rd7], %f326;
$L__BB0_76:
	add.s32 	%r451, %r451, 1;
	setp.eq.s32 	%p70, %r451, %r425;
	@%p70 bra 	$L__BB0_55;
	bra.uni 	$L__BB0_61;
$L__BB0_77:
	add.s32 	%r128, %r191, -1;
	and.b32  	%r129, %r191, 7;
	add.s32 	%r130, %r129, -1;
	and.b32  	%r131, %r191, 3;
	and.b32  	%r132, %r191, 2147483640;
	and.b32  	%r133, %r191, 1;
	mov.b32 	%r457, 0;
	not.pred 	%p58, %p1;
$L__BB0_78:
	setp.gt.s32 	%p47, %r425, 0;
	mul.wide.u32 	%rd34, %r457, 4;
	add.s64 	%rd8, %rd3, %rd34;
	@%p47 bra 	$L__BB0_82;
$L__BB0_79:
	@%p58 bra 	$L__BB0_81;
	ld.local.f32 	%f158, [%rd8];
	st.global.f32 	[%rd5], %f158;
$L__BB0_81:
	add.s32 	%r457, %r457, 1;
	setp.eq.s32 	%p59, %r457, %r187;
	@%p59 bra 	$L__BB0_152;
	bra.uni 	$L__BB0_78;
$L__BB0_82:
	mov.b32 	%r458, 0;
$L__BB0_83:
	setp.gt.s32 	%p48, %r426, 0;
	@%p48 bra 	$L__BB0_84;
	bra.uni 	$L__BB0_98;
$L__BB0_84:
	mul.lo.s32 	%r138, %r458, %r188;
	add.s32 	%r139, %r458, %r9;
	ld.local.f32 	%f335, [%rd8];
	mov.b32 	%r459, 0;
$L__BB0_85:
	setp.lt.u32 	%p49, %r128, 7;
	add.s32 	%r234, %r459, %r138;
	mad.lo.s32 	%r141, %r234, %r191, %r18;
	add.s32 	%r142, %r459, %r14;
	mov.b32 	%r462, 0;
	@%p49 bra 	$L__BB0_88;
	mov.b32 	%r460, 0;
$L__BB0_87:
	.pragma "nounroll";
	add.s32 	%r236, %r141, %r460;
	mul.wide.s32 	%rd35, %r236, 4;
	add.s64 	%rd36, %rd2, %rd35;
	ld.global.f32 	%f115, [%rd36];
	add.s32 	%r237, %r460, %r19;
	mad.lo.s32 	%r238, %r237, %r190, %r139;
	mad.lo.s32 	%r239, %r238, %r190, %r142;
	mul.wide.s32 	%rd37, %r239, 4;
	add.s64 	%rd38, %rd1, %rd37;
	ld.global.f32 	%f116, [%rd38];
	fma.rn.f32 	%f117, %f115, %f116, %f335;
	ld.global.f32 	%f118, [%rd36+4];
	add.s32 	%r240, %r238, %r190;
	mad.lo.s32 	%r241, %r240, %r190, %r142;
	mul.wide.s32 	%rd39, %r241, 4;
	add.s64 	%rd40, %rd1, %rd39;
	ld.global.f32 	%f119, [%rd40];
	fma.rn.f32 	%f120, %f118, %f119, %f117;
	ld.global.f32 	%f121, [%rd36+8];
	add.s32 	%r242, %r240, %r190;
	mad.lo.s32 	%r243, %r242, %r190, %r142;
	mul.wide.s32 	%rd41, %r243, 4;
	add.s64 	%rd42, %rd1, %rd41;
	ld.global.f32 	%f122, [%rd42];
	fma.rn.f32 	%f123, %f121, %f122, %f120;
	ld.global.f32 	%f124, [%rd36+12];
	add.s32 	%r244, %r242, %r190;
	mad.lo.s32 	%r245, %r244, %r190, %r142;
	mul.wide.s32 	%rd43, %r245, 4;
	add.s64 	%rd44, %rd1, %rd43;
	ld.global.f32 	%f125, [%rd44];
	fma.rn.f32 	%f126, %f124, %f125, %f123;
	ld.global.f32 	%f127, [%rd36+16];
	add.s32 	%r246, %r244, %r190;
	mad.lo.s32 	%r247, %r246, %r190, %r142;
	mul.wide.s32 	%rd45, %r247, 4;
	add.s64 	%rd46, %rd1, %rd45;
	ld.global.f32 	%f128, [%rd46];
	fma.rn.f32 	%f129, %f127, %f128, %f126;
	ld.global.f32 	%f130, [%rd36+20];
	add.s32 	%r248, %r246, %r190;
	mad.lo.s32 	%r249, %r248, %r190, %r142;
	mul.wide.s32 	%rd47, %r249, 4;
	add.s64 	%rd48, %rd1, %rd47;
	ld.global.f32 	%f131, [%rd48];
	fma.rn.f32 	%f132, %f130, %f131, %f129;
	ld.global.f32 	%f133, [%rd36+24];
	add.s32 	%r250, %r248, %r190;
	mad.lo.s32 	%r251, %r250, %r190, %r142;
	mul.wide.s32 	%rd49, %r251, 4;
	add.s64 	%rd50, %rd1, %rd49;
	ld.global.f32 	%f134, [%rd50];
	fma.rn.f32 	%f135, %f133, %f134, %f132;
	ld.global.f32 	%f136, [%rd36+28];
	add.s32 	%r252, %r250, %r190;
	mad.lo.s32 	%r253, %r252, %r190, %r142;
	mul.wide.s32 	%rd51, %r253, 4;
	add.s64 	%rd52, %rd1, %rd51;
	ld.global.f32 	%f137, [%rd52];
	fma.rn.f32 	%f335, %f136, %f137, %f135;
	add.s32 	%r460, %r460, 8;
	setp.ne.s32 	%p50, %r460, %r132;
	mov.u32 	%r462, %r132;
	@%p50 bra 	$L__BB0_87;
$L__BB0_88:
	setp.eq.s32 	%p51, %r129, 0;
	@%p51 bra 	$L__BB0_96;
	setp.lt.u32 	%p52, %r130, 3;
	@%p52 bra 	$L__BB0_91;
	add.s32 	%r254, %r141, %r462;
	mul.wide.s32 	%rd53, %r254, 4;
	add.s64 	%rd54, %rd2, %rd53;
	ld.global.f32 	%f139, [%rd54];
	add.s32 	%r255, %r462, %r19;
	mad.lo.s32 	%r256, %r255, %r190, %r139;
	mad.lo.s32 	%r257, %r256, %r190, %r142;
	mul.wide.s32 	%rd55, %r257, 4;
	add.s64 	%rd56, %rd1, %rd55;
	ld.global.f32 	%f140, [%rd56];
	fma.rn.f32 	%f141, %f139, %f140, %f335;
	ld.global.f32 	%f142, [%rd54+4];
	add.s32 	%r258, %r256, %r190;
	mad.lo.s32 	%r259, %r258, %r190, %r142;
	mul.wide.s32 	%rd57, %r259, 4;
	add.s64 	%rd58, %rd1, %rd57;
	ld.global.f32 	%f143, [%rd58];
	fma.rn.f32 	%f144, %f142, %f143, %f141;
	ld.global.f32 	%f145, [%rd54+8];
	add.s32 	%r260, %r258, %r190;
	mad.lo.s32 	%r261, %r260, %r190, %r142;
	mul.wide.s32 	%rd59, %r261, 4;
	add.s64 	%rd60, %rd1, %rd59;
	ld.global.f32 	%f146, [%rd60];
	fma.rn.f32 	%f147, %f145, %f146, %f144;
	ld.global.f32 	%f148, [%rd54+12];
	add.s32 	%r262, %r260, %r190;
	mad.lo.s32 	%r263, %r262, %r190, %r142;
	mul.wide.s32 	%rd61, %r263, 4;
	add.s64 	%rd62, %rd1, %rd61;
	ld.global.f32 	%f149, [%rd62];
	fma.rn.f32 	%f335, %f148, %f149, %f147;
	add.s32 	%r462, %r462, 4;
$L__BB0_91:
	setp.eq.s32 	%p53, %r131, 0;
	@%p53 bra 	$L__BB0_96;
	setp.eq.s32 	%p54, %r131, 1;
	@%p54 bra 	$L__BB0_94;
	add.s32 	%r264, %r141, %r462;
	mul.wide.s32 	%rd63, %r264, 4;
	add.s64 	%rd64, %rd2, %rd63;
	ld.global.f32 	%f151, [%rd64];
	add.s32 	%r265, %r462, %r19;
	mad.lo.s32 	%r266, %r265, %r190, %r139;
	mad.lo.s32 	%r267, %r266, %r190, %r142;
	mul.wide.s32 	%rd65, %r267, 4;
	add.s64 	%rd66, %rd1, %rd65;
	ld.global.f32 	%f152, [%rd66];
	fma.rn.f32 	%f153, %f151, %f152, %f335;
	ld.global.f32 	%f154, [%rd64+4];
	add.s32 	%r268, %r266, %r190;
	mad.lo.s32 	%r269, %r268, %r190, %r142;
	mul.wide.s32 	%rd67, %r269, 4;
	add.s64 	%rd68, %rd1, %rd67;
	ld.global.f32 	%f155, [%rd68];
	fma.rn.f32 	%f335, %f154, %f155, %f153;
	add.s32 	%r462, %r462, 2;
$L__BB0_94:
	setp.eq.s32 	%p55, %r133, 0;
	@%p55 bra 	$L__BB0_96;
	add.s32 	%r270, %r141, %r462;
	mul.wide.s32 	%rd69, %r270, 4;
	add.s64 	%rd70, %rd2, %rd69;
	ld.global.f32 	%f156, [%rd70];
	add.s32 	%r271, %r462, %r19;
	mad.lo.s32 	%r272, %r271, %r190, %r139;
	mad.lo.s32 	%r273, %r272, %r190, %r142;
	mul.wide.s32 	%rd71, %r273, 4;
	add.s64 	%rd72, %rd1, %rd71;
	ld.global.f32 	%f157, [%rd72];
	fma.rn.f32 	%f335, %f156, %f157, %f335;
$L__BB0_96:
	add.s32 	%r459, %r459, 1;
	setp.eq.s32 	%p56, %r459, %r426;
	@%p56 bra 	$L__BB0_97;
	bra.uni 	$L__BB0_85;
$L__BB0_97:
	st.local.f32 	[%rd8], %f335;
$L__BB0_98:
	add.s32 	%r458, %r458, 1;
	setp.eq.s32 	%p57, %r458, %r425;
	@%p57 bra 	$L__BB0_79;
	bra.uni 	$L__BB0_83;
$L__BB0_99:
	setp.ne.s16 	%p8, %rs1, 1;
	@%p8 bra 	$L__BB0_121;
	setp.ne.s16 	%p27, %rs2, 1;
	@%p27 bra 	$L__BB0_111;
	and.b32  	%r151, %r187, 3;
	setp.lt.u32 	%p34, %r187, 4;
	mov.b32 	%r466, 0;
	@%p34 bra 	$L__BB0_106;
	and.b32  	%r466, %r187, 2147483644;
	mov.b32 	%r464, 0;
	not.pred 	%p35, %p1;
$L__BB0_103:
	@%p35 bra 	$L__BB0_105;
	ld.global.f32 	%f94, [%rd4];
	mul.wide.u32 	%rd30, %r464, 4;
	add.s64 	%rd31, %rd3, %rd30;
	ld.local.f32 	%f95, [%rd31];
	add.f32 	%f96, %f94, %f95;
	setp.lt.f32 	%p36, %f96, 0f00000000;
	selp.f32 	%f97, 0f00000000, %f96, %p36;
	st.local.f32 	[%rd31], %f97;
	st.global.f32 	[%rd5], %f97;
	ld.global.f32 	%f98, [%rd4];
	ld.local.f32 	%f99, [%rd31+4];
	add.f32 	%f100, %f98, %f99;
	setp.lt.f32 	%p37, %f100, 0f00000000;
	selp.f32 	%f101, 0f00000000, %f100, %p37;
	st.local.f32 	[%rd31+4], %f101;
	st.global.f32 	[%rd5], %f101;
	ld.global.f32 	%f102, [%rd4];
	ld.local.f32 	%f103, [%rd31+8];
	add.f32 	%f104, %f102, %f103;
	setp.lt.f32 	%p38, %f104, 0f00000000;
	selp.f32 	%f105, 0f00000000, %f104, %p38;
	st.local.f32 	[%rd31+8], %f105;
	st.global.f32 	[%rd5], %f105;
	ld.global.f32 	%f106, [%rd4];
	ld.local.f32 	%f107, [%rd31+12];
	add.f32 	%f108, %f106, %f107;
	setp.lt.f32 	%p39, %f108, 0f00000000;
	selp.f32 	%f109, 0f00000000, %f108, %p39;
	st.local.f32 	[%rd31+12], %f109;
	st.global.f32 	[%rd5], %f109;
$L__BB0_105:
	add.s32 	%r464, %r464, 4;
	setp.ne.s32 	%p40, %r464, %r466;
	@%p40 bra 	$L__BB0_103;
$L__BB0_106:
	setp.eq.s32 	%p41, %r151, 0;
	@%p41 bra 	$L__BB0_152;
	mov.b32 	%r467, 0;
	not.pred 	%p42, %p1;
$L__BB0_108:
	.pragma "nounroll";
	@%p42 bra 	$L__BB0_110;
	ld.global.f32 	%f110, [%rd4];
	mul.wide.u32 	%rd32, %r466, 4;
	add.s64 	%rd33, %rd3, %rd32;
	ld.local.f32 	%f111, [%rd33];
	add.f32 	%f112, %f110, %f111;
	setp.lt.f32 	%p43, %f112, 0f00000000;
	selp.f32 	%f113, 0f00000000, %f112, %p43;
	st.local.f32 	[%rd33], %f113;
	st.global.f32 	[%rd5], %f113;
$L__BB0_110:
	add.s32 	%r466, %r466, 1;
	add.s32 	%r467, %r467, 1;
	setp.eq.s32 	%p44, %r467, %r151;
	@%p44 bra 	$L__BB0_152;
	bra.uni 	$L__BB0_108;
$L__BB0_111:
	and.b32  	%r160, %r187, 3;
	setp.lt.u32 	%p28, %r187, 4;
	mov.b32 	%r470, 0;
	@%p28 bra 	$L__BB0_116;
	and.b32  	%r470, %r187, 2147483644;
	mov.b32 	%r468, 0;
	not.pred 	%p29, %p1;
$L__BB0_113:
	@%p29 bra 	$L__BB0_115;
	ld.global.f32 	%f79, [%rd4];
	mul.wide.u32 	%rd26, %r468, 4;
	add.s64 	%rd27, %rd3, %rd26;
	ld.local.f32 	%f80, [%rd27];
	add.f32 	%f81, %f79, %f80;
	st.local.f32 	[%rd27], %f81;
	st.global.f32 	[%rd5], %f81;
	ld.global.f32 	%f82, [%rd4];
	ld.local.f32 	%f83, [%rd27+4];
	add.f32 	%f84, %f82, %f83;
	st.local.f32 	[%rd27+4], %f84;
	st.global.f32 	[%rd5], %f84;
	ld.global.f32 	%f85, [%rd4];
	ld.local.f32 	%f86, [%rd27+8];
	add.f32 	%f87, %f85, %f86;
	st.local.f32 	[%rd27+8], %f87;
	st.global.f32 	[%rd5], %f87;
	ld.global.f32 	%f88, [%rd4];
	ld.local.f32 	%f89, [%rd27+12];
	add.f32 	%f90, %f88, %f89;
	st.local.f32 	[%rd27+12], %f90;
	st.global.f32 	[%rd5], %f90;
$L__BB0_115:
	add.s32 	%r468, %r468, 4;
	setp.ne.s32 	%p30, %r468, %r470;
	@%p30 bra 	$L__BB0_113;
$L__BB0_116:
	setp.eq.s32 	%p31, %r160, 0;
	@%p31 bra 	$L__BB0_152;
	mov.b32 	%r471, 0;
	not.pred 	%p32, %p1;
$L__BB0_118:
	.pragma "nounroll";
	@%p32 bra 	$L__BB0_120;
	ld.global.f32 	%f91, [%rd4];
	mul.wide.u32 	%rd28, %r470, 4;
	add.s64 	%rd29, %rd3, %rd28;
	ld.local.f32 	%f92, [%rd29];
	add.f32 	%f93, %f91, %f92;
	st.local.f32 	[%rd29], %f93;
	st.global.f32 	[%rd5], %f93;
$L__BB0_120:
	add.s32 	%r470, %r470, 1;
	add.s32 	%r471, %r471, 1;
	setp.eq.s32 	%p33, %r471, %r160;
	@%p33 bra 	$L__BB0_152;
	bra.uni 	$L__BB0_118;
$L__BB0_121:
	setp.ne.s16 	%p9, %rs2, 1;
	@%p9 bra 	$L__BB0_142;
	and.b32  	%r169, %r187, 3;
	setp.lt.u32 	%p16, %r187, 4;
	mov.b32 	%r474, 0;
	@%p16 bra 	$L__BB0_135;
	and.b32  	%r474, %r187, 2147483644;
	mov.b32 	%r472, 0;
	not.pred 	%p17, %p1;
$L__BB0_124:
	@%p17 bra 	$L__BB0_134;
	mul.wide.u32 	%rd24, %r472, 4;
	add.s64 	%rd9, %rd3, %rd24;
	ld.local.f32 	%f336, [%rd9];
	setp.geu.f32 	%p18, %f336, 0f00000000;
	@%p18 bra 	$L__BB0_127;
	mov.b32 	%r218, 0;
	st.local.u32 	[%rd9], %r218;
	mov.f32 	%f336, 0f00000000;
$L__BB0_127:
	st.global.f32 	[%rd5], %f336;
	ld.local.f32 	%f337, [%rd9+4];
	setp.geu.f32 	%p19, %f337, 0f00000000;
	@%p19 bra 	$L__BB0_129;
	mov.b32 	%r219, 0;
	st.local.u32 	[%rd9+4], %r219;
	mov.f32 	%f337, 0f00000000;
$L__BB0_129:
	st.global.f32 	[%rd5], %f337;
	ld.local.f32 	%f338, [%rd9+8];
	setp.geu.f32 	%p20, %f338, 0f00000000;
	@%p20 bra 	$L__BB0_131;
	mov.b32 	%r220, 0;
	st.local.u32 	[%rd9+8], %r220;
	mov.f32 	%f338, 0f00000000;
$L__BB0_131:
	st.global.f32 	[%rd5], %f338;
	ld.local.f32 	%f339, [%rd9+12];
	setp.geu.f32 	%p21, %f339, 0f00000000;
	@%p21 bra 	$L__BB0_133;
	mov.b32 	%r221, 0;
	st.local.u32 	[%rd9+12], %r221;
	mov.f32 	%f339, 0f00000000;
$L__BB0_133:
	st.global.f32 	[%rd5], %f339;
$L__BB0_134:
	add.s32 	%r472, %r472, 4;
	setp.ne.s32 	%p22, %r472, %r474;
	@%p22 bra 	$L__BB0_124;
$L__BB0_135:
	setp.eq.s32 	%p23, %r169, 0;
	@%p23 bra 	$L__BB0_152;
	mov.b32 	%r475, 0;
	not.pred 	%p24, %p1;
$L__BB0_137:
	.pragma "nounroll";
	@%p24 bra 	$L__BB0_141;
	mul.wide.u32 	%rd25, %r474, 4;
	add.s64 	%rd10, %rd3, %rd25;
	ld.local.f32 	%f340, [%rd10];
	setp.geu.f32 	%p25, %f340, 0f00000000;
	@%p25 bra 	$L__BB0_140;
	mov.b32 	%r223, 0;
	st.local.u32 	[%rd10], %r223;
	mov.f32 	%f340, 0f00000000;
$L__BB0_140:
	st.global.f32 	[%rd5], %f340;
$L__BB0_141:
	add.s32 	%r474, %r474, 1;
	add.s32 	%r475, %r475, 1;
	setp.eq.s32 	%p26, %r475, %r169;
	@%p26 bra 	$L__BB0_152;
	bra.uni 	$L__BB0_137;
$L__BB0_142:
	and.b32  	%r178, %r187, 3;
	setp.lt.u32 	%p10, %r187, 4;
	mov.b32 	%r478, 0;
	@%p10 bra 	$L__BB0_147;
	and.b32  	%r478, %r187, 2147483644;
	mov.b32 	%r476, 0;
	not.pred 	%p11, %p1;
$L__BB0_144:
	@%p11 bra 	$L__BB0_146;
	mul.wide.u32 	%rd20, %r476, 4;
	add.s64 	%rd21, %rd3, %rd20;
	ld.local.f32 	%f69, [%rd21];
	st.global.f32 	[%rd5], %f69;
	ld.local.f32 	%f70, [%rd21+4];
	st.global.f32 	[%rd5], %f70;
	ld.local.f32 	%f71, [%rd21+8];
	st.global.f32 	[%rd5], %f71;
	ld.local.f32 	%f72, [%rd21+12];
	st.global.f32 	[%rd5], %f72;
$L__BB0_146:
	add.s32 	%r476, %r476, 4;
	setp.ne.s32 	%p12, %r476, %r478;
	@%p12 bra 	$L__BB0_144;
$L__BB0_147:
	setp.eq.s32 	%p13, %r178, 0;
	@%p13 bra 	$L__BB0_152;
	mov.b32 	%r479, 0;
	not.pred 	%p14, %p1;
$L__BB0_149:
	.pragma "nounroll";
	@%p14 bra 	$L__BB0_151;
	mul.wide.u32 	%rd22, %r478, 4;
	add.s64 	%rd23, %rd3, %rd22;
	ld.local.f32 	%f73, [%rd23];
	st.global.f32 	[%rd5], %f73;
$L__BB0_151:
	add.s32 	%r478, %r478, 1;
	add.s32 	%r479, %r479, 1;
	setp.ne.s32 	%p15, %r479, %r178;
	@%p15 bra 	$L__BB0_149;
$L__BB0_152:
	ret;

}
	// .globl	_Z8conv_jjbPfS_S_S_iiiiiiibb
.visible .entry _Z8conv_jjbPfS_S_S_iiiiiiibb(
	.param .u64 .ptr .align 1 _Z8conv_jjbPfS_S_S_iiiiiiibb_param_0,
	.param .u64 .ptr .align 1 _Z8conv_jjbPfS_S_S_iiiiiiibb_param_1,
	.param .u64 .ptr .align 1 _Z8conv_jjbPfS_S_S_iiiiiiibb_param_2,
	.param .u64 .ptr .align 1 _Z8conv_jjbPfS_S_S_iiiiiiibb_param_3,
	.param .u32 _Z8conv_jjbPfS_S_S_iiiiiiibb_param_4,
	.param .u32 _Z8conv_jjbPfS_S_S_iiiiiiibb_param_5,
	.param .u32 _Z8conv_jjbPfS_S_S_iiiiiiibb_param_6,
	.param .u32 _Z8conv_jjbPfS_S_S_iiiiiiibb_param_7,
	.param .u32 _Z8conv_jjbPfS_S_S_iiiiiiibb_param_8,
	.param .u32 _Z8conv_jjbPfS_S_S_iiiiiiibb_param_9,
	.param .u32 _Z8conv_jjbPfS_S_S_iiiiiiibb_param_10,
	.param .u8 _Z8conv_jjbPfS_S_S_iiiiiiibb_param_11,
	.param .u8 _Z8conv_jjbPfS_S_S_iiiiiiibb_param_12
)
{
	.local .align 4 .b8 	__local_depot1[20];
	.reg .b64 	%SP;
	.reg .b64 	%SPL;
	.reg .pred 	%p<106>;
	.reg .b16 	%rs<3>;
	.reg .b32 	%r<310>;
	.reg .b32 	%f<525>;
	.reg .b64 	%rd<103>;

	mov.u64 	%SPL, __local_depot1;
	ld.param.u64 	%rd20, [_Z8conv_jjbPfS_S_S_iiiiiiibb_param_0];
	ld.param.u64 	%rd22, [_Z8conv_jjbPfS_S_S_iiiiiiibb_param_1];
	ld.param.u64 	%rd23, [_Z8conv_jjbPfS_S_S_iiiiiiibb_param_2];
	ld.param.u64 	%rd21, [_Z8conv_jjbPfS_S_S_iiiiiiibb_param_3];
	ld.param.u32 	%r154, [_Z8conv_jjbPfS_S_S_iiiiiiibb_param_4];
	ld.param.u32 	%r155, [_Z8conv_jjbPfS_S_S_iiiiiiibb_param_5];
	ld.param.u32 	%r159, [_Z8conv_jjbPfS_S_S_iiiiiiibb_param_6];
	ld.param.u32 	%r160, [_Z8conv_jjbPfS_S_S_iiiiiiibb_param_7];
	ld.param.u32 	%r156, [_Z8conv_jjbPfS_S_S_iiiiiiibb_param_8];
	ld.param.u32 	%r157, [_Z8conv_jjbPfS_S_S_iiiiiiibb_param_9];
	ld.param.u32 	%r158, [_Z8conv_jjbPfS_S_S_iiiiiiibb_param_10];
	ld.param.s8 	%rs1, [_Z8conv_jjbPfS_S_S_iiiiiiibb_param_11];
	ld.param.s8 	%rs2, [_Z8conv_jjbPfS_S_S_iiiiiiibb_param_12];
	cvta.to.global.u64 	%rd1, %rd23;
	cvta.to.global.u64 	%rd2, %rd22;
	add.u64 	%rd3, %SPL, 0;
	mov.u32 	%r1, %ctaid.x;
	mov.u32 	%r161, %ctaid.y;
	mov.u32 	%r162, %ctaid.z;
	mov.u32 	%r163, %tid.x;
	mov.u32 	%r164, %tid.y;
	mov.u32 	%r165, %ntid.x;
	mad.lo.s32 	%r166, %r165, %r161, %r163;
	mov.u32 	%r167, %ntid.y;
	mad.lo.s32 	%r2, %r167, %r162, %r164;
	mad.lo.s32 	%r168, %r159, %r1, %r166;
	mul.lo.s32 	%r3, %r168, %r159;
	mul.lo.s32 	%r169, %r160, %r166;
	sub.s32 	%r170, %r169, %r156;
	mul.lo.s32 	%r171, %r170, %r155;
	max.s32 	%r4, %r171, 0;
	mul.lo.s32 	%r5, %r160, %r2;
	sub.s32 	%r172, %r5, %r156;
	max.s32 	%r6, %r172, 0;
	setp.lt.s32 	%p2, %r169, %r156;
	sub.s32 	%r173, %r156, %r169;
	selp.b32 	%r7, %r173, 0, %p2;
	sub.s32 	%r263, %r157, %r7;
	sub.s32 	%r9, %r159, %r156;
	setp.lt.s32 	%p3, %r166, %r9;
	@%p3 bra 	$L__BB1_2;
	div.s32 	%r174, %r4, %r155;
	sub.s32 	%r263, %r155, %r174;
$L__BB1_2:
	setp.gt.s32 	%p4, %r156, %r5;
	sub.s32 	%r175, %r156, %r5;
	selp.b32 	%r12, %r175, 0, %p4;
	sub.s32 	%r176, %r157, %r12;
	setp.lt.s32 	%p5, %r2, %r9;
	sub.s32 	%r177, %r155, %r6;
	selp.b32 	%r13, %r176, %r177, %p5;
	mov.b32 	%r178, 0;
	st.local.u32 	[%rd3], %r178;
	st.local.u32 	[%rd3+4], %r178;
	st.local.u32 	[%rd3+8], %r178;
	st.local.u32 	[%rd3+12], %r178;
	st.local.u32 	[%rd3+16], %r178;
	setp.lt.s32 	%p6, %r154, 1;
	@%p6 bra 	$L__BB1_158;
	setp.lt.s32 	%p7, %r158, 1;
	add.s32 	%r14, %r4, %r6;
	mul.lo.s32 	%r15, %r158, %r1;
	min.s32 	%r179, %r13, %r263;
	setp.gt.s32 	%p1, %r179, 0;
	cvta.to.global.u64 	%rd25, %rd20;
	mul.wide.u32 	%rd26, %r1, 4;
	add.s64 	%rd4, %rd25, %rd26;
	add.s32 	%r180, %r3, %r2;
	cvta.to.global.u64 	%rd27, %rd21;
	mul.wide.s32 	%rd28, %r180, 4;
	add.s64 	%rd5, %rd27, %rd28;
	@%p7 bra 	$L__BB1_105;
	setp.ne.s16 	%p45, %rs1, 1;
	@%p45 bra 	$L__BB1_54;
	setp.ne.s16 	%p76, %rs2, 1;
	@%p76 bra 	$L__BB1_30;
	add.s32 	%r16, %r13, -1;
	and.b32  	%r17, %r13, 15;
	and.b32  	%r18, %r13, 7;
	and.b32  	%r19, %r13, 2147483632;
	and.b32  	%r20, %r13, 3;
	neg.s32 	%r21, %r19;
	max.s32 	%r248, %r156, %r5;
	sub.s32 	%r22, %r248, %r5;
	mov.b32 	%r264, 0;
$L__BB1_7:
	mul.wide.u32 	%rd88, %r264, 4;
	add.s64 	%rd6, %rd3, %rd88;
	mov.b32 	%r265, 0;
$L__BB1_8:
	setp.gt.s32 	%p91, %r263, 0;
	@%p91 bra 	$L__BB1_9;
	bra.uni 	$L__BB1_12;
$L__BB1_9:
	mul.lo.s32 	%r44, %r265, %r155;
	add.s32 	%r251, %r265, %r15;
	mad.lo.s32 	%r45, %r251, %r157, %r7;
	mov.b32 	%r266, 0;
$L__BB1_10:
	setp.gt.s32 	%p92, %r13, 0;
	@%p92 bra 	$L__BB1_16;
$L__BB1_11:
	add.s32 	%r266, %r266, 1;
	setp.ne.s32 	%p102, %r266, %r263;
	@%p102 bra 	$L__BB1_10;
$L__BB1_12:
	add.s32 	%r265, %r265, 1;
	setp.eq.s32 	%p103, %r265, %r158;
	@%p103 bra 	$L__BB1_13;
	bra.uni 	$L__BB1_8;
$L__BB1_13:
	@%p1 bra 	$L__BB1_14;
	bra.uni 	$L__BB1_15;
$L__BB1_14:
	ld.global.f32 	%f483, [%rd4];
	ld.local.f32 	%f484, [%rd6];
	add.f32 	%f485, %f483, %f484;
	setp.lt.f32 	%p104, %f485, 0f00000000;
	selp.f32 	%f486, 0f00000000, %f485, %p104;
	st.local.f32 	[%rd6], %f486;
	st.global.f32 	[%rd5], %f486;
$L__BB1_15:
	add.s32 	%r264, %r264, 1;
	setp.eq.s32 	%p105, %r264, %r154;
	@%p105 bra 	$L__BB1_158;
	bra.uni 	$L__BB1_7;
$L__BB1_16:
	setp.lt.u32 	%p93, %r16, 15;
	add.s32 	%r253, %r266, %r44;
	mad.lo.s32 	%r35, %r253, %r155, %r14;
	add.s32 	%r254, %r266, %r45;
	mul.lo.s32 	%r36, %r254, %r157;
	add.s32 	%r37, %r36, %r12;
	ld.local.f32 	%f494, [%rd6];
	mov.b32 	%r271, 0;
	@%p93 bra 	$L__BB1_19;
	add.s32 	%r268, %r22, %r36;
	mov.u32 	%r267, %r35;
	mov.u32 	%r269, %r21;
$L__BB1_18:
	.pragma "nounroll";
	mul.wide.s32 	%rd89, %r267, 4;
	add.s64 	%rd90, %rd2, %rd89;
	ld.global.f32 	%f394, [%rd90];
	mul.wide.s32 	%rd91, %r268, 4;
	add.s64 	%rd92, %rd1, %rd91;
	ld.global.f32 	%f395, [%rd92];
	fma.rn.f32 	%f396, %f394, %f395, %f494;
	ld.global.f32 	%f397, [%rd90+4];
	ld.global.f32 	%f398, [%rd92+4];
	fma.rn.f32 	%f399, %f397, %f398, %f396;
	ld.global.f32 	%f400, [%rd90+8];
	ld.global.f32 	%f401, [%rd92+8];
	fma.rn.f32 	%f402, %f400, %f401, %f399;
	ld.global.f32 	%f403, [%rd90+12];
	ld.global.f32 	%f404, [%rd92+12];
	fma.rn.f32 	%f405, %f403, %f404, %f402;
	ld.global.f32 	%f406, [%rd90+16];
	ld.global.f32 	%f407, [%rd92+16];
	fma.rn.f32 	%f408, %f406, %f407, %f405;
	ld.global.f32 	%f409, [%rd90+20];
	ld.global.f32 	%f410, [%rd92+20];
	fma.rn.f32 	%f411, %f409, %f410, %f408;
	ld.global.f32 	%f412, [%rd90+24];
	ld.global.f32 	%f413, [%rd92+24];
	fma.rn.f32 	%f414, %f412, %f413, %f411;
	ld.global.f32 	%f415, [%rd90+28];
	ld.global.f32 	%f416, [%rd92+28];
	fma.rn.f32 	%f417, %f415, %f416, %f414;
	ld.global.f32 	%f418, [%rd90+32];
	ld.global.f32 	%f419, [%rd92+32];
	fma.rn.f32 	%f420, %f418, %f419, %f417;
	ld.global.f32 	%f421, [%rd90+36];
	ld.global.f32 	%f422, [%rd92+36];
	fma.rn.f32 	%f423, %f421, %f422, %f420;
	ld.global.f32 	%f424, [%rd90+40];
	ld.global.f32 	%f425, [%rd92+40];
	fma.rn.f32 	%f426, %f424, %f425, %f423;
	ld.global.f32 	%f427, [%rd90+44];
	ld.global.f32 	%f428, [%rd92+44];
	fma.rn.f32 	%f429, %f427, %f428, %f426;
	ld.global.f32 	%f430, [%rd90+48];
	ld.global.f32 	%f431, [%rd92+48];
	fma.rn.f32 	%f432, %f430, %f431, %f429;
	ld.global.f32 	%f433, [%rd90+52];
	ld.global.f32 	%f434, [%rd92+52];
	fma.rn.f32 	%f435, %f433, %f434, %f432;
	ld.global.f32 	%f436, [%rd90+56];
	ld.global.f32 	%f437, [%rd92+56];
	fma.rn.f32 	%f438, %f436, %f437, %f435;
	ld.global.f32 	%f439, [%rd90+60];
	ld.global.f32 	%f440, [%rd92+60];
	fma.rn.f32 	%f494, %f439, %f440, %f438;
	add.s32 	%r269, %r269, 16;
	add.s32 	%r268, %r268, 16;
	add.s32 	%r267, %r267, 16;
	setp.eq.s32 	%p94, %r269, 0;
	mov.u32 	%r271, %r19;
	@%p94 bra 	$L__BB1_19;
	bra.uni 	$L__BB1_18;
$L__BB1_19:
	setp.eq.s32 	%p95, %r17, 0;
	@%p95 bra 	$L__BB1_29;
	add.s32 	%r255, %r17, -1;
	setp.lt.u32 	%p96, %r255, 7;
	@%p96 bra 	$L__BB1_22;
	add.s32 	%r256, %r35, %r271;
	mul.wide.s32 	%rd93, %r256, 4;
	add.s64 	%rd94, %rd2, %rd93;
	ld.global.f32 	%f442, [%rd94];
	add.s32 	%r257, %r37, %r271;
	mul.wide.s32 	%rd95, %r257, 4;
	add.s64 	%rd96, %rd1, %rd95;
	ld.global.f32 	%f443, [%rd96];
	fma.rn.f32 	%f444, %f442, %f443, %f494;
	ld.global.f32 	%f445, [%rd94+4];
	ld.global.f32 	%f446, [%rd96+4];
	fma.rn.f32 	%f447, %f445, %f446, %f444;
	ld.global.f32 	%f448, [%rd94+8];
	ld.global.f32 	%f449, [%rd96+8];
	fma.rn.f32 	%f450, %f448, %f449, %f447;
	ld.global.f32 	%f451, [%rd94+12];
	ld.global.f32 	%f452, [%rd96+12];
	fma.rn.f32 	%f453, %f451, %f452, %f450;
	ld.global.f32 	%f454, [%rd94+16];
	ld.global.f32 	%f455, [%rd96+16];
	fma.rn.f32 	%f456, %f454, %f455, %f453;
	ld.global.f32 	%f457, [%rd94+20];
	ld.global.f32 	%f458, [%rd96+20];
	fma.rn.f32 	%f459, %f457, %f458, %f456;
	ld.global.f32 	%f460, [%rd94+24];
	ld.global.f32 	%f461, [%rd96+24];
	fma.rn.f32 	%f462, %f460, %f461, %f459;
	ld.global.f32 	%f463, [%rd94+28];
	ld.global.f32 	%f464, [%rd96+28];
	fma.rn.f32 	%f494, %f463, %f464, %f462;
	add.s32 	%r271, %r271, 8;
$L__BB1_22:
	setp.eq.s32 	%p97, %r18, 0;
	@%p97 bra 	$L__BB1_29;
	add.s32 	%r258, %r18, -1;
	setp.lt.u32 	%p98, %r258, 3;
	@%p98 bra 	$L__BB1_25;
	add.s32 	%r259, %r35, %r271;
	mul.wide.s32 	%rd97, %r259, 4;
	add.s64 	%rd98, %rd2, %rd97;
	ld.global.f32 	%f466, [%rd98];
	add.s32 	%r260, %r37, %r271;
	mul.wide.s32 	%rd99, %r260, 4;
	add.s64 	%rd100, %rd1, %rd99;
	ld.global.f32 	%f467, [%rd100];
	fma.rn.f32 	%f468, %f466, %f467, %f494;
	ld.global.f32 	%f469, [%rd98+4];
	ld.global.f32 	%f470, [%rd100+4];
	fma.rn.f32 	%f471, %f469, %f470, %f468;
	ld.global.f32 	%f472, [%rd98+8];
	ld.global.f32 	%f473, [%rd100+8];
	fma.rn.f32 	%f474, %f472, %f473, %f471;
	ld.global.f32 	%f475, [%rd98+12];
	ld.global.f32 	%f476, [%rd100+12];
	fma.rn.f32 	%f494, %f475, %f476, %f474;
	add.s32 	%r271, %r271, 4;
$L__BB1_25:
	setp.eq.s32 	%p99, %r20, 0;
	@%p99 bra 	$L__BB1_29;
	setp.eq.s32 	%p100, %r20, 1;
	add.s32 	%r261, %r35, %r271;
	mul.wide.s32 	%rd101, %r261, 4;
	add.s64 	%rd7, %rd2, %rd101;
	ld.global.f32 	%f477, [%rd7];
	add.s32 	%r262, %r37, %r271;
	mul.wide.s32 	%rd102, %r262, 4;
	add.s64 	%rd8, %rd1, %rd102;
	ld.global.f32 	%f478, [%rd8];
	fma.rn.f32 	%f494, %f477, %f478, %f494;
	@%p100 bra 	$L__BB1_29;
	setp.eq.s32 	%p101, %r20, 2;
	ld.global.f32 	%f479, [%rd7+4];
	ld.global.f32 	%f480, [%rd8+4];
	fma.rn.f32 	%f494, %f479, %f480, %f494;
	@%p101 bra 	$L__BB1_29;
	ld.global.f32 	%f481, [%rd7+8];
	ld.global.f32 	%f482, [%rd8+8];
	fma.rn.f32 	%f494, %f481, %f482, %f494;
$L__BB1_29:
	st.local.f32 	[%rd6], %f494;
	bra.uni 	$L__BB1_11;
$L__BB1_30:
	add.s32 	%r46, %r13, -1;
	and.b32  	%r47, %r13, 15;
	add.s32 	%r48, %r47, -1;
	and.b32  	%r49, %r13, 7;
	add.s32 	%r50, %r49, -1;
	and.b32  	%r51, %r13, 2147483632;
	and.b32  	%r52, %r13, 3;
	mov.b32 	%r273, 0;
$L__BB1_31:
	mul.wide.u32 	%rd73, %r273, 4;
	add.s64 	%rd9, %rd3, %rd73;
	mov.b32 	%r274, 0;
$L__BB1_32:
	setp.gt.s32 	%p77, %r263, 0;
	@%p77 bra 	$L__BB1_33;
	bra.uni 	$L__BB1_36;
$L__BB1_33:
	mul.lo.s32 	%r68, %r274, %r155;
	add.s32 	%r234, %r274, %r15;
	mad.lo.s32 	%r69, %r234, %r157, %r7;
	mov.b32 	%r275, 0;
$L__BB1_34:
	setp.gt.s32 	%p78, %r13, 0;
	@%p78 bra 	$L__BB1_40;
$L__BB1_35:
	add.s32 	%r275, %r275, 1;
	setp.ne.s32 	%p88, %r275, %r263;
	@%p88 bra 	$L__BB1_34;
$L__BB1_36:
	add.s32 	%r274, %r274, 1;
	setp.eq.s32 	%p89, %r274, %r158;
	@%p89 bra 	$L__BB1_37;
	bra.uni 	$L__BB1_32;
$L__BB1_37:
	@%p1 bra 	$L__BB1_38;
	bra.uni 	$L__BB1_39;
$L__BB1_38:
	ld.global.f32 	%f390, [%rd4];
	ld.local.f32 	%f391, [%rd9];
	add.f32 	%f392, %f390, %f391;
	st.local.f32 	[%rd9], %f392;
	st.global.f32 	[%rd5], %f392;
$L__BB1_39:
	add.s32 	%r273, %r273, 1;
	setp.eq.s32 	%p90, %r273, %r154;
	@%p90 bra 	$L__BB1_158;
	bra.uni 	$L__BB1_31;
$L__BB1_40:
	setp.lt.u32 	%p79, %r46, 15;
	add.s32 	%r236, %r275, %r68;
	mad.lo.s32 	%r61, %r236, %r155, %r14;
	add.s32 	%r237, %r275, %r69;
	mad.lo.s32 	%r62, %r237, %r157, %r12;
	ld.local.f32 	%f502, [%rd9];
	mov.b32 	%r278, 0;
	@%p79 bra 	$L__BB1_43;
	mov.b32 	%r276, 0;
$L__BB1_42:
	.pragma "nounroll";
	add.s32 	%r239, %r61, %r276;
	mul.wide.s32 	%rd74, %r239, 4;
	add.s64 	%rd75, %rd2, %rd74;
	ld.global.f32 	%f301, [%rd75];
	add.s32 	%r240, %r62, %r276;
	mul.wide.s32 	%rd76, %r240, 4;
	add.s64 	%rd77, %rd1, %rd76;
	ld.global.f32 	%f302, [%rd77];
	fma.rn.f32 	%f303, %f301, %f302, %f502;
	ld.global.f32 	%f304, [%rd75+4];
	ld.global.f32 	%f305, [%rd77+4];
	fma.rn.f32 	%f306, %f304, %f305, %f303;
	ld.global.f32 	%f307, [%rd75+8];
	ld.global.f32 	%f308, [%rd77+8];
	fma.rn.f32 	%f309, %f307, %f308, %f306;
	ld.global.f32 	%f310, [%rd75+12];
	ld.global.f32 	%f311, [%rd77+12];
	fma.rn.f32 	%f312, %f310, %f311, %f309;
	ld.global.f32 	%f313, [%rd75+16];
	ld.global.f32 	%f314, [%rd77+16];
	fma.rn.f32 	%f315, %f313, %f314, %f312;
	ld.global.f32 	%f316, [%rd75+20];
	ld.global.f32 	%f317, [%rd77+20];
	fma.rn.f32 	%f318, %f316, %f317, %f315;
	ld.global.f32 	%f319, [%rd75+24];
	ld.global.f32 	%f320, [%rd77+24];
	fma.rn.f32 	%f321, %f319, %f320, %f318;
	ld.global.f32 	%f322, [%rd75+28];
	ld.global.f32 	%f323, [%rd77+28];
	fma.rn.f32 	%f324, %f322, %f323, %f321;
	ld.global.f32 	%f325, [%rd75+32];
	ld.global.f32 	%f326, [%rd77+32];
	fma.rn.f32 	%f327, %f325, %f326, %f324;
	ld.global.f32 	%f328, [%rd75+36];
	ld.global.f32 	%f329, [%rd77+36];
	fma.rn.f32 	%f330, %f328, %f329, %f327;
	ld.global.f32 	%f331, [%rd75+40];
	ld.global.f32 	%f332, [%rd77+40];
	fma.rn.f32 	%f333, %f331, %f332, %f330;
	ld.global.f32 	%f334, [%rd75+44];
	ld.global.f32 	%f335, [%rd77+44];
	fma.rn.f32 	%f336, %f334, %f335, %f333;
	ld.global.f32 	%f337, [%rd75+48];
	ld.global.f32 	%f338, [%rd77+48];
	fma.rn.f32 	%f339, %f337, %f338, %f336;
	ld.global.f32 	%f340, [%rd75+52];
	ld.global.f32 	%f341, [%rd77+52];
	fma.rn.f32 	%f342, %f340, %f341, %f339;
	ld.global.f32 	%f343, [%rd75+56];
	ld.global.f32 	%f344, [%rd77+56];
	fma.rn.f32 	%f345, %f343, %f344, %f342;
	ld.global.f32 	%f346, [%rd75+60];
	ld.global.f32 	%f347, [%rd77+60];
	fma.rn.f32 	%f502, %f346, %f347, %f345;
	add.s32 	%r276, %r276, 16;
	setp.eq.s32 	%p80, %r276, %r51;
	mov.u32 	%r278, %r51;
	@%p80 bra 	$L__BB1_43;
	bra.uni 	$L__BB1_42;
$L__BB1_43:
	setp.eq.s32 	%p81, %r47, 0;
	@%p81 bra 	$L__BB1_53;
	setp.lt.u32 	%p82, %r48, 7;
	@%p82 bra 	$L__BB1_46;
	add.s32 	%r241, %r61, %r278;
	mul.wide.s32 	%rd78, %r241, 4;
	add.s64 	%rd79, %rd2, %rd78;
	ld.global.f32 	%f349, [%rd79];
	add.s32 	%r242, %r62, %r278;
	mul.wide.s32 	%rd80, %r242, 4;
	add.s64 	%rd81, %rd1, %rd80;
	ld.global.f32 	%f350, [%rd81];
	fma.rn.f32 	%f351, %f349, %f350, %f502;
	ld.global.f32 	%f352, [%rd79+4];
	ld.global.f32 	%f353, [%rd81+4];
	fma.rn.f32 	%f354, %f352, %f353, %f351;
	ld.global.f32 	%f355, [%rd79+8];
	ld.global.f32 	%f356, [%rd81+8];
	fma.rn.f32 	%f357, %f355, %f356, %f354;
	ld.global.f32 	%f358, [%rd79+12];
	ld.global.f32 	%f359, [%rd81+12];
	fma.rn.f32 	%f360, %f358, %f359, %f357;
	ld.global.f32 	%f361, [%rd79+16];
	ld.global.f32 	%f362, [%rd81+16];
	fma.rn.f32 	%f363, %f361, %f362, %f360;
	ld.global.f32 	%f364, [%rd79+20];
	ld.global.f32 	%f365, [%rd81+20];
	fma.rn.f32 	%f366, %f364, %f365, %f363;
	ld.global.f32 	%f367, [%rd79+24];
	ld.global.f32 	%f368, [%rd81+24];
	fma.rn.f32 	%f369, %f367, %f368, %f366;
	ld.global.f32 	%f370, [%rd79+28];
	ld.global.f32 	%f371, [%rd81+28];
	fma.rn.f32 	%f502, %f370, %f371, %f369;
	add.s32 	%r278, %r278, 8;
$L__BB1_46:
	setp.eq.s32 	%p83, %r49, 0;
	@%p83 bra 	$L__BB1_53;
	setp.lt.u32 	%p84, %r50, 3;
	@%p84 bra 	$L__BB1_49;
	add.s32 	%r243, %r61, %r278;
	mul.wide.s32 	%rd82, %r243, 4;
	add.s64 	%rd83, %rd2, %rd82;
	ld.global.f32 	%f373, [%rd83];
	add.s32 	%r244, %r62, %r278;
	mul.wide.s32 	%rd84, %r244, 4;
	add.s64 	%rd85, %rd1, %rd84;
	ld.global.f32 	%f374, [%rd85];
	fma.rn.f32 	%f375, %f373, %f374, %f502;
	ld.global.f32 	%f376, [%rd83+4];
	ld.global.f32 	%f377, [%rd85+4];
	fma.rn.f32 	%f378, %f376, %f377, %f375;
	ld.global.f32 	%f379, [%rd83+8];
	ld.global.f32 	%f380, [%rd85+8];
	fma.rn.f32 	%f381, %f379, %f380, %f378;
	ld.global.f32 	%f382, [%rd83+12];
	ld.global.f32 	%f383, [%rd85+12];
	fma.rn.f32 	%f502, %f382, %f383, %f381;
	add.s32 	%r278, %r278, 4;
$L__BB1_49:
	setp.eq.s32 	%p85, %r52, 0;
	@%p85 bra 	$L__BB1_53;
	setp.eq.s32 	%p86, %r52, 1;
	add.s32 	%r245, %r61, %r278;
	mul.wide.s32 	%rd86, %r245, 4;
	add.s64 	%rd10, %rd2, %rd86;
	ld.global.f32 	%f384, [%rd10];
	add.s32 	%r246, %r62, %r278;
	mul.wide.s32 	%rd87, %r246, 4;
	add.s64 	%rd11, %rd1, %rd87;
	ld.global.f32 	%f385, [%rd11];
	fma.rn.f32 	%f502, %f384, %f385, %f502;
	@%p86 bra 	$L__BB1_53;
	setp.eq.s32 	%p87, %r52, 2;
	ld.global.f32 	%f386, [%rd10+4];
	ld.global.f32 	%f387, [%rd11+4];
	fma.rn.f32 	%f502, %f386, %f387, %f502;
	@%p87 bra 	$L__BB1_53;
	ld.global.f32 	%f388, [%rd10+8];
	ld.global.f32 	%f389, [%rd11+8];
	fma.rn.f32 	%f502, %f388, %f389, %f502;
$L__BB1_53:
	st.local.f32 	[%rd9], %f502;
	bra.uni 	$L__BB1_35;
$L__BB1_54:
	setp.ne.s16 	%p46, %rs2, 1;
	@%p46 bra 	$L__BB1_81;
	add.s32 	%r70, %r13, -1;
	and.b32  	%r71, %r13, 15;
	add.s32 	%r72, %r71, -1;
	and.b32  	%r73, %r13, 7;
	add.s32 	%r74, %r73, -1;
	and.b32  	%r75, %r13, 2147483632;
	and.b32  	%r76, %r13, 3;
	mov.b32 	%r280, 0;
$L__BB1_56:
	mul.wide.u32 	%rd58, %r280, 4;
	add.s64 	%rd12, %rd3, %rd58;
	mov.b32 	%r281, 0;
$L__BB1_57:
	setp.gt.s32 	%p61, %r263, 0;
	@%p61 bra 	$L__BB1_58;
	bra.uni 	$L__BB1_61;
$L__BB1_58:
	mul.lo.s32 	%r92, %r281, %r155;
	add.s32 	%r217, %r281, %r15;
	mad.lo.s32 	%r93, %r217, %r157, %r7;
	mov.b32 	%r282, 0;
$L__BB1_59:
	setp.gt.s32 	%p62, %r13, 0;
	@%p62 bra 	$L__BB1_67;
$L__BB1_60:
	add.s32 	%r282, %r282, 1;
	setp.ne.s32 	%p72, %r282, %r263;
	@%p72 bra 	$L__BB1_59;
$L__BB1_61:
	add.s32 	%r281, %r281, 1;
	setp.eq.s32 	%p73, %r281, %r158;
	@%p73 bra 	$L__BB1_62;
	bra.uni 	$L__BB1_57;
$L__BB1_62:
	@%p1 bra 	$L__BB1_63;
	bra.uni 	$L__BB1_66;
$L__BB1_63:
	ld.local.f32 	%f504, [%rd12];
	setp.geu.f32 	%p74, %f504, 0f00000000;
	@%p74 bra 	$L__BB1_65;
	mov.b32 	%r230, 0;
	st.local.u32 	[%rd12], %r230;
	mov.f32 	%f504, 0f00000000;
$L__BB1_65:
	st.global.f32 	[%rd5], %f504;
$L__BB1_66:
	add.s32 	%r280, %r280, 1;
	setp.eq.s32 	%p75, %r280, %r154;
	@%p75 bra 	$L__BB1_158;
	bra.uni 	$L__BB1_56;
$L__BB1_67:
	setp.lt.u32 	%p63, %r70, 15;
	add.s32 	%r219, %r282, %r92;
	mad.lo.s32 	%r85, %r219, %r155, %r14;
	add.s32 	%r220, %r282, %r93;
	mad.lo.s32 	%r86, %r220, %r157, %r12;
	ld.local.f32 	%f511, [%rd12];
	mov.b32 	%r285, 0;
	@%p63 bra 	$L__BB1_70;
	mov.b32 	%r283, 0;
$L__BB1_69:
	.pragma "nounroll";
	add.s32 	%r222, %r85, %r283;
	mul.wide.s32 	%rd59, %r222, 4;
	add.s64 	%rd60, %rd2, %rd59;
	ld.global.f32 	%f210, [%rd60];
	add.s32 	%r223, %r86, %r283;
	mul.wide.s32 	%rd61, %r223, 4;
	add.s64 	%rd62, %rd1, %rd61;
	ld.global.f32 	%f211, [%rd62];
	fma.rn.f32 	%f212, %f210, %f211, %f511;
	ld.global.f32 	%f213, [%rd60+4];
	ld.global.f32 	%f214, [%rd62+4];
	fma.rn.f32 	%f215, %f213, %f214, %f212;
	ld.global.f32 	%f216, [%rd60+8];
	ld.global.f32 	%f217, [%rd62+8];
	fma.rn.f32 	%f218, %f216, %f217, %f215;
	ld.global.f32 	%f219, [%rd60+12];
	ld.global.f32 	%f220, [%rd62+12];
	fma.rn.f32 	%f221, %f219, %f220, %f218;
	ld.global.f32 	%f222, [%rd60+16];
	ld.global.f32 	%f223, [%rd62+16];
	fma.rn.f32 	%f224, %f222, %f223, %f221;
	ld.global.f32 	%f225, [%rd60+20];
	ld.global.f32 	%f226, [%rd62+20];
	fma.rn.f32 	%f227, %f225, %f226, %f224;
	ld.global.f32 	%f228, [%rd60+24];
	ld.global.f32 	%f229, [%rd62+24];
	fma.rn.f32 	%f230, %f228, %f229, %f227;
	ld.global.f32 	%f231, [%rd60+28];
	ld.global.f32 	%f232, [%rd62+28];
	fma.rn.f32 	%f233, %f231, %f232, %f230;
	ld.global.f32 	%f234, [%rd60+32];
	ld.global.f32 	%f235, [%rd62+32];
	fma.rn.f32 	%f236, %f234, %f235, %f233;
	ld.global.f32 	%f237, [%rd60+36];
	ld.global.f32 	%f238, [%rd62+36];
	fma.rn.f32 	%f239, %f237, %f238, %f236;
	ld.global.f32 	%f240, [%rd60+40];
	ld.global.f32 	%f241, [%rd62+40];
	fma.rn.f32 	%f242, %f240, %f241, %f239;
	ld.global.f32 	%f243, [%rd60+44];
	ld.global.f32 	%f244, [%rd62+44];
	fma.rn.f32 	%f245, %f243, %f244, %f242;
	ld.global.f32 	%f246, [%rd60+48];
	ld.global.f32 	%f247, [%rd62+48];
	fma.rn.f32 	%f248, %f246, %f247, %f245;
	ld.global.f32 	%f249, [%rd60+52];
	ld.global.f32 	%f250, [%rd62+52];
	fma.rn.f32 	%f251, %f249, %f250, %f248;
	ld.global.f32 	%f252, [%rd60+56];
	ld.global.f32 	%f253, [%rd62+56];
	fma.rn.f32 	%f254, %f252, %f253, %f251;
	ld.global.f32 	%f255, [%rd60+60];
	ld.global.f32 	%f256, [%rd62+60];
	fma.rn.f32 	%f511, %f255, %f256, %f254;
	add.s32 	%r283, %r283, 16;
	setp.eq.s32 	%p64, %r283, %r75;
	mov.u32 	%r285, %r75;
	@%p64 bra 	$L__BB1_70;
	bra.uni 	$L__BB1_69;
$L__BB1_70:
	setp.eq.s32 	%p65, %r71, 0;
	@%p65 bra 	$L__BB1_80;
	setp.lt.u32 	%p66, %r72, 7;
	@%p66 bra 	$L__BB1_73;
	add.s32 	%r224, %r85, %r285;
	mul.wide.s32 	%rd63, %r224, 4;
	add.s64 	%rd64, %rd2, %rd63;
	ld.global.f32 	%f258, [%rd64];
	add.s32 	%r225, %r86, %r285;
	mul.wide.s32 	%rd65, %r225, 4;
	add.s64 	%rd66, %rd1, %rd65;
	ld.global.f32 	%f259, [%rd66];
	fma.rn.f32 	%f260, %f258, %f259, %f511;
	ld.global.f32 	%f261, [%rd64+4];
	ld.global.f32 	%f262, [%rd66+4];
	fma.rn.f32 	%f263, %f261, %f262, %f260;
	ld.global.f32 	%f264, [%rd64+8];
	ld.global.f32 	%f265, [%rd66+8];
	fma.rn.f32 	%f266, %f264, %f265, %f263;
	ld.global.f32 	%f267, [%rd64+12];
	ld.global.f32 	%f268, [%rd66+12];
	fma.rn.f32 	%f269, %f267, %f268, %f266;
	ld.global.f32 	%f270, [%rd64+16];
	ld.global.f32 	%f271, [%rd66+16];
	fma.rn.f32 	%f272, %f270, %f271, %f269;
	ld.global.f32 	%f273, [%rd64+20];
	ld.global.f32 	%f274, [%rd66+20];
	fma.rn.f32 	%f275, %f273, %f274, %f272;
	ld.global.f32 	%f276, [%rd64+24];
	ld.global.f32 	%f277, [%rd66+24];
	fma.rn.f32 	%f278, %f276, %f277, %f275;
	ld.global.f32 	%f279, [%rd64+28];
	ld.global.f32 	%f280, [%rd66+28];
	fma.rn.f32 	%f511, %f279, %f280, %f278;
	add.s32 	%r285, %r285, 8;
$L__BB1_73:
	setp.eq.s32 	%p67, %r73, 0;
	@%p67 bra 	$L__BB1_80;
	setp.lt.u32 	%p68, %r74, 3;
	@%p68 bra 	$L__BB1_76;
	add.s32 	%r226, %r85, %r285;
	mul.wide.s32 	%rd67, %r226, 4;
	add.s64 	%rd68, %rd2, %rd67;
	ld.global.f32 	%f282, [%rd68];
	add.s32 	%r227, %r86, %r285;
	mul.wide.s32 	%rd69, %r227, 4;
	add.s64 	%rd70, %rd1, %rd69;
	ld.global.f32 	%f283, [%rd70];
	fma.rn.f32 	%f284, %f282, %f283, %f511;
	ld.global.f32 	%f285, [%rd68+4];
	ld.global.f32 	%f286, [%rd70+4];
	fma.rn.f32 	%f287, %f285, %f286, %f284;
	ld.global.f32 	%f288, [%rd68+8];
	ld.global.f32 	%f289, [%rd70+8];
	fma.rn.f32 	%f290, %f288, %f289, %f287;
	ld.global.f32 	%f291, [%rd68+12];
	ld.global.f32 	%f292, [%rd70+12];
	fma.rn.f32 	%f511, %f291, %f292, %f290;
	add.s32 	%r285, %r285, 4;
$L__BB1_76:
	setp.eq.s32 	%p69, %r76, 0;
	@%p69 bra 	$L__BB1_80;
	setp.eq.s32 	%p70, %r76, 1;
	add.s32 	%r228, %r85, %r285;
	mul.wide.s32 	%rd71, %r228, 4;
	add.s64 	%rd13, %rd2, %rd71;
	ld.global.f32 	%f293, [%rd13];
	add.s32 	%r229, %r86, %r285;
	mul.wide.s32 	%rd72, %r229, 4;
	add.s64 	%rd14, %rd1, %rd72;
	ld.global.f32 	%f294, [%rd14];
	fma.rn.f32 	%f511, %f293, %f294, %f511;
	@%p70 bra 	$L__BB1_80;
	setp.eq.s32 	%p71, %r76, 2;
	ld.global.f32 	%f295, [%rd13+4];
	ld.global.f32 	%f296, [%rd14+4];
	fma.rn.f32 	%f511, %f295, %f296, %f511;
	@%p71 bra 	$L__BB1_80;
	ld.global.f32 	%f297, [%rd13+8];
	ld.global.f32 	%f298, [%rd14+8];
	fma.rn.f32 	%f511, %f297, %f298, %f511;
$L__BB1_80:
	st.local.f32 	[%rd12], %f511;
	bra.uni 	$L__BB1_60;
$L__BB1_81:
	add.s32 	%r94, %r13, -1;
	and.b32  	%r95, %r13, 15;
	add.s32 	%r96, %r95, -1;
	and.b32  	%r97, %r13, 7;
	add.s32 	%r98, %r97, -1;
	and.b32  	%r99, %r13, 2147483632;
	and.b32  	%r100, %r13, 3;
	mov.b32 	%r287, 0;
$L__BB1_82:
	mul.wide.u32 	%rd43, %r287, 4;
	add.s64 	%rd15, %rd3, %rd43;
	mov.b32 	%r288, 0;
$L__BB1_83:
	setp.gt.s32 	%p47, %r263, 0;
	@%p47 bra 	$L__BB1_84;
	bra.uni 	$L__BB1_87;
$L__BB1_84:
	mul.lo.s32 	%r116, %r288, %r155;
	add.s32 	%r201, %r288, %r15;
	mad.lo.s32 	%r117, %r201, %r157, %r7;
	mov.b32 	%r289, 0;
$L__BB1_85:
	setp.gt.s32 	%p48, %r13, 0;
	@%p48 bra 	$L__BB1_91;
$L__BB1_86:
	add.s32 	%r289, %r289, 1;
	setp.ne.s32 	%p58, %r289, %r263;
	@%p58 bra 	$L__BB1_85;
$L__BB1_87:
	add.s32 	%r288, %r288, 1;
	setp.eq.s32 	%p59, %r288, %r158;
	@%p59 bra 	$L__BB1_88;
	bra.uni 	$L__BB1_83;
$L__BB1_88:
	@%p1 bra 	$L__BB1_89;
	bra.uni 	$L__BB1_90;
$L__BB1_89:
	ld.local.f32 	%f208, [%rd15];
	st.global.f32 	[%rd5], %f208;
$L__BB1_90:
	add.s32 	%r287, %r287, 1;
	setp.eq.s32 	%p60, %r287, %r154;
	@%p60 bra 	$L__BB1_158;
	bra.uni 	$L__BB1_82;
$L__BB1_91:
	setp.lt.u32 	%p49, %r94, 15;
	add.s32 	%r203, %r289, %r116;
	mad.lo.s32 	%r109, %r203, %r155, %r14;
	add.s32 	%r204, %r289, %r117;
	mad.lo.s32 	%r110, %r204, %r157, %r12;
	ld.local.f32 	%f519, [%rd15];
	mov.b32 	%r292, 0;
	@%p49 bra 	$L__BB1_94;
	mov.b32 	%r290, 0;
$L__BB1_93:
	.pragma "nounroll";
	add.s32 	%r206, %r109, %r290;
	mul.wide.s32 	%rd44, %r206, 4;
	add.s64 	%rd45, %rd2, %rd44;
	ld.global.f32 	%f119, [%rd45];
	add.s32 	%r207, %r110, %r290;
	mul.wide.s32 	%rd46, %r207, 4;
	add.s64 	%rd47, %rd1, %rd46;
	ld.global.f32 	%f120, [%rd47];
	fma.rn.f32 	%f121, %f119, %f120, %f519;
	ld.global.f32 	%f122, [%rd45+4];
	ld.global.f32 	%f123, [%rd47+4];
	fma.rn.f32 	%f124, %f122, %f123, %f121;
	ld.global.f32 	%f125, [%rd45+8];
	ld.global.f32 	%f126, [%rd47+8];
	fma.rn.f32 	%f127, %f125, %f126, %f124;
	ld.global.f32 	%f128, [%rd45+12];
	ld.global.f32 	%f129, [%rd47+12];
	fma.rn.f32 	%f130, %f128, %f129, %f127;
	ld.global.f32 	%f131, [%rd45+16];
	ld.global.f32 	%f132, [%rd47+16];
	fma.rn.f32 	%f133, %f131, %f132, %f130;
	ld.global.f32 	%f134, [%rd45+20];
	ld.global.f32 	%f135, [%rd47+20];
	fma.rn.f32 	%f136, %f134, %f135, %f133;
	ld.global.f32 	%f137, [%rd45+24];
	ld.global.f32 	%f138, [%rd47+24];
	fma.rn.f32 	%f139, %f137, %f138, %f136;
	ld.global.f32 	%f140, [%rd45+28];
	ld.global.f32 	%f141, [%rd47+28];
	fma.rn.f32 	%f142, %f140, %f141, %f139;
	ld.global.f32 	%f143, [%rd45+32];
	ld.global.f32 	%f144, [%rd47+32];
	fma.rn.f32 	%f145, %f143, %f144, %f142;
	ld.global.f32 	%f146, [%rd45+36];
	ld.global.f32 	%f147, [%rd47+36];
	fma.rn.f32 	%f148, %f146, %f147, %f145;
	ld.global.f32 	%f149, [%rd45+40];
	ld.global.f32 	%f150, [%rd47+40];
	fma.rn.f32 	%f151, %f149, %f150, %f148;
	ld.global.f32 	%f152, [%rd45+44];
	ld.global.f32 	%f153, [%rd47+44];
	fma.rn.f32 	%f154, %f152, %f153, %f151;
	ld.global.f32 	%f155, [%rd45+48];
	ld.global.f32 	%f156, [%rd47+48];
	fma.rn.f32 	%f157, %f155, %f156, %f154;
	ld.global.f32 	%f158, [%rd45+52];
	ld.global.f32 	%f159, [%rd47+52];
	fma.rn.f32 	%f160, %f158, %f159, %f157;
	ld.global.f32 	%f161, [%rd45+56];
	ld.global.f32 	%f162, [%rd47+56];
	fma.rn.f32 	%f163, %f161, %f162, %f160;
	ld.global.f32 	%f164, [%rd45+60];
	ld.global.f32 	%f165, [%rd47+60];
	fma.rn.f32 	%f519, %f164, %f165, %f163;
	add.s32 	%r290, %r290, 16;
	setp.eq.s32 	%p50, %r290, %r99;
	mov.u32 	%r292, %r99;
	@%p50 bra 	$L__BB1_94;
	bra.uni 	$L__BB1_93;
$L__BB1_94:
	setp.eq.s32 	%p51, %r95, 0;
	@%p51 bra 	$L__BB1_104;
	setp.lt.u32 	%p52, %r96, 7;
	@%p52 bra 	$L__BB1_97;
	add.s32 	%r208, %r109, %r292;
	mul.wide.s32 	%rd48, %r208, 4;
	add.s64 	%rd49, %rd2, %rd48;
	ld.global.f32 	%f167, [%rd49];
	add.s32 	%r209, %r110, %r292;
	mul.wide.s32 	%rd50, %r209, 4;
	add.s64 	%rd51, %rd1, %rd50;
	ld.global.f32 	%f168, [%rd51];
	fma.rn.f32 	%f169, %f167, %f168, %f519;
	ld.global.f32 	%f170, [%rd49+4];
	ld.global.f32 	%f171, [%rd51+4];
	fma.rn.f32 	%f172, %f170, %f171, %f169;
	ld.global.f32 	%f173, [%rd49+8];
	ld.global.f32 	%f174, [%rd51+8];
	fma.rn.f32 	%f175, %f173, %f174, %f172;
	ld.global.f32 	%f176, [%rd49+12];
	ld.global.f32 	%f177, [%rd51+12];
	fma.rn.f32 	%f178, %f176, %f177, %f175;
	ld.global.f32 	%f179, [%rd49+16];
	ld.global.f32 	%f180, [%rd51+16];
	fma.rn.f32 	%f181, %f179, %f180, %f178;
	ld.global.f32 	%f182, [%rd49+20];
	ld.global.f32 	%f183, [%rd51+20];
	fma.rn.f32 	%f184, %f182, %f183, %f181;
	ld.global.f32 	%f185, [%rd49+24];
	ld.global.f32 	%f186, [%rd51+24];
	fma.rn.f32 	%f187, %f185, %f186, %f184;
	ld.global.f32 	%f188, [%rd49+28];
	ld.global.f32 	%f189, [%rd51+28];
	fma.rn.f32 	%f519, %f188, %f189, %f187;
	add.s32 	%r292, %r292, 8;
$L__BB1_97:
	setp.eq.s32 	%p53, %r97, 0;
	@%p53 bra 	$L__BB1_104;
	setp.lt.u32 	%p54, %r98, 3;
	@%p54 bra 	$L__BB1_100;
	add.s32 	%r210, %r109, %r292;
	mul.wide.s32 	%rd52, %r210, 4;
	add.s64 	%rd53, %rd2, %rd52;
	ld.global.f32 	%f191, [%rd53];
	add.s32 	%r211, %r110, %r292;
	mul.wide.s32 	%rd54, %r211, 4;
	add.s64 	%rd55, %rd1, %rd54;
	ld.global.f32 	%f192, [%rd55];
	fma.rn.f32 	%f193, %f191, %f192, %f519;
	ld.global.f32 	%f194, [%rd53+4];
	ld.global.f32 	%f195, [%rd55+4];
	fma.rn.f32 	%f196, %f194, %f195, %f193;
	ld.global.f32 	%f197, [%rd53+8];
	ld.global.f32 	%f198, [%rd55+8];
	fma.rn.f32 	%f199, %f197, %f198, %f196;
	ld.global.f32 	%f200, [%rd53+12];
	ld.global.f32 	%f201, [%rd55+12];
	fma.rn.f32 	%f519, %f200, %f201, %f199;
	add.s32 	%r292, %r292, 4;
$L__BB1_100:
	setp.eq.s32 	%p55, %r100, 0;
	@%p55 bra 	$L__BB1_104;
	setp.eq.s32 	%p56, %r100, 1;
	add.s32 	%r212, %r109, %r292;
	mul.wide.s32 	%rd56, %r212, 4;
	add.s64 	%rd16, %rd2, %rd56;
	ld.global.f32 	%f202, [%rd16];
	add.s32 	%r213, %r110, %r292;
	mul.wide.s32 	%rd57, %r213, 4;
	add.s64 	%rd17, %rd1, %rd57;
	ld.global.f32 	%f203, [%rd17];
	fma.rn.f32 	%f519, %f202, %f203, %f519;
	@%p56 bra 	$L__BB1_104;
	setp.eq.s32 	%p57, %r100, 2;
	ld.global.f32 	%f204, [%rd16+4];
	ld.global.f32 	%f205, [%rd17+4];
	fma.rn.f32 	%f519, %f204, %f205, %f519;
	@%p57 bra 	$L__BB1_104;
	ld.global.f32 	%f206, [%rd16+8];
	ld.global.f32 	%f207, [%rd17+8];
	fma.rn.f32 	%f519, %f206, %f207, %f519;
$L__BB1_104:
	st.local.f32 	[%rd15], %f519;
	bra.uni 	$L__BB1_86;
$L__BB1_105:
	setp.ne.s16 	%p8, %rs1, 1;
	@%p8 bra 	$L__BB1_127;
	setp.ne.s16 	%p27, %rs2, 1;
	@%p27 bra 	$L__BB1_117;
	and.b32  	%r118, %r154, 3;
	setp.lt.u32 	%p34, %r154, 4;
	mov.b32 	%r296, 0;
	@%p34 bra 	$L__BB1_112;
	and.b32  	%r296, %r154, 2147483644;
	mov.b32 	%r294, 0;
	not.pred 	%p35, %p1;
$L__BB1_109:
	@%p35 bra 	$L__BB1_111;
	ld.global.f32 	%f98, [%rd4];
	mul.wide.u32 	%rd39, %r294, 4;
	add.s64 	%rd40, %rd3, %rd39;
	ld.local.f32 	%f99, [%rd40];
	add.f32 	%f100, %f98, %f99;
	setp.lt.f32 	%p36, %f100, 0f00000000;
	selp.f32 	%f101, 0f00000000, %f100, %p36;
	st.local.f32 	[%rd40], %f101;
	st.global.f32 	[%rd5], %f101;
	ld.global.f32 	%f102, [%rd4];
	ld.local.f32 	%f103, [%rd40+4];
	add.f32 	%f104, %f102, %f103;
	setp.lt.f32 	%p37, %f104, 0f00000000;
	selp.f32 	%f105, 0f00000000, %f104, %p37;
	st.local.f32 	[%rd40+4], %f105;
	st.global.f32 	[%rd5], %f105;
	ld.global.f32 	%f106, [%rd4];
	ld.local.f32 	%f107, [%rd40+8];
	add.f32 	%f108, %f106, %f107;
	setp.lt.f32 	%p38, %f108, 0f00000000;
	selp.f32 	%f109, 0f00000000, %f108, %p38;
	st.local.f32 	[%rd40+8], %f109;
	st.global.f32 	[%rd5], %f109;
	ld.global.f32 	%f110, [%rd4];
	ld.local.f32 	%f111, [%rd40+12];
	add.f32 	%f112, %f110, %f111;
	setp.lt.f32 	%p39, %f112, 0f00000000;
	selp.f32 	%f113, 0f00000000, %f112, %p39;
	st.local.f32 	[%rd40+12], %f113;
	st.global.f32 	[%rd5], %f113;
$L__BB1_111:
	add.s32 	%r294, %r294, 4;
	setp.ne.s32 	%p40, %r294, %r296;
	@%p40 bra 	$L__BB1_109;
$L__BB1_112:
	setp.eq.s32 	%p41, %r118, 0;
	@%p41 bra 	$L__BB1_158;
	mov.b32 	%r297, 0;
	not.pred 	%p42, %p1;
$L__BB1_114:
	.pragma "nounroll";
	@%p42 bra 	$L__BB1_116;
	ld.global.f32 	%f114, [%rd4];
	mul.wide.u32 	%rd41, %r296, 4;
	add.s64 	%rd42, %rd3, %rd41;
	ld.local.f32 	%f115, [%rd42];
	add.f32 	%f116, %f114, %f115;
	setp.lt.f32 	%p43, %f116, 0f00000000;
	selp.f32 	%f117, 0f00000000, %f116, %p43;
	st.local.f32 	[%rd42], %f117;
	st.global.f32 	[%rd5], %f117;
$L__BB1_116:
	add.s32 	%r296, %r296, 1;
	add.s32 	%r297, %r297, 1;
	setp.eq.s32 	%p44, %r297, %r118;
	@%p44 bra 	$L__BB1_158;
	bra.uni 	$L__BB1_114;
$L__BB1_117:
	and.b32  	%r127, %r154, 3;
	setp.lt.u32 	%p28, %r154, 4;
	mov.b32 	%r300, 0;
	@%p28 bra 	$L__BB1_122;
	and.b32  	%r300, %r154, 2147483644;
	mov.b32 	%r298, 0;
	not.pred 	%p29, %p1;
$L__BB1_119:
	@%p29 bra 	$L__BB1_121;
	ld.global.f32 	%f83, [%rd4];
	mul.wide.u32 	%rd35, %r298, 4;
	add.s64 	%rd36, %rd3, %rd35;
	ld.local.f32 	%f84, [%rd36];
	add.f32 	%f85, %f83, %f84;
	st.local.f32 	[%rd36], %f85;
	st.global.f32 	[%rd5], %f85;
	ld.global.f32 	%f86, [%rd4];
	ld.local.f32 	%f87, [%rd36+4];
	add.f32 	%f88, %f86, %f87;
	st.local.f32 	[%rd36+4], %f88;
	st.global.f32 	[%rd5], %f88;
	ld.global.f32 	%f89, [%rd4];
	ld.local.f32 	%f90, [%rd36+8];
	add.f32 	%f91, %f89, %f90;
	st.local.f32 	[%rd36+8], %f91;
	st.global.f32 	[%rd5], %f91;
	ld.global.f32 	%f92, [%rd4];
	ld.local.f32 	%f93, [%rd36+12];
	add.f32 	%f94, %f92, %f93;
	st.local.f32 	[%rd36+12], %f94;
	st.global.f32 	[%rd5], %f94;
$L__BB1_121:
	add.s32 	%r298, %r298, 4;
	setp.ne.s32 	%p30, %r298, %r300;
	@%p30 bra 	$L__BB1_119;
$L__BB1_122:
	setp.eq.s32 	%p31, %r127, 0;
	@%p31 bra 	$L__BB1_158;
	mov.b32 	%r301, 0;
	not.pred 	%p32, %p1;
$L__BB1_124:
	.pragma "nounroll";
	@%p32 bra 	$L__BB1_126;
	ld.global.f32 	%f95, [%rd4];
	mul.wide.u32 	%rd37, %r300, 4;
	add.s64 	%rd38, %rd3, %rd37;
	ld.local.f32 	%f96, [%rd38];
	add.f32 	%f97, %f95, %f96;
	st.local.f32 	[%rd38], %f97;
	st.global.f32 	[%rd5], %f97;
$L__BB1_126:
	add.s32 	%r300, %r300, 1;
	add.s32 	%r301, %r301, 1;
	setp.eq.s32 	%p33, %r301, %r127;
	@%p33 bra 	$L__BB1_158;
	bra.uni 	$L__BB1_124;
$L__BB1_127:
	setp.ne.s16 	%p9, %rs2, 1;
	@%p9 bra 	$L__BB1_148;
	and.b32  	%r136, %r154, 3;
	setp.lt.u32 	%p16, %r154, 4;
	mov.b32 	%r304, 0;
	@%p16 bra 	$L__BB1_141;
	and.b32  	%r304, %r154, 2147483644;
	mov.b32 	%r302, 0;
	not.pred 	%p17, %p1;
$L__BB1_130:
	@%p17 bra 	$L__BB1_140;
	mul.wide.u32 	%rd33, %r302, 4;
	add.s64 	%rd18, %rd3, %rd33;
	ld.local.f32 	%f520, [%rd18];
	setp.geu.f32 	%p18, %f520, 0f00000000;
	@%p18 bra 	$L__BB1_133;
	mov.b32 	%r186, 0;
	st.local.u32 	[%rd18], %r186;
	mov.f32 	%f520, 0f00000000;
$L__BB1_133:
	st.global.f32 	[%rd5], %f520;
	ld.local.f32 	%f521, [%rd18+4];
	setp.geu.f32 	%p19, %f521, 0f00000000;
	@%p19 bra 	$L__BB1_135;
	mov.b32 	%r187, 0;
	st.local.u32 	[%rd18+4], %r187;
	mov.f32 	%f521, 0f00000000;
$L__BB1_135:
	st.global.f32 	[%rd5], %f521;
	ld.local.f32 	%f522, [%rd18+8];
	setp.geu.f32 	%p20, %f522, 0f00000000;
	@%p20 bra 	$L__BB1_137;
	mov.b32 	%r188, 0;
	st.local.u32 	[%rd18+8], %r188;
	mov.f32 	%f522, 0f00000000;
$L__BB1_137:
	st.global.f32 	[%rd5], %f522;
	ld.local.f32 	%f523, [%rd18+12];
	setp.geu.f32 	%p21, %f523, 0f00000000;
	@%p21 bra 	$L__BB1_139;
	mov.b32 	%r189, 0;
	st.local.u32 	[%rd18+12], %r189;
	mov.f32 	%f523, 0f00000000;
$L__BB1_139:
	st.global.f32 	[%rd5], %f523;
$L__BB1_140:
	add.s32 	%r302, %r302, 4;
	setp.ne.s32 	%p22, %r302, %r304;
	@%p22 bra 	$L__BB1_130;
$L__BB1_141:
	setp.eq.s32 	%p23, %r136, 0;
	@%p23 bra 	$L__BB1_158;
	mov.b32 	%r305, 0;
	not.pred 	%p24, %p1;
$L__BB1_143:
	.pragma "nounroll";
	@%p24 bra 	$L__BB1_147;
	mul.wide.u32 	%rd34, %r304, 4;
	add.s64 	%rd19, %rd3, %rd34;
	ld.local.f32 	%f524, [%rd19];
	setp.geu.f32 	%p25, %f524, 0f00000000;
	@%p25 bra 	$L__BB1_146;
	mov.b32 	%r191, 0;
	st.local.u32 	[%rd19], %r191;
	mov.f32 	%f524, 0f00000000;
$L__BB1_146:
	st.global.f32 	[%rd5], %f524;
$L__BB1_147:
	add.s32 	%r304, %r304, 1;
	add.s32 	%r305, %r305, 1;
	setp.eq.s32 	%p26, %r305, %r136;
	@%p26 bra 	$L__BB1_158;
	bra.uni 	$L__BB1_143;
$L__BB1_148:
	and.b32  	%r145, %r154, 3;
	setp.lt.u32 	%p10, %r154, 4;
	mov.b32 	%r308, 0;
	@%p10 bra 	$L__BB1_153;
	and.b32  	%r308, %r154, 2147483644;
	mov.b32 	%r306, 0;
	not.pred 	%p11, %p1;
$L__BB1_150:
	@%p11 bra 	$L__BB1_152;
	mul.wide.u32 	%rd29, %r306, 4;
	add.s64 	%rd30, %rd3, %rd29;
	ld.local.f32 	%f73, [%rd30];
	st.global.f32 	[%rd5], %f73;
	ld.local.f32 	%f74, [%rd30+4];
	st.global.f32 	[%rd5], %f74;
	ld.local.f32 	%f75, [%rd30+8];
	st.global.f32 	[%rd5], %f75;
	ld.local.f32 	%f76, [%rd30+12];
	st.global.f32 	[%rd5], %f76;
$L__BB1_152:
	add.s32 	%r306, %r306, 4;
	setp.ne.s32 	%p12, %r306, %r308;
	@%p12 bra 	$L__BB1_150;
$L__BB1_153:
	setp.eq.s32 	%p13, %r145, 0;
	@%p13 bra 	$L__BB1_158;
	mov.b32 	%r309, 0;
	not.pred 	%p14, %p1;
$L__BB1_155:
	.pragma "nounroll";
	@%p14 bra 	$L__BB1_157;
	mul.wide.u32 	%rd31, %r308, 4;
	add.s64 	%rd32, %rd3, %rd31;
	ld.local.f32 	%f77, [%rd32];
	st.global.f32 	[%rd5], %f77;
$L__BB1_157:
	add.s32 	%r308, %r308, 1;
	add.s32 	%r309, %r309, 1;
	setp.ne.s32 	%p15, %r309, %r145;
	@%p15 bra 	$L__BB1_155;
$L__BB1_158:
	ret;

}
	// .globl	_Z8gms_convPfS_S_S_iiiiiiiibbi
.visible .entry _Z8gms_convPfS_S_S_iiiiiiiibbi(
	.param .u64 .ptr .align 1 _Z8gms_convPfS_S_S_iiiiiiiibbi_param_0,
	.param .u64 .ptr .align 1 _Z8gms_convPfS_S_S_iiiiiiiibbi_param_1,
	.param .u64 .ptr .align 1 _Z8gms_convPfS_S_S_iiiiiiiibbi_param_2,
	.param .u64 .ptr .align 1 _Z8gms_convPfS_S_S_iiiiiiiibbi_param_3,
	.param .u32 _Z8gms_convPfS_S_S_iiiiiiiibbi_param_4,
	.param .u32 _Z8gms_convPfS_S_S_iiiiiiiibbi_param_5,
	.param .u32 _Z8gms_convPfS_S_S_iiiiiiiibbi_param_6,
	.param .u32 _Z8gms_convPfS_S_S_iiiiiiiibbi_param_7,
	.param .u32 _Z8gms_convPfS_S_S_iiiiiiiibbi_param_8,
	.param .u32 _Z8gms_convPfS_S_S_iiiiiiiibbi_param_9,
	.param .u32 _Z8gms_convPfS_S_S_iiiiiiiibbi_param_10,
	.param .u32 _Z8gms_convPfS_S_S_iiiiiiiibbi_param_11,
	.param .u8 _Z8gms_convPfS_S_S_iiiiiiiibbi_param_12,
	.param .u8 _Z8gms_convPfS_S_S_iiiiiiiibbi_param_13,
	.param .u32 _Z8gms_convPfS_S_S_iiiiiiiibbi_param_14
)
{
	.local .align 4 .b8 	__local_depot2[20];
	.reg .b64 	%SP;
	.reg .b64 	%SPL;
	.reg .pred 	%p<92>;
	.reg .b16 	%rs<55>;
	.reg .b32 	%r<345>;
	.reg .b32 	%f<157>;
	.reg .b64 	%rd<42>;

	mov.u64 	%SPL, __local_depot2;
	ld.param.u64 	%rd13, [_Z8gms_convPfS_S_S_iiiiiiiibbi_param_1];
	ld.param.u64 	%rd14, [_Z8gms_convPfS_S_S_iiiiiiiibbi_param_2];
	ld.param.u32 	%r150, [_Z8gms_convPfS_S_S_iiiiiiiibbi_param_4];
	ld.param.u32 	%r151, [_Z8gms_convPfS_S_S_iiiiiiiibbi_param_5];
	ld.param.u32 	%r152, [_Z8gms_convPfS_S_S_iiiiiiiibbi_param_6];
	ld.param.u32 	%r153, [_Z8gms_convPfS_S_S_iiiiiiiibbi_param_7];
	ld.param.u32 	%r158, [_Z8gms_convPfS_S_S_iiiiiiiibbi_param_8];
	ld.param.u32 	%r154, [_Z8gms_convPfS_S_S_iiiiiiiibbi_param_9];
	ld.param.u32 	%r156, [_Z8gms_convPfS_S_S_iiiiiiiibbi_param_11];
	ld.param.s8 	%rs21, [_Z8gms_convPfS_S_S_iiiiiiiibbi_param_12];
	ld.param.s8 	%rs22, [_Z8gms_convPfS_S_S_iiiiiiiibbi_param_13];
	ld.param.u32 	%r157, [_Z8gms_convPfS_S_S_iiiiiiiibbi_param_14];
	cvta.to.global.u64 	%rd1, %rd14;
	cvta.to.global.u64 	%rd2, %rd13;
	add.u64 	%rd3, %SPL, 0;
	mov.u32 	%r159, %ntid.x;
	mov.u32 	%r160, %tid.y;
	mov.u32 	%r161, %tid.x;
	mov.u32 	%r162, %ctaid.x;
	mov.u32 	%r163, %ntid.y;
	mad.lo.s32 	%r164, %r163, %r162, %r160;
	mad.lo.s32 	%r1, %r164, %r159, %r161;
	mov.u32 	%r165, %nctaid.x;
	mul.lo.s32 	%r166, %r165, %r159;
	mul.lo.s32 	%r2, %r166, %r163;
	mul.lo.s32 	%r3, %r153, %r153;
	mul.lo.s32 	%r4, %r3, %r158;
	setp.lt.s32 	%p1, %r157, 1;
	@%p1 bra 	$L__BB2_125;
	setp.lt.s32 	%p2, %r150, 1;
	@%p2 bra 	$L__BB2_122;
	setp.lt.s32 	%p5, %r152, 1;
	@%p5 bra 	$L__BB2_91;
	setp.lt.s32 	%p29, %r154, 1;
	@%p29 bra 	$L__BB2_60;
	neg.s32 	%r5, %r156;
	mov.b32 	%r293, 0;
$L__BB2_5:
	setp.ge.s32 	%p53, %r1, %r4;
	@%p53 bra 	$L__BB2_59;
	ld.param.u32 	%r292, [_Z8gms_convPfS_S_S_iiiiiiiibbi_param_10];
	ld.param.u64 	%rd41, [_Z8gms_convPfS_S_S_iiiiiiiibbi_param_3];
	setp.eq.s16 	%p54, %rs21, 0;
	div.s32 	%r242, %r1, %r3;
	mul.lo.s32 	%r243, %r242, %r3;
	sub.s32 	%r244, %r1, %r243;
	div.s32 	%r245, %r244, %r153;
	mul.lo.s32 	%r246, %r245, %r153;
	sub.s32 	%r247, %r244, %r246;
	mul.lo.s32 	%r8, %r247, %r292;
	sub.s32 	%r9, %r8, %r156;
	add.s32 	%r10, %r9, %r154;
	mul.lo.s32 	%r248, %r245, %r292;
	sub.s32 	%r11, %r248, %r156;
	add.s32 	%r12, %r11, %r154;
	mov.b32 	%r249, 0;
	st.local.u32 	[%rd3], %r249;
	st.local.u32 	[%rd3+4], %r249;
	st.local.u32 	[%rd3+8], %r249;
	st.local.u32 	[%rd3+12], %r249;
	st.local.u32 	[%rd3+16], %r249;
	mul.lo.s32 	%r13, %r242, %r152;
	cvt.s64.s32 	%rd4, %r242;
	cvta.to.global.u64 	%rd16, %rd41;
	mul.wide.s32 	%rd17, %r1, 4;
	add.s64 	%rd5, %rd16, %rd17;
	@%p54 bra 	$L__BB2_7;
	bra.uni 	$L__BB2_34;
$L__BB2_7:
	setp.eq.s16 	%p73, %rs22, 0;
	@%p73 bra 	$L__BB2_22;
	mov.b16 	%rs44, 0;
	mov.b32 	%r301, 0;
$L__BB2_9:
	mul.wide.u32 	%rd30, %r301, 4;
	add.s64 	%rd7, %rd3, %rd30;
	mov.b32 	%r302, 0;
$L__BB2_10:
	mul.lo.s32 	%r35, %r302, %r151;
	add.s32 	%r272, %r302, %r13;
	mul.lo.s32 	%r36, %r272, %r154;
	mov.b32 	%r303, 0;
	mov.u32 	%r304, %r11;
$L__BB2_11:
	add.s32 	%r274, %r304, %r35;
	mul.lo.s32 	%r39, %r274, %r151;
	add.s32 	%r275, %r36, %r303;
	mul.lo.s32 	%r40, %r275, %r154;
	mov.b32 	%r305, 0;
	mov.u32 	%r306, %r9;
$L__BB2_12:
	or.b32  	%r276, %r306, %r304;
	setp.lt.s32 	%p74, %r276, 0;
	max.s32 	%r277, %r304, %r306;
	setp.ge.s32 	%p75, %r277, %r151;
	or.pred  	%p76, %p75, %p74;
	@%p76 bra 	$L__BB2_14;
	add.s32 	%r278, %r306, %r39;
	mul.wide.s32 	%rd31, %r278, 4;
	add.s64 	%rd32, %rd2, %rd31;
	ld.global.f32 	%f106, [%rd32];
	add.s32 	%r279, %r305, %r40;
	mul.wide.s32 	%rd33, %r279, 4;
	add.s64 	%rd34, %rd1, %rd33;
	ld.global.f32 	%f107, [%rd34];
	ld.local.f32 	%f108, [%rd7];
	fma.rn.f32 	%f109, %f106, %f107, %f108;
	st.local.f32 	[%rd7], %f109;
	mov.b16 	%rs44, 1;
$L__BB2_14:
	add.s32 	%r306, %r306, 1;
	add.s32 	%r305, %r305, 1;
	setp.lt.s32 	%p77, %r306, %r10;
	@%p77 bra 	$L__BB2_12;
	add.s32 	%r304, %r304, 1;
	add.s32 	%r303, %r303, 1;
	setp.lt.s32 	%p78, %r304, %r12;
	@%p78 bra 	$L__BB2_11;
	add.s32 	%r302, %r302, 1;
	setp.ne.s32 	%p79, %r302, %r152;
	@%p79 bra 	$L__BB2_10;
	and.b16  	%rs31, %rs44, 255;
	setp.eq.s16 	%p80, %rs31, 0;
	@%p80 bra 	$L__BB2_21;
	ld.local.f32 	%f116, [%rd7];
	setp.geu.f32 	%p81, %f116, 0f00000000;
	@%p81 bra 	$L__BB2_20;
	mov.b32 	%r280, 0;
	st.local.u32 	[%rd7], %r280;
	mov.f32 	%f116, 0f00000000;
$L__BB2_20:
	st.global.f32 	[%rd5], %f116;
$L__BB2_21:
	add.s32 	%r301, %r301, 1;
	setp.eq.s32 	%p82, %r301, %r150;
	@%p82 bra 	$L__BB2_59;
	bra.uni 	$L__BB2_9;
$L__BB2_22:
	mov.b16 	%rs39, 0;
	mov.b32 	%r295, 0;
$L__BB2_23:
	mul.wide.u32 	%rd35, %r295, 4;
	add.s64 	%rd6, %rd3, %rd35;
	mov.b32 	%r296, 0;
$L__BB2_24:
	mul.lo.s32 	%r19, %r296, %r151;
	add.s32 	%r284, %r296, %r13;
	mul.lo.s32 	%r20, %r284, %r154;
	mov.b32 	%r297, 0;
	mov.u32 	%r298, %r11;
$L__BB2_25:
	add.s32 	%r286, %r298, %r19;
	mul.lo.s32 	%r23, %r286, %r151;
	add.s32 	%r287, %r20, %r297;
	mul.lo.s32 	%r24, %r287, %r154;
	mov.b32 	%r299, 0;
	mov.u32 	%r300, %r9;
$L__BB2_26:
	or.b32  	%r288, %r300, %r298;
	setp.lt.s32 	%p83, %r288, 0;
	max.s32 	%r289, %r298, %r300;
	setp.ge.s32 	%p84, %r289, %r151;
	or.pred  	%p85, %p84, %p83;
	@%p85 bra 	$L__BB2_28;
	add.s32 	%r290, %r300, %r23;
	mul.wide.s32 	%rd36, %r290, 4;
	add.s64 	%rd37, %rd2, %rd36;
	ld.global.f32 	%f111, [%rd37];
	add.s32 	%r291, %r299, %r24;
	mul.wide.s32 	%rd38, %r291, 4;
	add.s64 	%rd39, %rd1, %rd38;
	ld.global.f32 	%f112, [%rd39];
	ld.local.f32 	%f113, [%rd6];
	fma.rn.f32 	%f114, %f111, %f112, %f113;
	st.local.f32 	[%rd6], %f114;
	mov.b16 	%rs39, 1;
$L__BB2_28:
	add.s32 	%r300, %r300, 1;
	add.s32 	%r299, %r299, 1;
	setp.lt.s32 	%p86, %r300, %r10;
	@%p86 bra 	$L__BB2_26;
	add.s32 	%r298, %r298, 1;
	add.s32 	%r297, %r297, 1;
	setp.lt.s32 	%p87, %r298, %r12;
	@%p87 bra 	$L__BB2_25;
	add.s32 	%r296, %r296, 1;
	setp.ne.s32 	%p88, %r296, %r152;
	@%p88 bra 	$L__BB2_24;
	and.b16  	%rs34, %rs39, 255;
	setp.eq.s16 	%p89, %rs34, 0;
	@%p89 bra 	$L__BB2_33;
	ld.local.f32 	%f115, [%rd6];
	st.global.f32 	[%rd5], %f115;
$L__BB2_33:
	add.s32 	%r295, %r295, 1;
	setp.eq.s32 	%p90, %r295, %r150;
	@%p90 bra 	$L__BB2_59;
	bra.uni 	$L__BB2_23;
$L__BB2_34:
	ld.param.u64 	%rd40, [_Z8gms_convPfS_S_S_iiiiiiiibbi_param_0];
	cvta.to.global.u64 	%rd18, %rd40;
	shl.b64 	%rd19, %rd4, 2;
	add.s64 	%rd8, %rd18, %rd19;
	setp.eq.s16 	%p55, %rs22, 0;
	@%p55 bra 	$L__BB2_46;
	add.s32 	%r48, %r5, %r8;
	mov.b16 	%rs54, 0;
	mov.b32 	%r313, 0;
$L__BB2_36:
	mul.wide.u32 	%rd20, %r313, 4;
	add.s64 	%rd10, %rd3, %rd20;
	mov.b32 	%r314, 0;
$L__BB2_37:
	mul.lo.s32 	%r68, %r314, %r151;
	add.s32 	%r253, %r314, %r13;
	mul.lo.s32 	%r69, %r253, %r154;
	mov.b32 	%r315, 0;
	mov.u32 	%r316, %r11;
$L__BB2_38:
	add.s32 	%r254, %r316, %r68;
	add.s32 	%r255, %r69, %r315;
	mul.lo.s32 	%r318, %r255, %r154;
	mad.lo.s32 	%r317, %r254, %r151, %r48;
	mov.u32 	%r319, %r9;
$L__BB2_39:
	or.b32  	%r256, %r319, %r316;
	setp.lt.s32 	%p56, %r256, 0;
	max.s32 	%r257, %r316, %r319;
	setp.ge.s32 	%p57, %r257, %r151;
	or.pred  	%p58, %p57, %p56;
	@%p58 bra 	$L__BB2_41;
	mul.wide.s32 	%rd21, %r317, 4;
	add.s64 	%rd22, %rd2, %rd21;
	ld.global.f32 	%f91, [%rd22];
	mul.wide.s32 	%rd23, %r318, 4;
	add.s64 	%rd24, %rd1, %rd23;
	ld.global.f32 	%f92, [%rd24];
	ld.local.f32 	%f93, [%rd10];
	fma.rn.f32 	%f94, %f91, %f92, %f93;
	st.local.f32 	[%rd10], %f94;
	mov.b16 	%rs54, 1;
$L__BB2_41:
	add.s32 	%r319, %r319, 1;
	add.s32 	%r318, %r318, 1;
	add.s32 	%r317, %r317, 1;
	setp.lt.s32 	%p59, %r319, %r10;
	@%p59 bra 	$L__BB2_39;
	add.s32 	%r316, %r316, 1;
	add.s32 	%r315, %r315, 1;
	setp.lt.s32 	%p60, %r316, %r12;
	@%p60 bra 	$L__BB2_38;
	add.s32 	%r314, %r314, 1;
	setp.ne.s32 	%p61, %r314, %r152;
	@%p61 bra 	$L__BB2_37;
	and.b16  	%rs25, %rs54, 255;
	setp.eq.s16 	%p62, %rs25, 0;
	@%p62 bra 	$L__BB2_58;
	ld.global.f32 	%f95, [%rd8];
	ld.local.f32 	%f96, [%rd10];
	add.f32 	%f97, %f95, %f96;
	setp.lt.f32 	%p63, %f97, 0f00000000;
	selp.f32 	%f98, 0f00000000, %f97, %p63;
	st.local.f32 	[%rd10], %f98;
	st.global.f32 	[%rd5], %f98;
	bra.uni 	$L__BB2_58;
$L__BB2_46:
	mov.b16 	%rs49, 0;
	mov.b32 	%r307, 0;
$L__BB2_47:
	mul.wide.u32 	%rd25, %r307, 4;
	add.s64 	%rd9, %rd3, %rd25;
	mov.b32 	%r308, 0;
$L__BB2_48:
	mul.lo.s32 	%r52, %r308, %r151;
	add.s32 	%r261, %r308, %r13;
	mul.lo.s32 	%r53, %r261, %r154;
	mov.b32 	%r309, 0;
	mov.u32 	%r310, %r11;
$L__BB2_49:
	add.s32 	%r263, %r310, %r52;
	mul.lo.s32 	%r56, %r263, %r151;
	add.s32 	%r264, %r53, %r309;
	mul.lo.s32 	%r57, %r264, %r154;
	mov.b32 	%r311, 0;
	mov.u32 	%r312, %r9;
$L__BB2_50:
	or.b32  	%r265, %r312, %r310;
	setp.lt.s32 	%p65, %r265, 0;
	max.s32 	%r266, %r310, %r312;
	setp.ge.s32 	%p66, %r266, %r151;
	or.pred  	%p67, %p66, %p65;
	@%p67 bra 	$L__BB2_52;
	add.s32 	%r267, %r312, %r56;
	mul.wide.s32 	%rd26, %r267, 4;
	add.s64 	%rd27, %rd2, %rd26;
	ld.global.f32 	%f99, [%rd27];
	add.s32 	%r268, %r311, %r57;
	mul.wide.s32 	%rd28, %r268, 4;
	add.s64 	%rd29, %rd1, %rd28;
	ld.global.f32 	%f100, [%rd29];
	ld.local.f32 	%f101, [%rd9];
	fma.rn.f32 	%f102, %f99, %f100, %f101;
	st.local.f32 	[%rd9], %f102;
	mov.b16 	%rs49, 1;
$L__BB2_52:
	add.s32 	%r312, %r312, 1;
	add.s32 	%r311, %r311, 1;
	setp.lt.s32 	%p68, %r312, %r10;
	@%p68 bra 	$L__BB2_50;
	add.s32 	%r310, %r310, 1;
	add.s32 	%r309, %r309, 1;
	setp.lt.s32 	%p69, %r310, %r12;
	@%p69 bra 	$L__BB2_49;
	add.s32 	%r308, %r308, 1;
	setp.ne.s32 	%p70, %r308, %r152;
	@%p70 bra 	$L__BB2_48;
	and.b16  	%rs28, %rs49, 255;
	setp.eq.s16 	%p71, %rs28, 0;
	@%p71 bra 	$L__BB2_57;
	ld.global.f32 	%f103, [%rd8];
	ld.local.f32 	%f104, [%rd9];
	add.f32 	%f105, %f103, %f104;
	st.local.f32 	[%rd9], %f105;
	st.global.f32 	[%rd5], %f105;
$L__BB2_57:
	add.s32 	%r307, %r307, 1;
	setp.eq.s32 	%p72, %r307, %r150;
	@%p72 bra 	$L__BB2_59;
	bra.uni 	$L__BB2_47;
$L__BB2_58:
	add.s32 	%r313, %r313, 1;
	setp.eq.s32 	%p64, %r313, %r150;
	@%p64 bra 	$L__BB2_59;
	bra.uni 	$L__BB2_36;
$L__BB2_59:
	add.s32 	%r1, %r1, %r2;
	add.s32 	%r293, %r293, 1;
	setp.eq.s32 	%p91, %r293, %r157;
	@%p91 bra 	$L__BB2_125;
	bra.uni 	$L__BB2_5;
$L__BB2_60:
	setp.ne.s16 	%p30, %rs21, 0;
	@%p30 bra 	$L__BB2_76;
	setp.ne.s16 	%p42, %rs22, 0;
	@%p42 bra 	$L__BB2_69;
	add.s32 	%r232, %r157, -1;
	and.b32  	%r83, %r157, 3;
	setp.lt.u32 	%p48, %r232, 3;
	@%p48 bra 	$L__BB2_66;
	and.b32  	%r84, %r157, 2147483644;
	mov.b32 	%r321, 0;
$L__BB2_64:
	add.s32 	%r234, %r1, %r2;
	min.s32 	%r235, %r1, %r234;
	add.s32 	%r236, %r234, %r2;
	add.s32 	%r237, %r236, %r2;
	min.s32 	%r238, %r236, %r237;
	min.s32 	%r239, %r238, %r235;
	setp.lt.s32 	%p49, %r239, %r4;
	selp.f32 	%f117, 0f00000000, %f117, %p49;
	selp.f32 	%f118, 0f00000000, %f118, %p49;
	selp.f32 	%f119, 0f00000000, %f119, %p49;
	selp.f32 	%f120, 0f00000000, %f120, %p49;
	selp.f32 	%f121, 0f00000000, %f121, %p49;
	add.s32 	%r1, %r237, %r2;
	add.s32 	%r321, %r321, 4;
	setp.ne.s32 	%p50, %r321, %r84;
	@%p50 bra 	$L__BB2_64;
	st.local.f32 	[%rd3], %f121;
	st.local.f32 	[%rd3+4], %f120;
	st.local.f32 	[%rd3+8], %f119;
	st.local.f32 	[%rd3+12], %f118;
	st.local.f32 	[%rd3+16], %f117;
$L__BB2_66:
	setp.eq.s32 	%p51, %r83, 0;
	@%p51 bra 	$L__BB2_125;
	mov.b32 	%r322, 0;
$L__BB2_68:
	.pragma "nounroll";
	add.s32 	%r322, %r322, 1;
	setp.eq.s32 	%p52, %r322, %r83;
	@%p52 bra 	$L__BB2_125;
	bra.uni 	$L__BB2_68;
$L__BB2_69:
	add.s32 	%r223, %r157, -1;
	and.b32  	%r91, %r157, 3;
	setp.lt.u32 	%p43, %r223, 3;
	@%p43 bra 	$L__BB2_73;
	and.b32  	%r92, %r157, 2147483644;
	mov.b32 	%r324, 0;
$L__BB2_71:
	add.s32 	%r225, %r1, %r2;
	min.s32 	%r226, %r1, %r225;
	add.s32 	%r227, %r225, %r2;
	add.s32 	%r228, %r227, %r2;
	min.s32 	%r229, %r227, %r228;
	min.s32 	%r230, %r229, %r226;
	setp.lt.s32 	%p44, %r230, %r4;
	selp.f32 	%f122, 0f00000000, %f122, %p44;
	selp.f32 	%f123, 0f00000000, %f123, %p44;
	selp.f32 	%f124, 0f00000000, %f124, %p44;
	selp.f32 	%f125, 0f00000000, %f125, %p44;
	selp.f32 	%f126, 0f00000000, %f126, %p44;
	add.s32 	%r1, %r228, %r2;
	add.s32 	%r324, %r324, 4;
	setp.ne.s32 	%p45, %r324, %r92;
	@%p45 bra 	$L__BB2_71;
	st.local.f32 	[%rd3], %f126;
	st.local.f32 	[%rd3+4], %f125;
	st.local.f32 	[%rd3+8], %f124;
	st.local.f32 	[%rd3+12], %f123;
	st.local.f32 	[%rd3+16], %f122;
$L__BB2_73:
	setp.eq.s32 	%p46, %r91, 0;
	@%p46 bra 	$L__BB2_125;
	mov.b32 	%r325, 0;
$L__BB2_75:
	.pragma "nounroll";
	add.s32 	%r325, %r325, 1;
	setp.eq.s32 	%p47, %r325, %r91;
	@%p47 bra 	$L__BB2_125;
	bra.uni 	$L__BB2_75;
$L__BB2_76:
	setp.ne.s16 	%p31, %rs22, 0;
	@%p31 bra 	$L__BB2_84;
	add.s32 	%r214, %r157, -1;
	and.b32  	%r99, %r157, 3;
	setp.lt.u32 	%p37, %r214, 3;
	@%p37 bra 	$L__BB2_81;
	and.b32  	%r100, %r157, 2147483644;
	mov.b32 	%r327, 0;
$L__BB2_79:
	add.s32 	%r216, %r1, %r2;
	min.s32 	%r217, %r1, %r216;
	add.s32 	%r218, %r216, %r2;
	add.s32 	%r219, %r218, %r2;
	min.s32 	%r220, %r218, %r219;
	min.s32 	%r221, %r220, %r217;
	setp.lt.s32 	%p38, %r221, %r4;
	selp.f32 	%f127, 0f00000000, %f127, %p38;
	selp.f32 	%f128, 0f00000000, %f128, %p38;
	selp.f32 	%f129, 0f00000000, %f129, %p38;
	selp.f32 	%f130, 0f00000000, %f130, %p38;
	selp.f32 	%f131, 0f00000000, %f131, %p38;
	add.s32 	%r1, %r219, %r2;
	add.s32 	%r327, %r327, 4;
	setp.ne.s32 	%p39, %r327, %r100;
	@%p39 bra 	$L__BB2_79;
	st.local.f32 	[%rd3], %f131;
	st.local.f32 	[%rd3+4], %f130;
	st.local.f32 	[%rd3+8], %f129;
	st.local.f32 	[%rd3+12], %f128;
	st.local.f32 	[%rd3+16], %f127;
$L__BB2_81:
	setp.eq.s32 	%p40, %r99, 0;
	@%p40 bra 	$L__BB2_125;
	mov.b32 	%r328, 0;
$L__BB2_83:
	.pragma "nounroll";
	add.s32 	%r328, %r328, 1;
	setp.eq.s32 	%p41, %r328, %r99;
	@%p41 bra 	$L__BB2_125;
	bra.uni 	$L__BB2_83;
$L__BB2_84:
	add.s32 	%r205, %r157, -1;
	and.b32  	%r107, %r157, 3;
	setp.lt.u32 	%p32, %r205, 3;
	@%p32 bra 	$L__BB2_88;
	and.b32  	%r108, %r157, 2147483644;
	mov.b32 	%r330, 0;
$L__BB2_86:
	add.s32 	%r207, %r1, %r2;
	min.s32 	%r208, %r1, %r207;
	add.s32 	%r209, %r207, %r2;
	add.s32 	%r210, %r209, %r2;
	min.s32 	%r211, %r209, %r210;
	min.s32 	%r212, %r211, %r208;
	setp.lt.s32 	%p33, %r212, %r4;
	selp.f32 	%f132, 0f00000000, %f132, %p33;
	selp.f32 	%f133, 0f00000000, %f133, %p33;
	selp.f32 	%f134, 0f00000000, %f134, %p33;
	selp.f32 	%f135, 0f00000000, %f135, %p33;
	selp.f32 	%f136, 0f00000000, %f136, %p33;
	add.s32 	%r1, %r210, %r2;
	add.s32 	%r330, %r330, 4;
	setp.ne.s32 	%p34, %r330, %r108;
	@%p34 bra 	$L__BB2_86;
	st.local.f32 	[%rd3], %f136;
	st.local.f32 	[%rd3+4], %f135;
	st.local.f32 	[%rd3+8], %f134;
	st.local.f32 	[%rd3+12], %f133;
	st.local.f32 	[%rd3+16], %f132;
$L__BB2_88:
	setp.eq.s32 	%p35, %r107, 0;
	@%p35 bra 	$L__BB2_125;
	mov.b32 	%r331, 0;
$L__BB2_90:
	.pragma "nounroll";
	add.s32 	%r331, %r331, 1;
	setp.eq.s32 	%p36, %r331, %r107;
	@%p36 bra 	$L__BB2_125;
	bra.uni 	$L__BB2_90;
$L__BB2_91:
	setp.ne.s16 	%p6, %rs21, 0;
	@%p6 bra 	$L__BB2_107;
	setp.ne.s16 	%p18, %rs22, 0;
	@%p18 bra 	$L__BB2_100;
	add.s32 	%r196, %r157, -1;
	and.b32  	%r115, %r157, 3;
	setp.lt.u32 	%p24, %r196, 3;
	@%p24 bra 	$L__BB2_97;
	and.b32  	%r116, %r157, 2147483644;
	mov.b32 	%r333, 0;
$L__BB2_95:
	add.s32 	%r198, %r1, %r2;
	min.s32 	%r199, %r1, %r198;
	add.s32 	%r200, %r198, %r2;
	add.s32 	%r201, %r200, %r2;
	min.s32 	%r202, %r200, %r201;
	min.s32 	%r203, %r202, %r199;
	setp.lt.s32 	%p25, %r203, %r4;
	selp.f32 	%f137, 0f00000000, %f137, %p25;
	selp.f32 	%f138, 0f00000000, %f138, %p25;
	selp.f32 	%f139, 0f00000000, %f139, %p25;
	selp.f32 	%f140, 0f00000000, %f140, %p25;
	selp.f32 	%f141, 0f00000000, %f141, %p25;
	add.s32 	%r1, %r201, %r2;
	add.s32 	%r333, %r333, 4;
	setp.ne.s32 	%p26, %r333, %r116;
	@%p26 bra 	$L__BB2_95;
	st.local.f32 	[%rd3], %f141;
	st.local.f32 	[%rd3+4], %f140;
	st.local.f32 	[%rd3+8], %f139;
	st.local.f32 	[%rd3+12], %f138;
	st.local.f32 	[%rd3+16], %f137;
$L__BB2_97:
	setp.eq.s32 	%p27, %r115, 0;
	@%p27 bra 	$L__BB2_125;
	mov.b32 	%r334, 0;
$L__BB2_99:
	.pragma "nounroll";
	add.s32 	%r334, %r334, 1;
	setp.eq.s32 	%p28, %r334, %r115;
	@%p28 bra 	$L__BB2_125;
	bra.uni 	$L__BB2_99;
$L__BB2_100:
	add.s32 	%r187, %r157, -1;
	and.b32  	%r123, %r157, 3;
	setp.lt.u32 	%p19, %r187, 3;
	@%p19 bra 	$L__BB2_104;
	and.b32  	%r124, %r157, 2147483644;
	mov.b32 	%r336, 0;
$L__BB2_102:
	add.s32 	%r189, %r1, %r2;
	min.s32 	%r190, %r1, %r189;
	add.s32 	%r191, %r189, %r2;
	add.s32 	%r192, %r191, %r2;
	min.s32 	%r193, %r191, %r192;
	min.s32 	%r194, %r193, %r190;
	setp.lt.s32 	%p20, %r194, %r4;
	selp.f32 	%f142, 0f00000000, %f142, %p20;
	selp.f32 	%f143, 0f00000000, %f143, %p20;
	selp.f32 	%f144, 0f00000000, %f144, %p20;
	selp.f32 	%f145, 0f00000000, %f145, %p20;
	selp.f32 	%f146, 0f00000000, %f146, %p20;
	add.s32 	%r1, %r192, %r2;
	add.s32 	%r336, %r336, 4;
	setp.ne.s32 	%p21, %r336, %r124;
	@%p21 bra 	$L__BB2_102;
	st.local.f32 	[%rd3], %f146;
	st.local.f32 	[%rd3+4], %f145;
	st.local.f32 	[%rd3+8], %f144;
	st.local.f32 	[%rd3+12], %f143;
	st.local.f32 	[%rd3+16], %f142;
$L__BB2_104:
	setp.eq.s32 	%p22, %r123, 0;
	@%p22 bra 	$L__BB2_125;
	mov.b32 	%r337, 0;
$L__BB2_106:
	.pragma "nounroll";
	add.s32 	%r337, %r337, 1;
	setp.eq.s32 	%p23, %r337, %r123;
	@%p23 bra 	$L__BB2_125;
	bra.uni 	$L__BB2_106;
$L__BB2_107:
	setp.ne.s16 	%p7, %rs22, 0;
	@%p7 bra 	$L__BB2_115;
	add.s32 	%r178, %r157, -1;
	and.b32  	%r131, %r157, 3;
	setp.lt.u32 	%p13, %r178, 3;
	@%p13 bra 	$L__BB2_112;
	and.b32  	%r132, %r157, 2147483644;
	mov.b32 	%r339, 0;
$L__BB2_110:
	add.s32 	%r180, %r1, %r2;
	min.s32 	%r181, %r1, %r180;
	add.s32 	%r182, %r180, %r2;
	add.s32 	%r183, %r182, %r2;
	min.s32 	%r184, %r182, %r183;
	min.s32 	%r185, %r184, %r181;
	setp.lt.s32 	%p14, %r185, %r4;
	selp.f32 	%f147, 0f00000000, %f147, %p14;
	selp.f32 	%f148, 0f00000000, %f148, %p14;
	selp.f32 	%f149, 0f00000000, %f149, %p14;
	selp.f32 	%f150, 0f00000000, %f150, %p14;
	selp.f32 	%f151, 0f00000000, %f151, %p14;
	add.s32 	%r1, %r183, %r2;
	add.s32 	%r339, %r339, 4;
	setp.ne.s32 	%p15, %r339, %r132;
	@%p15 bra 	$L__BB2_110;
	st.local.f32 	[%rd3], %f151;
	st.local.f32 	[%rd3+4], %f150;
	st.local.f32 	[%rd3+8], %f149;
	st.local.f32 	[%rd3+12], %f148;
	st.local.f32 	[%rd3+16], %f147;
$L__BB2_112:
	setp.eq.s32 	%p16, %r131, 0;
	@%p16 bra 	$L__BB2_125;
	mov.b32 	%r340, 0;
$L__BB2_114:
	.pragma "nounroll";
	add.s32 	%r340, %r340, 1;
	setp.eq.s32 	%p17, %r340, %r131;
	@%p17 bra 	$L__BB2_125;
	bra.uni 	$L__BB2_114;
$L__BB2_115:
	add.s32 	%r169, %r157, -1;
	and.b32  	%r139, %r157, 3;
	setp.lt.u32 	%p8, %r169, 3;
	@%p8 bra 	$L__BB2_119;
	and.b32  	%r140, %r157, 2147483644;
	mov.b32 	%r342, 0;
$L__BB2_117:
	add.s32 	%r171, %r1, %r2;
	min.s32 	%r172, %r1, %r171;
	add.s32 	%r173, %r171, %r2;
	add.s32 	%r174, %r173, %r2;
	min.s32 	%r175, %r173, %r174;
	min.s32 	%r176, %r175, %r172;
	setp.lt.s32 	%p9, %r176, %r4;
	selp.f32 	%f152, 0f00000000, %f152, %p9;
	selp.f32 	%f153, 0f00000000, %f153, %p9;
	selp.f32 	%f154, 0f00000000, %f154, %p9;
	selp.f32 	%f155, 0f00000000, %f155, %p9;
	selp.f32 	%f156, 0f00000000, %f156, %p9;
	add.s32 	%r1, %r174, %r2;
	add.s32 	%r342, %r342, 4;
	setp.ne.s32 	%p10, %r342, %r140;
	@%p10 bra 	$L__BB2_117;
	st.local.f32 	[%rd3], %f156;
	st.local.f32 	[%rd3+4], %f155;
	st.local.f32 	[%rd3+8], %f154;
	st.local.f32 	[%rd3+12], %f153;
	st.local.f32 	[%rd3+16], %f152;
$L__BB2_119:
	setp.eq.s32 	%p11, %r139, 0;
	@%p11 bra 	$L__BB2_125;
	mov.b32 	%r343, 0;
$L__BB2_121:
	.pragma "nounroll";
	add.s32 	%r343, %r343, 1;
	setp.eq.s32 	%p12, %r343, %r139;
	@%p12 bra 	$L__BB2_125;
	bra.uni 	$L__BB2_121;
$L__BB2_122:
	add.s32 	%r167, %r157, -1;
	setp.lt.u32 	%p3, %r167, 7;
	@%p3 bra 	$L__BB2_125;
	and.b32  	%r147, %r157, 2147483640;
	mov.b32 	%r344, 0;
$L__BB2_124:
	.pragma "nounroll";
	add.s32 	%r344, %r344, 8;
	setp.ne.s32 	%p4, %r344, %r147;
	@%p4 bra 	$L__BB2_124;
$L__BB2_125:
	ret;

}
	// .globl	_Z8norm_jjbPfS_iffii
.visible .entry _Z8norm_jjbPfS_iffii(
	.param .u64 .ptr .align 1 _Z8norm_jjbPfS_iffii_param_0,
	.param .u64 .ptr .align 1 _Z8norm_jjbPfS_iffii_param_1,
	.param .u32 _Z8norm_jjbPfS_iffii_param_2,
	.param .f32 _Z8norm_jjbPfS_iffii_param_3,
	.param .f32 _Z8norm_jjbPfS_iffii_param_4,
	.param .u32 _Z8norm_jjbPfS_iffii_param_5,
	.param .u32 _Z8norm_jjbPfS_iffii_param_6
)
{
	.local .align 4 .b8 	__local_depot3[20];
	.reg .b64 	%SP;
	.reg .b64 	%SPL;
	.reg .pred 	%p<104>;
	.reg .b32 	%r<141>;
	.reg .b32 	%f<105>;
	.reg .b64 	%rd<26>;
	.reg .b64 	%fd<128>;

	mov.u64 	%SPL, __local_depot3;
	ld.param.u64 	%rd12, [_Z8norm_jjbPfS_iffii_param_0];
	ld.param.u64 	%rd13, [_Z8norm_jjbPfS_iffii_param_1];
	ld.param.u32 	%r30, [_Z8norm_jjbPfS_iffii_param_2];
	ld.param.f32 	%f33, [_Z8norm_jjbPfS_iffii_param_3];
	ld.param.f32 	%f34, [_Z8norm_jjbPfS_iffii_param_4];
	ld.param.u32 	%r31, [_Z8norm_jjbPfS_iffii_param_5];
	cvta.to.global.u64 	%rd1, %rd12;
	add.u64 	%rd2, %SPL, 0;
	mov.u32 	%r33, %ctaid.y;
	mov.u32 	%r34, %ctaid.z;
	mov.u32 	%r35, %tid.x;
	mov.u32 	%r36, %tid.y;
	mov.u32 	%r37, %ntid.x;
	mad.lo.s32 	%r1, %r37, %r33, %r35;
	mov.u32 	%r38, %ntid.y;
	mad.lo.s32 	%r2, %r38, %r34, %r36;
	mov.b32 	%r39, 0;
	st.local.u32 	[%rd2], %r39;
	st.local.u32 	[%rd2+4], %r39;
	st.local.u32 	[%rd2+8], %r39;
	st.local.u32 	[%rd2+12], %r39;
	st.local.u32 	[%rd2+16], %r39;
	setp.lt.s32 	%p2, %r30, 1;
	@%p2 bra 	$L__BB3_55;
	ld.param.u32 	%r135, [_Z8norm_jjbPfS_iffii_param_6];
	mov.u32 	%r41, %ctaid.x;
	mad.lo.s32 	%r42, %r135, %r1, %r2;
	mov.u32 	%r43, %nctaid.x;
	add.s32 	%r44, %r41, 2;
	min.u32 	%r45, %r44, %r43;
	cvta.to.global.u64 	%rd15, %rd13;
	max.u32 	%r46, %r41, 3;
	add.s32 	%r3, %r46, -3;
	add.s32 	%r4, %r45, -1;
	mul.lo.s32 	%r47, %r135, %r135;
	mov.f64 	%fd43, 0d4000000000000000;
	{
	.reg .b32 %temp; 
	mov.b64 	{%temp, %r5}, %fd43;
	}
	and.b32  	%r6, %r5, 2146435072;
	setp.eq.s32 	%p3, %r6, 1062207488;
	setp.lt.s32 	%p4, %r5, 0;
	selp.b32 	%r7, 0, 2146435072, %p4;
	and.b32  	%r48, %r5, 2147483647;
	setp.ne.s32 	%p5, %r48, 1071644672;
	and.pred  	%p1, %p3, %p5;
	or.b32  	%r8, %r7, -2147483648;
	mad.lo.s32 	%r49, %r47, %r41, %r42;
	mul.wide.s32 	%rd16, %r49, 4;
	add.s64 	%rd3, %rd1, %rd16;
	cvt.rn.f32.s32 	%f35, %r31;
	div.rn.f32 	%f1, %f33, %f35;
	mul.f32 	%f36, %f34, 0f3F000000;
	cvt.rzi.f32.f32 	%f37, %f36;
	add.f32 	%f38, %f37, %f37;
	sub.f32 	%f39, %f34, %f38;
	abs.f32 	%f2, %f39;
	abs.f32 	%f3, %f34;
	cvt.rmi.f32.f32 	%f4, %f34;
	add.s64 	%rd4, %rd15, %rd16;
	min.u32 	%r50, %r41, 3;
	add.s32 	%r51, %r45, %r50;
	not.b32 	%r52, %r41;
	add.s32 	%r53, %r51, %r52;
	sub.s32 	%r54, %r51, %r41;
	add.s32 	%r9, %r54, -2;
	and.b32  	%r10, %r53, 3;
	mad.lo.s32 	%r55, %r47, %r3, %r42;
	mul.wide.s32 	%rd17, %r55, 4;
	add.s64 	%rd5, %rd1, %rd17;
	mul.wide.s32 	%rd6, %r47, 4;
	add.s64 	%rd7, %rd5, %rd6;
	shl.b32 	%r11, %r47, 2;
	mov.b32 	%r137, 0;
$L__BB3_2:
	setp.lt.u32 	%p6, %r3, %r4;
	mul.wide.u32 	%rd18, %r137, 4;
	add.s64 	%rd8, %rd2, %rd18;
	@%p6 bra 	$L__BB3_4;
	ld.local.f32 	%f103, [%rd8];
	bra.uni 	$L__BB3_46;
$L__BB3_4:
	setp.eq.s32 	%p7, %r10, 0;
	ld.local.f32 	%f103, [%rd8];
	mov.u32 	%r138, %r3;
	@%p7 bra 	$L__BB3_23;
	ld.global.f32 	%f7, [%rd5];
	cvt.f64.f32 	%fd1, %f7;
	{
	.reg .b32 %temp; 
	mov.b64 	{%temp, %r13}, %fd1;
	}
	abs.f64 	%fd2, %fd1;
	{ // callseq 0, 0
	.param .b64 param0;
	st.param.f64 	[param0], %fd2;
	.param .b64 retval0;
	call.uni (retval0), 
	__internal_accurate_pow, 
	(
	param0
	);
	ld.param.f64 	%fd44, [retval0];
	} // callseq 0
	setp.lt.s32 	%p11, %r13, 0;
	neg.f64 	%fd46, %fd44;
	selp.f64 	%fd47, %fd46, %fd44, %p3;
	selp.f64 	%fd48, %fd47, %fd44, %p11;
	setp.eq.f32 	%p12, %f7, 0f00000000;
	selp.b32 	%r56, %r13, 0, %p3;
	or.b32  	%r57, %r56, 2146435072;
	selp.b32 	%r58, %r57, %r56, %p4;
	mov.b32 	%r59, 0;
	mov.b64 	%fd49, {%r59, %r58};
	selp.f64 	%fd121, %fd49, %fd48, %p12;
	add.f64 	%fd50, %fd1, 0d4000000000000000;
	{
	.reg .b32 %temp; 
	mov.b64 	{%temp, %r60}, %fd50;
	}
	and.b32  	%r61, %r60, 2146435072;
	setp.ne.s32 	%p13, %r61, 2146435072;
	@%p13 bra 	$L__BB3_10;
	setp.nan.f32 	%p14, %f7, %f7;
	@%p14 bra 	$L__BB3_9;
	setp.neu.f64 	%p15, %fd2, 0d7FF0000000000000;
	@%p15 bra 	$L__BB3_10;
	selp.b32 	%r62, %r8, %r7, %p1;
	selp.b32 	%r63, %r62, %r7, %p11;
	mov.b32 	%r64, 0;
	mov.b64 	%fd121, {%r64, %r63};
	bra.uni 	$L__BB3_10;
$L__BB3_9:
	mov.f64 	%fd51, 0d4000000000000000;
	add.rn.f64 	%fd121, %fd1, %fd51;
$L__BB3_10:
	add.s32 	%r138, %r3, 1;
	setp.eq.s32 	%p17, %r10, 1;
	setp.eq.f32 	%p18, %f7, 0f3F800000;
	selp.f64 	%fd52, 0d3FF0000000000000, %fd121, %p18;
	cvt.f64.f32 	%fd53, %f103;
	add.f64 	%fd54, %fd52, %fd53;
	cvt.rn.f32.f64 	%f103, %fd54;
	@%p17 bra 	$L__BB3_23;
	ld.global.f32 	%f9, [%rd7];
	cvt.f64.f32 	%fd7, %f9;
	{
	.reg .b32 %temp; 
	mov.b64 	{%temp, %r15}, %fd7;
	}
	abs.f64 	%fd8, %fd7;
	{ // callseq 1, 0
	.param .b64 param0;
	st.param.f64 	[param0], %fd8;
	.param .b64 retval0;
	call.uni (retval0), 
	__internal_accurate_pow, 
	(
	param0
	);
	ld.param.f64 	%fd55, [retval0];
	} // callseq 1
	setp.lt.s32 	%p22, %r15, 0;
	neg.f64 	%fd57, %fd55;
	selp.f64 	%fd58, %fd57, %fd55, %p3;
	selp.f64 	%fd59, %fd58, %fd55, %p22;
	setp.eq.f32 	%p23, %f9, 0f00000000;
	selp.b32 	%r65, %r15, 0, %p3;
	or.b32  	%r66, %r65, 2146435072;
	selp.b32 	%r67, %r66, %r65, %p4;
	mov.b32 	%r68, 0;
	mov.b64 	%fd60, {%r68, %r67};
	selp.f64 	%fd122, %fd60, %fd59, %p23;
	add.f64 	%fd61, %fd7, 0d4000000000000000;
	{
	.reg .b32 %temp; 
	mov.b64 	{%temp, %r69}, %fd61;
	}
	and.b32  	%r70, %r69, 2146435072;
	setp.ne.s32 	%p24, %r70, 2146435072;
	@%p24 bra 	$L__BB3_16;
	setp.nan.f32 	%p25, %f9, %f9;
	@%p25 bra 	$L__BB3_15;
	setp.neu.f64 	%p26, %fd8, 0d7FF0000000000000;
	@%p26 bra 	$L__BB3_16;
	selp.b32 	%r71, %r8, %r7, %p1;
	selp.b32 	%r72, %r71, %r7, %p22;
	mov.b32 	%r73, 0;
	mov.b64 	%fd122, {%r73, %r72};
	bra.uni 	$L__BB3_16;
$L__BB3_15:
	mov.f64 	%fd62, 0d4000000000000000;
	add.rn.f64 	%fd122, %fd7, %fd62;
$L__BB3_16:
	add.s32 	%r138, %r3, 2;
	setp.eq.s32 	%p28, %r10, 2;
	setp.eq.f32 	%p29, %f9, 0f3F800000;
	selp.f64 	%fd63, 0d3FF0000000000000, %fd122, %p29;
	cvt.f64.f32 	%fd64, %f103;
	add.f64 	%fd65, %fd63, %fd64;
	cvt.rn.f32.f64 	%f103, %fd65;
	@%p28 bra 	$L__BB3_23;
	add.s64 	%rd19, %rd7, %rd6;
	ld.global.f32 	%f11, [%rd19];
	cvt.f64.f32 	%fd13, %f11;
	{
	.reg .b32 %temp; 
	mov.b64 	{%temp, %r17}, %fd13;
	}
	abs.f64 	%fd14, %fd13;
	{ // callseq 2, 0
	.param .b64 param0;
	st.param.f64 	[param0], %fd14;
	.param .b64 retval0;
	call.uni (retval0), 
	__internal_accurate_pow, 
	(
	param0
	);
	ld.param.f64 	%fd66, [retval0];
	} // callseq 2
	setp.lt.s32 	%p33, %r17, 0;
	neg.f64 	%fd68, %fd66;
	selp.f64 	%fd69, %fd68, %fd66, %p3;
	selp.f64 	%fd70, %fd69, %fd66, %p33;
	setp.eq.f32 	%p34, %f11, 0f00000000;
	selp.b32 	%r74, %r17, 0, %p3;
	or.b32  	%r75, %r74, 2146435072;
	selp.b32 	%r76, %r75, %r74, %p4;
	mov.b32 	%r77, 0;
	mov.b64 	%fd71, {%r77, %r76};
	selp.f64 	%fd123, %fd71, %fd70, %p34;
	add.f64 	%fd72, %fd13, 0d4000000000000000;
	{
	.reg .b32 %temp; 
	mov.b64 	{%temp, %r78}, %fd72;
	}
	and.b32  	%r79, %r78, 2146435072;
	setp.ne.s32 	%p35, %r79, 2146435072;
	@%p35 bra 	$L__BB3_22;
	setp.nan.f32 	%p36, %f11, %f11;
	@%p36 bra 	$L__BB3_21;
	setp.neu.f64 	%p37, %fd14, 0d7FF0000000000000;
	@%p37 bra 	$L__BB3_22;
	selp.b32 	%r80, %r8, %r7, %p1;
	selp.b32 	%r81, %r80, %r7, %p33;
	mov.b32 	%r82, 0;
	mov.b64 	%fd123, {%r82, %r81};
	bra.uni 	$L__BB3_22;
$L__BB3_21:
	mov.f64 	%fd73, 0d4000000000000000;
	add.rn.f64 	%fd123, %fd13, %fd73;
$L__BB3_22:
	add.s32 	%r138, %r3, 3;
	setp.eq.f32 	%p39, %f11, 0f3F800000;
	selp.f64 	%fd74, 0d3FF0000000000000, %fd123, %p39;
	cvt.f64.f32 	%fd75, %f103;
	add.f64 	%fd76, %fd74, %fd75;
	cvt.rn.f32.f64 	%f103, %fd76;
$L__BB3_23:
	setp.lt.u32 	%p40, %r9, 3;
	@%p40 bra 	$L__BB3_46;
	ld.param.u32 	%r136, [_Z8norm_jjbPfS_iffii_param_6];
	mad.lo.s32 	%r83, %r136, %r138, %r1;
	mad.lo.s32 	%r139, %r136, %r83, %r2;
$L__BB3_25:
	ld.param.u64 	%rd25, [_Z8norm_jjbPfS_iffii_param_0];
	cvta.to.global.u64 	%rd20, %rd25;
	mul.wide.s32 	%rd21, %r139, 4;
	add.s64 	%rd9, %rd20, %rd21;
	ld.global.f32 	%f16, [%rd9];
	cvt.f64.f32 	%fd19, %f16;
	{
	.reg .b32 %temp; 
	mov.b64 	{%temp, %r23}, %fd19;
	}
	abs.f64 	%fd20, %fd19;
	{ // callseq 3, 0
	.param .b64 param0;
	st.param.f64 	[param0], %fd20;
	.param .b64 retval0;
	call.uni (retval0), 
	__internal_accurate_pow, 
	(
	param0
	);
	ld.param.f64 	%fd77, [retval0];
	} // callseq 3
	setp.lt.s32 	%p44, %r23, 0;
	neg.f64 	%fd79, %fd77;
	selp.f64 	%fd80, %fd79, %fd77, %p3;
	selp.f64 	%fd81, %fd80, %fd77, %p44;
	setp.eq.f32 	%p45, %f16, 0f00000000;
	selp.b32 	%r84, %r23, 0, %p3;
	or.b32  	%r85, %r84, 2146435072;
	selp.b32 	%r86, %r85, %r84, %p4;
	mov.b32 	%r87, 0;
	mov.b64 	%fd82, {%r87, %r86};
	selp.f64 	%fd124, %fd82, %fd81, %p45;
	add.f64 	%fd83, %fd19, 0d4000000000000000;
	{
	.reg .b32 %temp; 
	mov.b64 	{%temp, %r88}, %fd83;
	}
	and.b32  	%r89, %r88, 2146435072;
	setp.ne.s32 	%p46, %r89, 2146435072;
	@%p46 bra 	$L__BB3_30;
	setp.num.f32 	%p47, %f16, %f16;
	@%p47 bra 	$L__BB3_28;
	mov.f64 	%fd84, 0d4000000000000000;
	add.rn.f64 	%fd124, %fd19, %fd84;
	bra.uni 	$L__BB3_30;
$L__BB3_28:
	setp.neu.f64 	%p48, %fd20, 0d7FF0000000000000;
	@%p48 bra 	$L__BB3_30;
	selp.b32 	%r90, %r8, %r7, %p1;
	selp.b32 	%r91, %r90, %r7, %p44;
	mov.b32 	%r92, 0;
	mov.b64 	%fd124, {%r92, %r91};
$L__BB3_30:
	setp.eq.f32 	%p53, %f16, 0f3F800000;
	selp.f64 	%fd85, 0d3FF0000000000000, %fd124, %p53;
	cvt.f64.f32 	%fd86, %f103;
	add.f64 	%fd87, %fd85, %fd86;
	cvt.rn.f32.f64 	%f17, %fd87;
	add.s64 	%rd10, %rd9, %rd6;
	ld.global.f32 	%f18, [%rd10];
	cvt.f64.f32 	%fd25, %f18;
	{
	.reg .b32 %temp; 
	mov.b64 	{%temp, %r24}, %fd25;
	}
	abs.f64 	%fd26, %fd25;
	{ // callseq 4, 0
	.param .b64 param0;
	st.param.f64 	[param0], %fd26;
	.param .b64 retval0;
	call.uni (retval0), 
	__internal_accurate_pow, 
	(
	param0
	);
	ld.param.f64 	%fd88, [retval0];
	} // callseq 4
	setp.lt.s32 	%p54, %r24, 0;
	neg.f64 	%fd90, %fd88;
	selp.f64 	%fd91, %fd90, %fd88, %p3;
	selp.f64 	%fd92, %fd91, %fd88, %p54;
	setp.eq.f32 	%p55, %f18, 0f00000000;
	selp.b32 	%r93, %r24, 0, %p3;
	or.b32  	%r94, %r93, 2146435072;
	selp.b32 	%r95, %r94, %r93, %p4;
	mov.b32 	%r96, 0;
	mov.b64 	%fd93, {%r96, %r95};
	selp.f64 	%fd125, %fd93, %fd92, %p55;
	add.f64 	%fd94, %fd25, 0d4000000000000000;
	{
	.reg .b32 %temp; 
	mov.b64 	{%temp, %r97}, %fd94;
	}
	and.b32  	%r98, %r97, 2146435072;
	setp.ne.s32 	%p56, %r98, 2146435072;
	@%p56 bra 	$L__BB3_35;
	setp.nan.f32 	%p57, %f18, %f18;
	@%p57 bra 	$L__BB3_34;
	setp.neu.f64 	%p58, %fd26, 0d7FF0000000000000;
	@%p58 bra 	$L__BB3_35;
	selp.b32 	%r99, %r8, %r7, %p1;
	selp.b32 	%r100, %r99, %r7, %p54;
	mov.b32 	%r101, 0;
	mov.b64 	%fd125, {%r101, %r100};
	bra.uni 	$L__BB3_35;
$L__BB3_34:
	mov.f64 	%fd95, 0d4000000000000000;
	add.rn.f64 	%fd125, %fd25, %fd95;
$L__BB3_35:
	setp.eq.f32 	%p63, %f18, 0f3F800000;
	selp.f64 	%fd96, 0d3FF0000000000000, %fd125, %p63;
	cvt.f64.f32 	%fd97, %f17;
	add.f64 	%fd98, %fd96, %fd97;
	cvt.rn.f32.f64 	%f19, %fd98;
	add.s64 	%rd11, %rd10, %rd6;
	ld.global.f32 	%f20, [%rd11];
	cvt.f64.f32 	%fd31, %f20;
	{
	.reg .b32 %temp; 
	mov.b64 	{%temp, %r25}, %fd31;
	}
	abs.f64 	%fd32, %fd31;
	{ // callseq 5, 0
	.param .b64 param0;
	st.param.f64 	[param0], %fd32;
	.param .b64 retval0;
	call.uni (retval0), 
	__internal_accurate_pow, 
	(
	param0
	);
	ld.param.f64 	%fd99, [retval0];
	} // callseq 5
	setp.lt.s32 	%p64, %r25, 0;
	neg.f64 	%fd101, %fd99;
	selp.f64 	%fd102, %fd101, %fd99, %p3;
	selp.f64 	%fd103, %fd102, %fd99, %p64;
	setp.eq.f32 	%p65, %f20, 0f00000000;
	selp.b32 	%r102, %r25, 0, %p3;
	or.b32  	%r103, %r102, 2146435072;
	selp.b32 	%r104, %r103, %r102, %p4;
	mov.b32 	%r105, 0;
	mov.b64 	%fd104, {%r105, %r104};
	selp.f64 	%fd126, %fd104, %fd103, %p65;
	add.f64 	%fd105, %fd31, 0d4000000000000000;
	{
	.reg .b32 %temp; 
	mov.b64 	{%temp, %r106}, %fd105;
	}
	and.b32  	%r107, %r106, 2146435072;
	setp.ne.s32 	%p66, %r107, 2146435072;
	@%p66 bra 	$L__BB3_40;
	setp.nan.f32 	%p67, %f20, %f20;
	@%p67 bra 	$L__BB3_39;
	setp.neu.f64 	%p68, %fd32, 0d7FF0000000000000;
	@%p68 bra 	$L__BB3_40;
	selp.b32 	%r108, %r8, %r7, %p1;
	selp.b32 	%r109, %r108, %r7, %p64;
	mov.b32 	%r110, 0;
	mov.b64 	%fd126, {%r110, %r109};
	bra.uni 	$L__BB3_40;
$L__BB3_39:
	mov.f64 	%fd106, 0d4000000000000000;
	add.rn.f64 	%fd126, %fd31, %fd106;
$L__BB3_40:
	setp.eq.f32 	%p73, %f20, 0f3F800000;
	selp.f64 	%fd107, 0d3FF0000000000000, %fd126, %p73;
	cvt.f64.f32 	%fd108, %f19;
	add.f64 	%fd109, %fd107, %fd108;
	cvt.rn.f32.f64 	%f21, %fd109;
	add.s64 	%rd22, %rd11, %rd6;
	ld.global.f32 	%f22, [%rd22];
	cvt.f64.f32 	%fd37, %f22;
	{
	.reg .b32 %temp; 
	mov.b64 	{%temp, %r26}, %fd37;
	}
	abs.f64 	%fd38, %fd37;
	{ // callseq 6, 0
	.param .b64 param0;
	st.param.f64 	[param0], %fd38;
	.param .b64 retval0;
	call.uni (retval0), 
	__internal_accurate_pow, 
	(
	param0
	);
	ld.param.f64 	%fd110, [retval0];
	} // callseq 6
	setp.lt.s32 	%p74, %r26, 0;
	neg.f64 	%fd112, %fd110;
	selp.f64 	%fd113, %fd112, %fd110, %p3;
	selp.f64 	%fd114, %fd113, %fd110, %p74;
	setp.eq.f32 	%p75, %f22, 0f00000000;
	selp.b32 	%r111, %r26, 0, %p3;
	or.b32  	%r112, %r111, 2146435072;
	selp.b32 	%r113, %r112, %r111, %p4;
	mov.b32 	%r114, 0;
	mov.b64 	%fd115, {%r114, %r113};
	selp.f64 	%fd127, %fd115, %fd114, %p75;
	add.f64 	%fd116, %fd37, 0d4000000000000000;
	{
	.reg .b32 %temp; 
	mov.b64 	{%temp, %r115}, %fd116;
	}
	and.b32  	%r116, %r115, 2146435072;
	setp.ne.s32 	%p76, %r116, 2146435072;
	@%p76 bra 	$L__BB3_45;
	setp.nan.f32 	%p77, %f22, %f22;
	@%p77 bra 	$L__BB3_44;
	setp.neu.f64 	%p78, %fd38, 0d7FF0000000000000;
	@%p78 bra 	$L__BB3_45;
	selp.b32 	%r117, %r8, %r7, %p1;
	selp.b32 	%r118, %r117, %r7, %p74;
	mov.b32 	%r119, 0;
	mov.b64 	%fd127, {%r119, %r118};
	bra.uni 	$L__BB3_45;
$L__BB3_44:
	mov.f64 	%fd117, 0d4000000000000000;
	add.rn.f64 	%fd127, %fd37, %fd117;
$L__BB3_45:
	setp.eq.f32 	%p80, %f22, 0f3F800000;
	selp.f64 	%fd118, 0d3FF0000000000000, %fd127, %p80;
	cvt.f64.f32 	%fd119, %f21;
	add.f64 	%fd120, %fd118, %fd119;
	cvt.rn.f32.f64 	%f103, %fd120;
	add.s32 	%r138, %r138, 4;
	add.s32 	%r139, %r139, %r11;
	setp.lt.s32 	%p81, %r138, %r4;
	@%p81 bra 	$L__BB3_25;
$L__BB3_46:
	setp.eq.f32 	%p82, %f34, 0f00000000;
	ld.global.f32 	%f25, [%rd3];
	fma.rn.f32 	%f26, %f1, %f103, 0f3F800000;
	abs.f32 	%f27, %f26;
	setp.lt.f32 	%p83, %f27, 0f00800000;
	mul.f32 	%f42, %f27, 0f4B800000;
	selp.f32 	%f43, %f42, %f27, %p83;
	selp.f32 	%f44, 0fC1C00000, 0f00000000, %p83;
	mov.b32 	%r120, %f43;
	add.s32 	%r121, %r120, -1060439283;
	and.b32  	%r122, %r121, -8388608;
	sub.s32 	%r123, %r120, %r122;
	mov.b32 	%f45, %r123;
	cvt.rn.f32.s32 	%f46, %r122;
	fma.rn.f32 	%f47, %f46, 0f34000000, %f44;
	add.f32 	%f48, %f45, 0fBF800000;
	add.f32 	%f49, %f45, 0f3F800000;
	rcp.approx.ftz.f32 	%f50, %f49;
	add.f32 	%f51, %f48, %f48;
	mul.f32 	%f52, %f51, %f50;
	mul.f32 	%f53, %f52, %f52;
	sub.f32 	%f54, %f48, %f52;
	add.f32 	%f55, %f54, %f54;
	neg.f32 	%f56, %f52;
	fma.rn.f32 	%f57, %f56, %f48, %f55;
	mul.rn.f32 	%f58, %f50, %f57;
	fma.rn.f32 	%f59, %f53, 0f3A2C32E4, 0f3B52E7DB;
	fma.rn.f32 	%f60, %f59, %f53, 0f3C93BB73;
	fma.rn.f32 	%f61, %f60, %f53, 0f3DF6384F;
	mul.rn.f32 	%f62, %f61, %f53;
	fma.rn.f32 	%f63, %f52, 0f3FB8AA3B, %f47;
	sub.f32 	%f64, %f47, %f63;
	fma.rn.f32 	%f65, %f52, 0f3FB8AA3B, %f64;
	fma.rn.f32 	%f66, %f58, 0f3FB8AA3B, %f65;
	fma.rn.f32 	%f67, %f52, 0f32A55E34, %f66;
	mul.f32 	%f68, %f62, 0f40400000;
	fma.rn.f32 	%f69, %f68, %f58, %f67;
	fma.rn.f32 	%f70, %f62, %f52, %f69;
	add.rn.f32 	%f71, %f63, %f70;
	neg.f32 	%f72, %f63;
	add.rn.f32 	%f73, %f71, %f72;
	neg.f32 	%f74, %f73;
	add.rn.f32 	%f75, %f70, %f74;
	mul.rn.f32 	%f76, %f71, %f34;
	neg.f32 	%f77, %f76;
	fma.rn.f32 	%f78, %f71, %f34, %f77;
	fma.rn.f32 	%f79, %f75, %f34, %f78;
	cvt.rni.f32.f32 	%f80, %f76;
	sub.f32 	%f81, %f76, %f80;
	add.f32 	%f82, %f81, %f79;
	fma.rn.f32 	%f83, %f82, 0f391FCB8E, 0f3AAF85ED;
	fma.rn.f32 	%f84, %f83, %f82, 0f3C1D9856;
	fma.rn.f32 	%f85, %f84, %f82, 0f3D6357BB;
	fma.rn.f32 	%f86, %f85, %f82, 0f3E75FDEC;
	fma.rn.f32 	%f87, %f86, %f82, 0f3F317218;
	fma.rn.f32 	%f88, %f87, %f82, 0f3F800000;
	cvt.rzi.s32.f32 	%r124, %f80;
	setp.gt.f32 	%p84, %f80, 0f00000000;
	selp.b32 	%r125, 0, -2097152000, %p84;
	add.s32 	%r126, %r125, 2130706432;
	mov.b32 	%f89, %r126;
	mul.f32 	%f90, %f88, %f89;
	shl.b32 	%r127, %r124, 23;
	sub.s32 	%r128, %r127, %r125;
	mov.b32 	%f91, %r128;
	mul.f32 	%f92, %f90, %f91;
	abs.f32 	%f93, %f76;
	setp.gt.f32 	%p85, %f93, 0f43180000;
	setp.lt.f32 	%p86, %f76, 0f00000000;
	selp.f32 	%f94, 0f00000000, 0f7F800000, %p86;
	selp.f32 	%f28, %f94, %f92, %p85;
	setp.eq.f32 	%p87, %f26, 0f3F800000;
	or.pred  	%p88, %p82, %p87;
	mov.f32 	%f104, 0f3F800000;
	@%p88 bra 	$L__BB3_54;
	setp.num.f32 	%p89, %f3, %f3;
	setp.num.f32 	%p90, %f27, %f27;
	and.pred  	%p91, %p90, %p89;
	@%p91 bra 	$L__BB3_49;
	add.rn.f32 	%f104, %f26, %f34;
	bra.uni 	$L__BB3_54;
$L__BB3_49:
	setp.neu.f32 	%p92, %f26, 0f00000000;
	setp.neu.f32 	%p93, %f27, 0f7F800000;
	and.pred  	%p94, %p92, %p93;
	@%p94 bra 	$L__BB3_51;
	setp.lt.f32 	%p101, %f34, 0f00000000;
	setp.neu.f32 	%p102, %f2, 0f3F800000;
	add.f32 	%f98, %f26, %f26;
	mov.b32 	%r129, %f98;
	xor.b32  	%r130, %r129, 2139095040;
	selp.b32 	%r131, %r130, %r129, %p101;
	and.b32  	%r132, %r131, 2147483647;
	selp.b32 	%r133, %r132, %r131, %p102;
	mov.b32 	%f104, %r133;
	bra.uni 	$L__BB3_54;
$L__BB3_51:
	setp.eq.f32 	%p95, %f3, 0f7F800000;
	setp.eq.f32 	%p96, %f26, 0fBF800000;
	and.pred  	%p97, %p96, %p95;
	@%p97 bra 	$L__BB3_54;
	setp.geu.f32 	%p98, %f26, 0f00000000;
	mov.f32 	%f104, %f28;
	@%p98 bra 	$L__BB3_54;
	setp.neu.f32 	%p99, %f34, %f4;
	setp.neu.f32 	%p100, %f2, 0f3F800000;
	neg.f32 	%f96, %f28;
	selp.f32 	%f97, %f28, %f96, %p100;
	selp.f32 	%f104, 0f7FFFFFFF, %f97, %p99;
$L__BB3_54:
	div.rn.f32 	%f99, %f25, %f104;
	mul.wide.u32 	%rd23, %r137, 4;
	add.s64 	%rd24, %rd2, %rd23;
	mov.b32 	%r134, 0;
	st.local.u32 	[%rd24], %r134;
	st.global.f32 	[%rd4], %f99;
	add.s32 	%r137, %r137, 1;
	setp.ne.s32 	%p103, %r137, %r30;
	@%p103 bra 	$L__BB3_2;
$L__BB3_55:
	ret;

}
	// .globl	_Z7max_jjbPfS_iiiiii
.visible .entry _Z7max_jjbPfS_iiiiii(
	.param .u64 .ptr .align 1 _Z7max_jjbPfS_iiiiii_param_0,
	.param .u64 .ptr .align 1 _Z7max_jjbPfS_iiiiii_param_1,
	.param .u32 _Z7max_jjbPfS_iiiiii_param_2,
	.param .u32 _Z7max_jjbPfS_iiiiii_param_3,
	.param .u32 _Z7max_jjbPfS_iiiiii_param_4,
	.param .u32 _Z7max_jjbPfS_iiiiii_param_5,
	.param .u32 _Z7max_jjbPfS_iiiiii_param_6,
	.param .u32 _Z7max_jjbPfS_iiiiii_param_7
)
{
	.local .align 4 .b8 	__local_depot4[20];
	.reg .b64 	%SP;
	.reg .b64 	%SPL;
	.reg .pred 	%p<50>;
	.reg .b32 	%r<75>;
	.reg .b32 	%f<83>;
	.reg .b64 	%rd<20>;

	mov.u64 	%SPL, __local_depot4;
	ld.param.u64 	%rd8, [_Z7max_jjbPfS_iiiiii_param_0];
	ld.param.u64 	%rd7, [_Z7max_jjbPfS_iiiiii_param_1];
	ld.param.u32 	%r32, [_Z7max_jjbPfS_iiiiii_param_2];
	ld.param.u32 	%r33, [_Z7max_jjbPfS_iiiiii_param_3];
	ld.param.u32 	%r36, [_Z7max_jjbPfS_iiiiii_param_4];
	ld.param.u32 	%r37, [_Z7max_jjbPfS_iiiiii_param_5];
	ld.param.u32 	%r34, [_Z7max_jjbPfS_iiiiii_param_6];
	ld.param.u32 	%r35, [_Z7max_jjbPfS_iiiiii_param_7];
	cvta.to.global.u64 	%rd1, %rd8;
	add.u64 	%rd2, %SPL, 0;
	mov.u32 	%r1, %ctaid.x;
	mov.u32 	%r38, %ctaid.y;
	mov.u32 	%r39, %ctaid.z;
	mov.u32 	%r40, %tid.x;
	mov.u32 	%r41, %tid.y;
	mov.u32 	%r42, %ntid.x;
	mad.lo.s32 	%r43, %r42, %r38, %r40;
	mov.u32 	%r44, %ntid.y;
	mad.lo.s32 	%r2, %r44, %r39, %r41;
	mad.lo.s32 	%r45, %r36, %r1, %r43;
	mul.lo.s32 	%r3, %r45, %r36;
	mul.lo.s32 	%r46, %r37, %r43;
	sub.s32 	%r47, %r46, %r34;
	mul.lo.s32 	%r48, %r47, %r33;
	max.s32 	%r4, %r48, 0;
	mul.lo.s32 	%r49, %r37, %r2;
	sub.s32 	%r50, %r49, %r34;
	max.s32 	%r5, %r50, 0;
	setp.lt.s32 	%p1, %r43, %r34;
	selp.b32 	%r51, %r34, 0, %p1;
	sub.s32 	%r67, %r35, %r51;
	sub.s32 	%r7, %r36, %r34;
	setp.lt.s32 	%p2, %r43, %r7;
	@%p2 bra 	$L__BB4_2;
	div.s32 	%r52, %r4, %r33;
	sub.s32 	%r67, %r33, %r52;
$L__BB4_2:
	setp.lt.s32 	%p3, %r2, %r34;
	selp.b32 	%r53, %r34, 0, %p3;
	sub.s32 	%r54, %r35, %r53;
	setp.lt.s32 	%p4, %r2, %r7;
	sub.s32 	%r55, %r33, %r5;
	selp.b32 	%r10, %r54, %r55, %p4;
	mov.b32 	%r56, 0;
	st.local.u32 	[%rd2], %r56;
	st.local.u32 	[%rd2+4], %r56;
	st.local.u32 	[%rd2+8], %r56;
	st.local.u32 	[%rd2+12], %r56;
	st.local.u32 	[%rd2+16], %r56;
	setp.lt.s32 	%p5, %r32, 1;
	@%p5 bra 	$L__BB4_24;
	mul.lo.s32 	%r11, %r33, %r1;
	add.s32 	%r12, %r4, %r5;
	add.s32 	%r58, %r3, %r2;
	cvta.to.global.u64 	%rd10, %rd7;
	mul.wide.s32 	%rd11, %r58, 4;
	add.s64 	%rd3, %rd10, %rd11;
	and.b32  	%r13, %r10, 15;
	and.b32  	%r14, %r10, 7;
	and.b32  	%r15, %r10, 2147483632;
	and.b32  	%r16, %r10, 3;
	neg.s32 	%r17, %r15;
	add.s64 	%rd4, %rd1, 32;
	mov.b32 	%r68, 0;
$L__BB4_4:
	setp.lt.s32 	%p6, %r67, 1;
	mul.wide.u32 	%rd12, %r68, 4;
	add.s64 	%rd5, %rd2, %rd12;
	@%p6 bra 	$L__BB4_23;
	mov.b32 	%r69, 0;
$L__BB4_6:
	setp.lt.s32 	%p7, %r10, 1;
	@%p7 bra 	$L__BB4_22;
	setp.lt.u32 	%p8, %r10, 16;
	add.s32 	%r61, %r69, %r11;
	mad.lo.s32 	%r20, %r61, %r33, %r12;
	ld.local.f32 	%f82, [%rd5];
	mov.b32 	%r73, 0;
	@%p8 bra 	$L__BB4_10;
	mov.u32 	%r70, %r20;
	mov.u32 	%r71, %r17;
$L__BB4_9:
	.pragma "nounroll";
	mul.wide.s32 	%rd13, %r70, 4;
	add.s64 	%rd14, %rd4, %rd13;
	ld.global.f32 	%f17, [%rd14+-32];
	setp.lt.f32 	%p9, %f82, %f17;
	selp.f32 	%f18, %f17, %f82, %p9;
	ld.global.f32 	%f19, [%rd14+-28];
	setp.lt.f32 	%p10, %f18, %f19;
	selp.f32 	%f20, %f19, %f18, %p10;
	ld.global.f32 	%f21, [%rd14+-24];
	setp.lt.f32 	%p11, %f20, %f21;
	selp.f32 	%f22, %f21, %f20, %p11;
	ld.global.f32 	%f23, [%rd14+-20];
	setp.lt.f32 	%p12, %f22, %f23;
	selp.f32 	%f24, %f23, %f22, %p12;
	ld.global.f32 	%f25, [%rd14+-16];
	setp.lt.f32 	%p13, %f24, %f25;
	selp.f32 	%f26, %f25, %f24, %p13;
	ld.global.f32 	%f27, [%rd14+-12];
	setp.lt.f32 	%p14, %f26, %f27;
	selp.f32 	%f28, %f27, %f26, %p14;
	ld.global.f32 	%f29, [%rd14+-8];
	setp.lt.f32 	%p15, %f28, %f29;
	selp.f32 	%f30, %f29, %f28, %p15;
	ld.global.f32 	%f31, [%rd14+-4];
	setp.lt.f32 	%p16, %f30, %f31;
	selp.f32 	%f32, %f31, %f30, %p16;
	ld.global.f32 	%f33, [%rd14];
	setp.lt.f32 	%p17, %f32, %f33;
	selp.f32 	%f34, %f33, %f32, %p17;
	ld.global.f32 	%f35, [%rd14+4];
	setp.lt.f32 	%p18, %f34, %f35;
	selp.f32 	%f36, %f35, %f34, %p18;
	ld.global.f32 	%f37, [%rd14+8];
	setp.lt.f32 	%p19, %f36, %f37;
	selp.f32 	%f38, %f37, %f36, %p19;
	ld.global.f32 	%f39, [%rd14+12];
	setp.lt.f32 	%p20, %f38, %f39;
	selp.f32 	%f40, %f39, %f38, %p20;
	ld.global.f32 	%f41, [%rd14+16];
	setp.lt.f32 	%p21, %f40, %f41;
	selp.f32 	%f42, %f41, %f40, %p21;
	ld.global.f32 	%f43, [%rd14+20];
	setp.lt.f32 	%p22, %f42, %f43;
	selp.f32 	%f44, %f43, %f42, %p22;
	ld.global.f32 	%f45, [%rd14+24];
	setp.lt.f32 	%p23, %f44, %f45;
	selp.f32 	%f46, %f45, %f44, %p23;
	ld.global.f32 	%f47, [%rd14+28];
	setp.lt.f32 	%p24, %f46, %f47;
	selp.f32 	%f82, %f47, %f46, %p24;
	add.s32 	%r71, %r71, 16;
	add.s32 	%r70, %r70, 16;
	setp.ne.s32 	%p25, %r71, 0;
	mov.u32 	%r73, %r15;
	@%p25 bra 	$L__BB4_9;
$L__BB4_10:
	setp.eq.s32 	%p26, %r13, 0;
	@%p26 bra 	$L__BB4_21;
	add.s32 	%r62, %r13, -1;
	setp.lt.u32 	%p27, %r62, 7;
	@%p27 bra 	$L__BB4_13;
	add.s32 	%r63, %r20, %r73;
	mul.wide.s32 	%rd15, %r63, 4;
	add.s64 	%rd16, %rd1, %rd15;
	ld.global.f32 	%f49, [%rd16];
	setp.lt.f32 	%p28, %f82, %f49;
	selp.f32 	%f50, %f49, %f82, %p28;
	ld.global.f32 	%f51, [%rd16+4];
	setp.lt.f32 	%p29, %f50, %f51;
	selp.f32 	%f52, %f51, %f50, %p29;
	ld.global.f32 	%f53, [%rd16+8];
	setp.lt.f32 	%p30, %f52, %f53;
	selp.f32 	%f54, %f53, %f52, %p30;
	ld.global.f32 	%f55, [%rd16+12];
	setp.lt.f32 	%p31, %f54, %f55;
	selp.f32 	%f56, %f55, %f54, %p31;
	ld.global.f32 	%f57, [%rd16+16];
	setp.lt.f32 	%p32, %f56, %f57;
	selp.f32 	%f58, %f57, %f56, %p32;
	ld.global.f32 	%f59, [%rd16+20];
	setp.lt.f32 	%p33, %f58, %f59;
	selp.f32 	%f60, %f59, %f58, %p33;
	ld.global.f32 	%f61, [%rd16+24];
	setp.lt.f32 	%p34, %f60, %f61;
	selp.f32 	%f62, %f61, %f60, %p34;
	ld.global.f32 	%f63, [%rd16+28];
	setp.lt.f32 	%p35, %f62, %f63;
	selp.f32 	%f82, %f63, %f62, %p35;
	add.s32 	%r73, %r73, 8;
$L__BB4_13:
	setp.eq.s32 	%p36, %r14, 0;
	@%p36 bra 	$L__BB4_21;
	add.s32 	%r64, %r14, -1;
	setp.lt.u32 	%p37, %r64, 3;
	@%p37 bra 	$L__BB4_16;
	add.s32 	%r65, %r20, %r73;
	mul.wide.s32 	%rd17, %r65, 4;
	add.s64 	%rd18, %rd1, %rd17;
	ld.global.f32 	%f65, [%rd18];
	setp.lt.f32 	%p38, %f82, %f65;
	selp.f32 	%f66, %f65, %f82, %p38;
	ld.global.f32 	%f67, [%rd18+4];
	setp.lt.f32 	%p39, %f66, %f67;
	selp.f32 	%f68, %f67, %f66, %p39;
	ld.global.f32 	%f69, [%rd18+8];
	setp.lt.f32 	%p40, %f68, %f69;
	selp.f32 	%f70, %f69, %f68, %p40;
	ld.global.f32 	%f71, [%rd18+12];
	setp.lt.f32 	%p41, %f70, %f71;
	selp.f32 	%f82, %f71, %f70, %p41;
	add.s32 	%r73, %r73, 4;
$L__BB4_16:
	setp.eq.s32 	%p42, %r16, 0;
	@%p42 bra 	$L__BB4_21;
	setp.eq.s32 	%p43, %r16, 1;
	add.s32 	%r66, %r20, %r73;
	mul.wide.s32 	%rd19, %r66, 4;
	add.s64 	%rd6, %rd1, %rd19;
	ld.global.f32 	%f72, [%rd6];
	setp.lt.f32 	%p44, %f82, %f72;
	selp.f32 	%f82, %f72, %f82, %p44;
	@%p43 bra 	$L__BB4_21;
	setp.eq.s32 	%p45, %r16, 2;
	ld.global.f32 	%f73, [%rd6+4];
	setp.lt.f32 	%p46, %f82, %f73;
	selp.f32 	%f82, %f73, %f82, %p46;
	@%p45 bra 	$L__BB4_21;
	ld.global.f32 	%f14, [%rd6+8];
	setp.geu.f32 	%p47, %f82, %f14;
	@%p47 bra 	$L__BB4_21;
	mov.f32 	%f82, %f14;
$L__BB4_21:
	st.local.f32 	[%rd5], %f82;
$L__BB4_22:
	add.s32 	%r69, %r69, 1;
	setp.ne.s32 	%p48, %r69, %r67;
	@%p48 bra 	$L__BB4_6;
$L__BB4_23:
	ld.local.f32 	%f74, [%rd5];
	st.global.f32 	[%rd3], %f74;
	add.s32 	%r68, %r68, 1;
	setp.ne.s32 	%p49, %r68, %r32;
	@%p49 bra 	$L__BB4_4;
$L__BB4_24:
	ret;

}
	// .globl	_Z13batchnorm_jjbPfS_iS_S_S_S_ib
.visible .entry _Z13batchnorm_jjbPfS_iS_S_S_S_ib(
	.param .u64 .ptr .align 1 _Z13batchnorm_jjbPfS_iS_S_S_S_ib_param_0,
	.param .u64 .ptr .align 1 _Z13batchnorm_jjbPfS_iS_S_S_S_ib_param_1,
	.param .u32 _Z13batchnorm_jjbPfS_iS_S_S_S_ib_param_2,
	.param .u64 .ptr .align 1 _Z13batchnorm_jjbPfS_iS_S_S_S_ib_param_3,
	.param .u64 .ptr .align 1 _Z13batchnorm_jjbPfS_iS_S_S_S_ib_param_4,
	.param .u64 .ptr .align 1 _Z13batchnorm_jjbPfS_iS_S_S_S_ib_param_5,
	.param .u64 .ptr .align 1 _Z13batchnorm_jjbPfS_iS_S_S_S_ib_param_6,
	.param .u32 _Z13batchnorm_jjbPfS_iS_S_S_S_ib_param_7,
	.param .u8 _Z13batchnorm_jjbPfS_iS_S_S_S_ib_param_8
)
{
	.reg .pred 	%p<24>;
	.reg .b16 	%rs<2>;
	.reg .b32 	%r<29>;
	.reg .b32 	%f<162>;
	.reg .b64 	%rd<22>;
	.reg .b64 	%fd<177>;

	ld.param.u64 	%rd8, [_Z13batchnorm_jjbPfS_iS_S_S_S_ib_param_1];
	ld.param.u32 	%r10, [_Z13batchnorm_jjbPfS_iS_S_S_S_ib_param_2];
	ld.param.u64 	%rd9, [_Z13batchnorm_jjbPfS_iS_S_S_S_ib_param_3];
	ld.param.u64 	%rd10, [_Z13batchnorm_jjbPfS_iS_S_S_S_ib_param_4];
	ld.param.u64 	%rd11, [_Z13batchnorm_jjbPfS_iS_S_S_S_ib_param_5];
	ld.param.u64 	%rd12, [_Z13batchnorm_jjbPfS_iS_S_S_S_ib_param_6];
	ld.param.u32 	%r11, [_Z13batchnorm_jjbPfS_iS_S_S_S_ib_param_7];
	ld.param.s8 	%rs1, [_Z13batchnorm_jjbPfS_iS_S_S_S_ib_param_8];
	setp.lt.s32 	%p1, %r10, 1;
	@%p1 bra 	$L__BB5_21;
	ld.param.u64 	%rd21, [_Z13batchnorm_jjbPfS_iS_S_S_S_ib_param_0];
	mov.u32 	%r12, %ctaid.x;
	cvta.to.global.u64 	%rd13, %rd21;
	cvta.to.global.u64 	%rd14, %rd9;
	cvta.to.global.u64 	%rd15, %rd10;
	cvta.to.global.u64 	%rd16, %rd11;
	cvta.to.global.u64 	%rd17, %rd12;
	cvta.to.global.u64 	%rd18, %rd8;
	mov.u32 	%r13, %ntid.x;
	mov.u32 	%r14, %ctaid.y;
	mov.u32 	%r15, %tid.x;
	mad.lo.s32 	%r16, %r13, %r14, %r15;
	mad.lo.s32 	%r17, %r11, %r12, %r16;
	mov.u32 	%r18, %ntid.y;
	mov.u32 	%r19, %ctaid.z;
	mov.u32 	%r20, %tid.y;
	mad.lo.s32 	%r21, %r18, %r19, %r20;
	mad.lo.s32 	%r22, %r17, %r11, %r21;
	mul.wide.s32 	%rd19, %r22, 4;
	add.s64 	%rd1, %rd13, %rd19;
	mul.wide.u32 	%rd20, %r12, 4;
	add.s64 	%rd2, %rd14, %rd20;
	add.s64 	%rd3, %rd15, %rd20;
	add.s64 	%rd4, %rd16, %rd20;
	add.s64 	%rd5, %rd17, %rd20;
	setp.ne.s16 	%p2, %rs1, 1;
	add.s64 	%rd6, %rd18, %rd19;
	@%p2 bra 	$L__BB5_10;
	and.b32  	%r1, %r10, 3;
	setp.lt.u32 	%p11, %r10, 4;
	@%p11 bra 	$L__BB5_5;
	and.b32  	%r25, %r10, 2147483644;
	neg.s32 	%r27, %r25;
$L__BB5_4:
	.pragma "nounroll";
	ld.global.f32 	%f106, [%rd1];
	ld.global.f32 	%f107, [%rd2];
	sub.f32 	%f108, %f106, %f107;
	cvt.f64.f32 	%fd121, %f108;
	ld.global.f32 	%f109, [%rd3];
	cvt.f64.f32 	%fd122, %f109;
	add.f64 	%fd123, %fd122, 0d3EE4F8B588E368F1;
	sqrt.rn.f64 	%fd124, %fd123;
	div.rn.f64 	%fd125, %fd121, %fd124;
	ld.global.f32 	%f110, [%rd4];
	cvt.f64.f32 	%fd126, %f110;
	ld.global.f32 	%f111, [%rd5];
	cvt.f64.f32 	%fd127, %f111;
	fma.rn.f64 	%fd128, %fd125, %fd126, %fd127;
	cvt.rn.f32.f64 	%f112, %fd128;
	setp.lt.f32 	%p12, %f112, 0f00000000;
	selp.f32 	%f113, 0f00000000, %f112, %p12;
	st.global.f32 	[%rd6], %f113;
	ld.global.f32 	%f114, [%rd1];
	ld.global.f32 	%f115, [%rd2];
	sub.f32 	%f116, %f114, %f115;
	cvt.f64.f32 	%fd129, %f116;
	ld.global.f32 	%f117, [%rd3];
	cvt.f64.f32 	%fd130, %f117;
	add.f64 	%fd131, %fd130, 0d3EE4F8B588E368F1;
	sqrt.rn.f64 	%fd132, %fd131;
	div.rn.f64 	%fd133, %fd129, %fd132;
	ld.global.f32 	%f118, [%rd4];
	cvt.f64.f32 	%fd134, %f118;
	ld.global.f32 	%f119, [%rd5];
	cvt.f64.f32 	%fd135, %f119;
	fma.rn.f64 	%fd136, %fd133, %fd134, %fd135;
	cvt.rn.f32.f64 	%f120, %fd136;
	setp.lt.f32 	%p13, %f120, 0f00000000;
	selp.f32 	%f121, 0f00000000, %f120, %p13;
	st.global.f32 	[%rd6], %f121;
	ld.global.f32 	%f122, [%rd1];
	ld.global.f32 	%f123, [%rd2];
	sub.f32 	%f124, %f122, %f123;
	cvt.f64.f32 	%fd137, %f124;
	ld.global.f32 	%f125, [%rd3];
	cvt.f64.f32 	%fd138, %f125;
	add.f64 	%fd139, %fd138, 0d3EE4F8B588E368F1;
	sqrt.rn.f64 	%fd140, %fd139;
	div.rn.f64 	%fd141, %fd137, %fd140;
	ld.global.f32 	%f126, [%rd4];
	cvt.f64.f32 	%fd142, %f126;
	ld.global.f32 	%f127, [%rd5];
	cvt.f64.f32 	%fd143, %f127;
	fma.rn.f64 	%fd144, %fd141, %fd142, %fd143;
	cvt.rn.f32.f64 	%f128, %fd144;
	setp.lt.f32 	%p14, %f128, 0f00000000;
	selp.f32 	%f129, 0f00000000, %f128, %p14;
	st.global.f32 	[%rd6], %f129;
	ld.global.f32 	%f130, [%rd1];
	ld.global.f32 	%f131, [%rd2];
	sub.f32 	%f132, %f130, %f131;
	cvt.f64.f32 	%fd145, %f132;
	ld.global.f32 	%f133, [%rd3];
	cvt.f64.f32 	%fd146, %f133;
	add.f64 	%fd147, %fd146, 0d3EE4F8B588E368F1;
	sqrt.rn.f64 	%fd148, %fd147;
	div.rn.f64 	%fd149, %fd145, %fd148;
	ld.global.f32 	%f134, [%rd4];
	cvt.f64.f32 	%fd150, %f134;
	ld.global.f32 	%f135, [%rd5];
	cvt.f64.f32 	%fd151, %f135;
	fma.rn.f64 	%fd152, %fd149, %fd150, %fd151;
	cvt.rn.f32.f64 	%f136, %fd152;
	setp.lt.f32 	%p15, %f136, 0f00000000;
	selp.f32 	%f137, 0f00000000, %f136, %p15;
	st.global.f32 	[%rd6], %f137;
	add.s32 	%r27, %r27, 4;
	setp.ne.s32 	%p16, %r27, 0;
	@%p16 bra 	$L__BB5_4;
$L__BB5_5:
	setp.eq.s32 	%p17, %r1, 0;
	@%p17 bra 	$L__BB5_21;
	setp.eq.s32 	%p18, %r1, 1;
	@%p18 bra 	$L__BB5_8;
	ld.global.f32 	%f138, [%rd1];
	ld.global.f32 	%f139, [%rd2];
	sub.f32 	%f140, %f138, %f139;
	cvt.f64.f32 	%fd153, %f140;
	ld.global.f32 	%f141, [%rd3];
	cvt.f64.f32 	%fd154, %f141;
	add.f64 	%fd155, %fd154, 0d3EE4F8B588E368F1;
	sqrt.rn.f64 	%fd156, %fd155;
	div.rn.f64 	%fd157, %fd153, %fd156;
	ld.global.f32 	%f142, [%rd4];
	cvt.f64.f32 	%fd158, %f142;
	ld.global.f32 	%f143, [%rd5];
	cvt.f64.f32 	%fd159, %f143;
	fma.rn.f64 	%fd160, %fd157, %fd158, %fd159;
	cvt.rn.f32.f64 	%f144, %fd160;
	setp.lt.f32 	%p19, %f144, 0f00000000;
	selp.f32 	%f145, 0f00000000, %f144, %p19;
	st.global.f32 	[%rd6], %f145;
	ld.global.f32 	%f146, [%rd1];
	ld.global.f32 	%f147, [%rd2];
	sub.f32 	%f148, %f146, %f147;
	cvt.f64.f32 	%fd161, %f148;
	ld.global.f32 	%f149, [%rd3];
	cvt.f64.f32 	%fd162, %f149;
	add.f64 	%fd163, %fd162, 0d3EE4F8B588E368F1;
	sqrt.rn.f64 	%fd164, %fd163;
	div.rn.f64 	%fd165, %fd161, %fd164;
	ld.global.f32 	%f150, [%rd4];
	cvt.f64.f32 	%fd166, %f150;
	ld.global.f32 	%f151, [%rd5];
	cvt.f64.f32 	%fd167, %f151;
	fma.rn.f64 	%fd168, %fd165, %fd166, %fd167;
	cvt.rn.f32.f64 	%f152, %fd168;
	setp.lt.f32 	%p20, %f152, 0f00000000;
	selp.f32 	%f153, 0f00000000, %f152, %p20;
	st.global.f32 	[%rd6], %f153;
$L__BB5_8:
	and.b32  	%r26, %r10, 1;
	setp.eq.b32 	%p21, %r26, 1;
	not.pred 	%p22, %p21;
	@%p22 bra 	$L__BB5_21;
	ld.global.f32 	%f154, [%rd1];
	ld.global.f32 	%f155, [%rd2];
	sub.f32 	%f156, %f154, %f155;
	cvt.f64.f32 	%fd169, %f156;
	ld.global.f32 	%f157, [%rd3];
	cvt.f64.f32 	%fd170, %f157;
	add.f64 	%fd171, %fd170, 0d3EE4F8B588E368F1;
	sqrt.rn.f64 	%fd172, %fd171;
	div.rn.f64 	%fd173, %fd169, %fd172;
	ld.global.f32 	%f158, [%rd4];
	cvt.f64.f32 	%fd174, %f158;
	ld.global.f32 	%f159, [%rd5];
	cvt.f64.f32 	%fd175, %f159;
	fma.rn.f64 	%fd176, %fd173, %fd174, %fd175;
	cvt.rn.f32.f64 	%f160, %fd176;
	setp.lt.f32 	%p23, %f160, 0f00000000;
	selp.f32 	%f161, 0f00000000, %f160, %p23;
	st.global.f32 	[%rd6], %f161;
	bra.uni 	$L__BB5_21;
$L__BB5_10:
	and.b32  	%r5, %r10, 7;
	setp.lt.u32 	%p3, %r10, 8;
	@%p3 bra 	$L__BB5_13;
	and.b32  	%r23, %r10, 2147483640;
	neg.s32 	%r28, %r23;
$L__BB5_12:
	.pragma "nounroll";
	ld.global.f32 	%f1, [%rd1];
	ld.global.f32 	%f2, [%rd2];
	sub.f32 	%f3, %f1, %f2;
	cvt.f64.f32 	%fd1, %f3;
	ld.global.f32 	%f4, [%rd3];
	cvt.f64.f32 	%fd2, %f4;
	add.f64 	%fd3, %fd2, 0d3EE4F8B588E368F1;
	sqrt.rn.f64 	%fd4, %fd3;
	div.rn.f64 	%fd5, %fd1, %fd4;
	ld.global.f32 	%f5, [%rd4];
	cvt.f64.f32 	%fd6, %f5;
	ld.global.f32 	%f6, [%rd5];
	cvt.f64.f32 	%fd7, %f6;
	fma.rn.f64 	%fd8, %fd5, %fd6, %fd7;
	cvt.rn.f32.f64 	%f7, %fd8;
	st.global.f32 	[%rd6], %f7;
	ld.global.f32 	%f8, [%rd1];
	ld.global.f32 	%f9, [%rd2];
	sub.f32 	%f10, %f8, %f9;
	cvt.f64.f32 	%fd9, %f10;
	ld.global.f32 	%f11, [%rd3];
	cvt.f64.f32 	%fd10, %f11;
	add.f64 	%fd11, %fd10, 0d3EE4F8B588E368F1;
	sqrt.rn.f64 	%fd12, %fd11;
	div.rn.f64 	%fd13, %fd9, %fd12;
	ld.global.f32 	%f12, [%rd4];
	cvt.f64.f32 	%fd14, %f12;
	ld.global.f32 	%f13, [%rd5];
	cvt.f64.f32 	%fd15, %f13;
	fma.rn.f64 	%fd16, %fd13, %fd14, %fd15;
	cvt.rn.f32.f64 	%f14, %fd16;
	st.global.f32 	[%rd6], %f14;
	ld.global.f32 	%f15, [%rd1];
	ld.global.f32 	%f16, [%rd2];
	sub.f32 	%f17, %f15, %f16;
	cvt.f64.f32 	%fd17, %f17;
	ld.global.f32 	%f18, [%rd3];
	cvt.f64.f32 	%fd18, %f18;
	add.f64 	%fd19, %fd18, 0d3EE4F8B588E368F1;
	sqrt.rn.f64 	%fd20, %fd19;
	div.rn.f64 	%fd21, %fd17, %fd20;
	ld.global.f32 	%f19, [%rd4];
	cvt.f64.f32 	%fd22, %f19;
	ld.global.f32 	%f20, [%rd5];
	cvt.f64.f32 	%fd23, %f20;
	fma.rn.f64 	%fd24, %fd21, %fd22, %fd23;
	cvt.rn.f32.f64 	%f21, %fd24;
	st.global.f32 	[%rd6], %f21;
	ld.global.f32 	%f22, [%rd1];
	ld.global.f32 	%f23, [%rd2];
	sub.f32 	%f24, %f22, %f23;
	cvt.f64.f32 	%fd25, %f24;
	ld.global.f32 	%f25, [%rd3];
	cvt.f64.f32 	%fd26, %f25;
	add.f64 	%fd27, %fd26, 0d3EE4F8B588E368F1;
	sqrt.rn.f64 	%fd28, %fd27;
	div.rn.f64 	%fd29, %fd25, %fd28;
	ld.global.f32 	%f26, [%rd4];
	cvt.f64.f32 	%fd30, %f26;
	ld.global.f32 	%f27, [%rd5];
	cvt.f64.f32 	%fd31, %f27;
	fma.rn.f64 	%fd32, %fd29, %fd30, %fd31;
	cvt.rn.f32.f64 	%f28, %fd32;
	st.global.f32 	[%rd6], %f28;
	ld.global.f32 	%f29, [%rd1];
	ld.global.f32 	%f30, [%rd2];
	sub.f32 	%f31, %f29, %f30;
	cvt.f64.f32 	%fd33, %f31;
	ld.global.f32 	%f32, [%rd3];
	cvt.f64.f32 	%fd34, %f32;
	add.f64 	%fd35, %fd34, 0d3EE4F8B588E368F1;
	sqrt.rn.f64 	%fd36, %fd35;
	div.rn.f64 	%fd37, %fd33, %fd36;
	ld.global.f32 	%f33, [%rd4];
	cvt.f64.f32 	%fd38, %f33;
	ld.global.f32 	%f34, [%rd5];
	cvt.f64.f32 	%fd39, %f34;
	fma.rn.f64 	%fd40, %fd37, %fd38, %fd39;
	cvt.rn.f32.f64 	%f35, %fd40;
	st.global.f32 	[%rd6], %f35;
	ld.global.f32 	%f36, [%rd1];
	ld.global.f32 	%f37, [%rd2];
	sub.f32 	%f38, %f36, %f37;
	cvt.f64.f32 	%fd41, %f38;
	ld.global.f32 	%f39, [%rd3];
	cvt.f64.f32 	%fd42, %f39;
	add.f64 	%fd43, %fd42, 0d3EE4F8B588E368F1;
	sqrt.rn.f64 	%fd44, %fd43;
	div.rn.f64 	%fd45, %fd41, %fd44;
	ld.global.f32 	%f40, [%rd4];
	cvt.f64.f32 	%fd46, %f40;
	ld.global.f32 	%f41, [%rd5];
	cvt.f64.f32 	%fd47, %f41;
	fma.rn.f64 	%fd48, %fd45, %fd46, %fd47;
	cvt.rn.f32.f64 	%f42, %fd48;
	st.global.f32 	[%rd6], %f42;
	ld.global.f32 	%f43, [%rd1];
	ld.global.f32 	%f44, [%rd2];
	sub.f32 	%f45, %f43, %f44;
	cvt.f64.f32 	%fd49, %f45;
	ld.global.f32 	%f46, [%rd3];
	cvt.f64.f32 	%fd50, %f46;
	add.f64 	%fd51, %fd50, 0d3EE4F8B588E368F1;
	sqrt.rn.f64 	%fd52, %fd51;
	div.rn.f64 	%fd53, %fd49, %fd52;
	ld.global.f32 	%f47, [%rd4];
	cvt.f64.f32 	%fd54, %f47;
	ld.global.f32 	%f48, [%rd5];
	cvt.f64.f32 	%fd55, %f48;
	fma.rn.f64 	%fd56, %fd53, %fd54, %fd55;
	cvt.rn.f32.f64 	%f49, %fd56;
	st.global.f32 	[%rd6], %f49;
	ld.global.f32 	%f50, [%rd1];
	ld.global.f32 	%f51, [%rd2];
	sub.f32 	%f52, %f50, %f51;
	cvt.f64.f32 	%fd57, %f52;
	ld.global.f32 	%f53, [%rd3];
	cvt.f64.f32 	%fd58, %f53;
	add.f64 	%fd59, %fd58, 0d3EE4F8B588E368F1;
	sqrt.rn.f64 	%fd60, %fd59;
	div.rn.f64 	%fd61, %fd57, %fd60;
	ld.global.f32 	%f54, [%rd4];
	cvt.f64.f32 	%fd62, %f54;
	ld.global.f32 	%f55, [%rd5];
	cvt.f64.f32 	%fd63, %f55;
	fma.rn.f64 	%fd64, %fd61, %fd62, %fd63;
	cvt.rn.f32.f64 	%f56, %fd64;
	st.global.f32 	[%rd6], %f56;
	add.s32 	%r28, %r28, 8;
	setp.ne.s32 	%p4, %r28, 0;
	@%p4 bra 	$L__BB5_12;
$L__BB5_13:
	setp.eq.s32 	%p5, %r5, 0;
	@%p5 bra 	$L__BB5_21;
	and.b32  	%r9, %r10, 3;
	setp.lt.u32 	%p6, %r5, 4;
	@%p6 bra 	$L__BB5_16;
	ld.global.f32 	%f57, [%rd1];
	ld.global.f32 	%f58, [%rd2];
	sub.f32 	%f59, %f57, %f58;
	cvt.f64.f32 	%fd65, %f59;
	ld.global.f32 	%f60, [%rd3];
	cvt.f64.f32 	%fd66, %f60;
	add.f64 	%fd67, %fd66, 0d3EE4F8B588E368F1;
	sqrt.rn.f64 	%fd68, %fd67;
	div.rn.f64 	%fd69, %fd65, %fd68;
	ld.global.f32 	%f61, [%rd4];
	cvt.f64.f32 	%fd70, %f61;
	ld.global.f32 	%f62, [%rd5];
	cvt.f64.f32 	%fd71, %f62;
	fma.rn.f64 	%fd72, %fd69, %fd70, %fd71;
	cvt.rn.f32.f64 	%f63, %fd72;
	st.global.f32 	[%rd6], %f63;
	ld.global.f32 	%f64, [%rd1];
	ld.global.f32 	%f65, [%rd2];
	sub.f32 	%f66, %f64, %f65;
	cvt.f64.f32 	%fd73, %f66;
	ld.global.f32 	%f67, [%rd3];
	cvt.f64.f32 	%fd74, %f67;
	add.f64 	%fd75, %fd74, 0d3EE4F8B588E368F1;
	sqrt.rn.f64 	%fd76, %fd75;
	div.rn.f64 	%fd77, %fd73, %fd76;
	ld.global.f32 	%f68, [%rd4];
	cvt.f64.f32 	%fd78, %f68;
	ld.global.f32 	%f69, [%rd5];
	cvt.f64.f32 	%fd79, %f69;
	fma.rn.f64 	%fd80, %fd77, %fd78, %fd79;
	cvt.rn.f32.f64 	%f70, %fd80;
	st.global.f32 	[%rd6], %f70;
	ld.global.f32 	%f71, [%rd1];
	ld.global.f32 	%f72, [%rd2];
	sub.f32 	%f73, %f71, %f72;
	cvt.f64.f32 	%fd81, %f73;
	ld.global.f32 	%f74, [%rd3];
	cvt.f64.f32 	%fd82, %f74;
	add.f64 	%fd83, %fd82, 0d3EE4F8B588E368F1;
	sqrt.rn.f64 	%fd84, %fd83;
	div.rn.f64 	%fd85, %fd81, %fd84;
	ld.global.f32 	%f75, [%rd4];
	cvt.f64.f32 	%fd86, %f75;
	ld.global.f32 	%f76, [%rd5];
	cvt.f64.f32 	%fd87, %f76;
	fma.rn.f64 	%fd88, %fd85, %fd86, %fd87;
	cvt.rn.f32.f64 	%f77, %fd88;
	st.global.f32 	[%rd6], %f77;
	ld.global.f32 	%f78, [%rd1];
	ld.global.f32 	%f79, [%rd2];
	sub.f32 	%f80, %f78, %f79;
	cvt.f64.f32 	%fd89, %f80;
	ld.global.f32 	%f81, [%rd3];
	cvt.f64.f32 	%fd90, %f81;
	add.f64 	%fd91, %fd90, 0d3EE4F8B588E368F1;
	sqrt.rn.f64 	%fd92, %fd91;
	div.rn.f64 	%fd93, %fd89, %fd92;
	ld.global.f32 	%f82, [%rd4];
	cvt.f64.f32 	%fd94, %f82;
	ld.global.f32 	%f83, [%rd5];
	cvt.f64.f32 	%fd95, %f83;
	fma.rn.f64 	%fd96, %fd93, %fd94, %fd95;
	cvt.rn.f32.f64 	%f84, %fd96;
	st.global.f32 	[%rd6], %f84;
$L__BB5_16:
	setp.eq.s32 	%p7, %r9, 0;
	@%p7 bra 	$L__BB5_21;
	setp.eq.s32 	%p8, %r9, 1;
	@%p8 bra 	$L__BB5_19;
	ld.global.f32 	%f85, [%rd1];
	ld.global.f32 	%f86, [%rd2];
	sub.f32 	%f87, %f85, %f86;
	cvt.f64.f32 	%fd97, %f87;
	ld.global.f32 	%f88, [%rd3];
	cvt.f64.f32 	%fd98, %f88;
	add.f64 	%fd99, %fd98, 0d3EE4F8B588E368F1;
	sqrt.rn.f64 	%fd100, %fd99;
	div.rn.f64 	%fd101, %fd97, %fd100;
	ld.global.f32 	%f89, [%rd4];
	cvt.f64.f32 	%fd102, %f89;
	ld.global.f32 	%f90, [%rd5];
	cvt.f64.f32 	%fd103, %f90;
	fma.rn.f64 	%fd104, %fd101, %fd102, %fd103;
	cvt.rn.f32.f64 	%f91, %fd104;
	st.global.f32 	[%rd6], %f91;
	ld.global.f32 	%f92, [%rd1];
	ld.global.f32 	%f93, [%rd2];
	sub.f32 	%f94, %f92, %f93;
	cvt.f64.f32 	%fd105, %f94;
	ld.global.f32 	%f95, [%rd3];
	cvt.f64.f32 	%fd106, %f95;
	add.f64 	%fd107, %fd106, 0d3EE4F8B588E368F1;
	sqrt.rn.f64 	%fd108, %fd107;
	div.rn.f64 	%fd109, %fd105, %fd108;
	ld.global.f32 	%f96, [%rd4];
	cvt.f64.f32 	%fd110, %f96;
	ld.global.f32 	%f97, [%rd5];
	cvt.f64.f32 	%fd111, %f97;
	fma.rn.f64 	%fd112, %fd109, %fd110, %fd111;
	cvt.rn.f32.f64 	%f98, %fd112;
	st.global.f32 	[%rd6], %f98;
$L__BB5_19:
	and.b32  	%r24, %r10, 1;
	setp.eq.b32 	%p9, %r24, 1;
	not.pred 	%p10, %p9;
	@%p10 bra 	$L__BB5_21;
	ld.global.f32 	%f99, [%rd1];
	ld.global.f32 	%f100, [%rd2];
	sub.f32 	%f101, %f99, %f100;
	cvt.f64.f32 	%fd113, %f101;
	ld.global.f32 	%f102, [%rd3];
	cvt.f64.f32 	%fd114, %f102;
	add.f64 	%fd115, %fd114, 0d3EE4F8B588E368F1;
	sqrt.rn.f64 	%fd116, %fd115;
	div.rn.f64 	%fd117, %fd113, %fd116;
	ld.global.f32 	%f103, [%rd4];
	cvt.f64.f32 	%fd118, %f103;
	ld.global.f32 	%f104, [%rd5];
	cvt.f64.f32 	%fd119, %f104;
	fma.rn.f64 	%fd120, %fd117, %fd118, %fd119;
	cvt.rn.f32.f64 	%f105, %fd120;
	st.global.f32 	[%rd6], %f105;
$L__BB5_21:
	ret;

}
	// .globl	_Z15basic_block_jjbPfS_S_iib
.visible .entry _Z15basic_block_jjbPfS_S_iib(
	.param .u64 .ptr .align 1 _Z15basic_block_jjbPfS_S_iib_param_0,
	.param .u64 .ptr .align 1 _Z15basic_block_jjbPfS_S_iib_param_1,
	.param .u64 .ptr .align 1 _Z15basic_block_jjbPfS_S_iib_param_2,
	.param .u32 _Z15basic_block_jjbPfS_S_iib_param_3,
	.param .u32 _Z15basic_block_jjbPfS_S_iib_param_4,
	.param .u8 _Z15basic_block_jjbPfS_S_iib_param_5
)
{
	.reg .pred 	%p<48>;
	.reg .b16 	%rs<2>;
	.reg .b32 	%r<38>;
	.reg .b32 	%f<204>;
	.reg .b64 	%rd<11>;

	ld.param.u64 	%rd4, [_Z15basic_block_jjbPfS_S_iib_param_0];
	ld.param.u64 	%rd5, [_Z15basic_block_jjbPfS_S_iib_param_1];
	ld.param.u64 	%rd6, [_Z15basic_block_jjbPfS_S_iib_param_2];
	ld.param.u32 	%r19, [_Z15basic_block_jjbPfS_S_iib_param_3];
	ld.param.u32 	%r20, [_Z15basic_block_jjbPfS_S_iib_param_4];
	ld.param.s8 	%rs1, [_Z15basic_block_jjbPfS_S_iib_param_5];
	setp.lt.s32 	%p1, %r19, 1;
	@%p1 bra 	$L__BB6_26;
	cvta.to.global.u64 	%rd7, %rd4;
	cvta.to.global.u64 	%rd8, %rd5;
	cvta.to.global.u64 	%rd9, %rd6;
	mov.u32 	%r21, %ctaid.x;
	mov.u32 	%r22, %ntid.x;
	mov.u32 	%r23, %ctaid.y;
	mov.u32 	%r24, %tid.x;
	mad.lo.s32 	%r25, %r22, %r23, %r24;
	mad.lo.s32 	%r26, %r20, %r21, %r25;
	mov.u32 	%r27, %ntid.y;
	mov.u32 	%r28, %ctaid.z;
	mov.u32 	%r29, %tid.y;
	mad.lo.s32 	%r30, %r27, %r28, %r29;
	mad.lo.s32 	%r31, %r26, %r20, %r30;
	mul.wide.s32 	%rd10, %r31, 4;
	add.s64 	%rd1, %rd7, %rd10;
	add.s64 	%rd2, %rd8, %rd10;
	setp.ne.s16 	%p2, %rs1, 1;
	add.s64 	%rd3, %rd9, %rd10;
	@%p2 bra 	$L__BB6_14;
	and.b32  	%r1, %r19, 15;
	setp.lt.u32 	%p11, %r19, 16;
	@%p11 bra 	$L__BB6_5;
	and.b32  	%r33, %r19, 2147483632;
	neg.s32 	%r34, %r33;
$L__BB6_4:
	.pragma "nounroll";
	ld.global.f32 	%f88, [%rd1];
	ld.global.f32 	%f89, [%rd2];
	add.f32 	%f90, %f88, %f89;
	setp.lt.f32 	%p12, %f90, 0f00000000;
	selp.f32 	%f91, 0f00000000, %f90, %p12;
	st.global.f32 	[%rd3], %f91;
	ld.global.f32 	%f92, [%rd1];
	ld.global.f32 	%f93, [%rd2];
	add.f32 	%f94, %f92, %f93;
	setp.lt.f32 	%p13, %f94, 0f00000000;
	selp.f32 	%f95, 0f00000000, %f94, %p13;
	st.global.f32 	[%rd3], %f95;
	ld.global.f32 	%f96, [%rd1];
	ld.global.f32 	%f97, [%rd2];
	add.f32 	%f98, %f96, %f97;
	setp.lt.f32 	%p14, %f98, 0f00000000;
	selp.f32 	%f99, 0f00000000, %f98, %p14;
	st.global.f32 	[%rd3], %f99;
	ld.global.f32 	%f100, [%rd1];
	ld.global.f32 	%f101, [%rd2];
	add.f32 	%f102, %f100, %f101;
	setp.lt.f32 	%p15, %f102, 0f00000000;
	selp.f32 	%f103, 0f00000000, %f102, %p15;
	st.global.f32 	[%rd3], %f103;
	ld.global.f32 	%f104, [%rd1];
	ld.global.f32 	%f105, [%rd2];
	add.f32 	%f106, %f104, %f105;
	setp.lt.f32 	%p16, %f106, 0f00000000;
	selp.f32 	%f107, 0f00000000, %f106, %p16;
	st.global.f32 	[%rd3], %f107;
	ld.global.f32 	%f108, [%rd1];
	ld.global.f32 	%f109, [%rd2];
	add.f32 	%f110, %f108, %f109;
	setp.lt.f32 	%p17, %f110, 0f00000000;
	selp.f32 	%f111, 0f00000000, %f110, %p17;
	st.global.f32 	[%rd3], %f111;
	ld.global.f32 	%f112, [%rd1];
	ld.global.f32 	%f113, [%rd2];
	add.f32 	%f114, %f112, %f113;
	setp.lt.f32 	%p18, %f114, 0f00000000;
	selp.f32 	%f115, 0f00000000, %f114, %p18;
	st.global.f32 	[%rd3], %f115;
	ld.global.f32 	%f116, [%rd1];
	ld.global.f32 	%f117, [%rd2];
	add.f32 	%f118, %f116, %f117;
	setp.lt.f32 	%p19, %f118, 0f00000000;
	selp.f32 	%f119, 0f00000000, %f118, %p19;
	st.global.f32 	[%rd3], %f119;
	ld.global.f32 	%f120, [%rd1];
	ld.global.f32 	%f121, [%rd2];
	add.f32 	%f122, %f120, %f121;
	setp.lt.f32 	%p20, %f122, 0f00000000;
	selp.f32 	%f123, 0f00000000, %f122, %p20;
	st.global.f32 	[%rd3], %f123;
	ld.global.f32 	%f124, [%rd1];
	ld.global.f32 	%f125, [%rd2];
	add.f32 	%f126, %f124, %f125;
	setp.lt.f32 	%p21, %f126, 0f00000000;
	selp.f32 	%f127, 0f00000000, %f126, %p21;
	st.global.f32 	[%rd3], %f127;
	ld.global.f32 	%f128, [%rd1];
	ld.global.f32 	%f129, [%rd2];
	add.f32 	%f130, %f128, %f129;
	setp.lt.f32 	%p22, %f130, 0f00000000;
	selp.f32 	%f131, 0f00000000, %f130, %p22;
	st.global.f32 	[%rd3], %f131;
	ld.global.f32 	%f132, [%rd1];
	ld.global.f32 	%f133, [%rd2];
	add.f32 	%f134, %f132, %f133;
	setp.lt.f32 	%p23, %f134, 0f00000000;
	selp.f32 	%f135, 0f00000000, %f134, %p23;
	st.global.f32 	[%rd3], %f135;
	ld.global.f32 	%f136, [%rd1];
	ld.global.f32 	%f137, [%rd2];
	add.f32 	%f138, %f136, %f137;
	setp.lt.f32 	%p24, %f138, 0f00000000;
	selp.f32 	%f139, 0f00000000, %f138, %p24;
	st.global.f32 	[%rd3], %f139;
	ld.global.f32 	%f140, [%rd1];
	ld.global.f32 	%f141, [%rd2];
	add.f32 	%f142, %f140, %f141;
	setp.lt.f32 	%p25, %f142, 0f00000000;
	selp.f32 	%f143, 0f00000000, %f142, %p25;
	st.global.f32 	[%rd3], %f143;
	ld.global.f32 	%f144, [%rd1];
	ld.global.f32 	%f145, [%rd2];
	add.f32 	%f146, %f144, %f145;
	setp.lt.f32 	%p26, %f146, 0f00000000;
	selp.f32 	%f147, 0f00000000, %f146, %p26;
	st.global.f32 	[%rd3], %f147;
	ld.global.f32 	%f148, [%rd1];
	ld.global.f32 	%f149, [%rd2];
	add.f32 	%f150, %f148, %f149;
	setp.lt.f32 	%p27, %f150, 0f00000000;
	selp.f32 	%f151, 0f00000000, %f150, %p27;
	st.global.f32 	[%rd3], %f151;
	add.s32 	%r34, %r34, 16;
	setp.ne.s32 	%p28, %r34, 0;
	@%p28 bra 	$L__BB6_4;
$L__BB6_5:
	setp.eq.s32 	%p29, %r1, 0;
	@%p29 bra 	$L__BB6_26;
	and.b32  	%r5, %r19, 7;
	setp.lt.u32 	%p30, %r1, 8;
	@%p30 bra 	$L__BB6_8;
	ld.global.f32 	%f152, [%rd1];
	ld.global.f32 	%f153, [%rd2];
	add.f32 	%f154, %f152, %f153;
	setp.lt.f32 	%p31, %f154, 0f00000000;
	selp.f32 	%f155, 0f00000000, %f154, %p31;
	st.global.f32 	[%rd3], %f155;
	ld.global.f32 	%f156, [%rd1];
	ld.global.f32 	%f157, [%rd2];
	add.f32 	%f158, %f156, %f157;
	setp.lt.f32 	%p32, %f158, 0f00000000;
	selp.f32 	%f159, 0f00000000, %f158, %p32;
	st.global.f32 	[%rd3], %f159;
	ld.global.f32 	%f160, [%rd1];
	ld.global.f32 	%f161, [%rd2];
	add.f32 	%f162, %f160, %f161;
	setp.lt.f32 	%p33, %f162, 0f00000000;
	selp.f32 	%f163, 0f00000000, %f162, %p33;
	st.global.f32 	[%rd3], %f163;
	ld.global.f32 	%f164, [%rd1];
	ld.global.f32 	%f165, [%rd2];
	add.f32 	%f166, %f164, %f165;
	setp.lt.f32 	%p34, %f166, 0f00000000;
	selp.f32 	%f167, 0f00000000, %f166, %p34;
	st.global.f32 	[%rd3], %f167;
	ld.global.f32 	%f168, [%rd1];
	ld.global.f32 	%f169, [%rd2];
	add.f32 	%f170, %f168, %f169;
	setp.lt.f32 	%p35, %f170, 0f00000000;
	selp.f32 	%f171, 0f00000000, %f170, %p35;
	st.global.f32 	[%rd3], %f171;
	ld.global.f32 	%f172, [%rd1];
	ld.global.f32 	%f173, [%rd2];
	add.f32 	%f174, %f172, %f173;
	setp.lt.f32 	%p36, %f174, 0f00000000;
	selp.f32 	%f175, 0f00000000, %f174, %p36;
	st.global.f32 	[%rd3], %f175;
	ld.global.f32 	%f176, [%rd1];
	ld.global.f32 	%f177, [%rd2];
	add.f32 	%f178, %f176, %f177;
	setp.lt.f32 	%p37, %f178, 0f00000000;
	selp.f32 	%f179, 0f00000000, %f178, %p37;
	st.global.f32 	[%rd3], %f179;
	ld.global.f32 	%f180, [%rd1];
	ld.global.f32 	%f181, [%rd2];
	add.f32 	%f182, %f180, %f181;
	setp.lt.f32 	%p38, %f182, 0f00000000;
	selp.f32 	%f183, 0f00000000, %f182, %p38;
	st.global.f32 	[%rd3], %f183;
$L__BB6_8:
	setp.eq.s32 	%p39, %r5, 0;
	@%p39 bra 	$L__BB6_26;
	and.b32  	%r6, %r19, 3;
	setp.lt.u32 	%p40, %r5, 4;
	@%p40 bra 	$L__BB6_11;
	ld.global.f32 	%f184, [%rd1];
	ld.global.f32 	%f185, [%rd2];
	add.f32 	%f186, %f184, %f185;
	setp.lt.f32 	%p41, %f186, 0f00000000;
	selp.f32 	%f187, 0f00000000, %f186, %p41;
	st.global.f32 	[%rd3], %f187;
	ld.global.f32 	%f188, [%rd1];
	ld.global.f32 	%f189, [%rd2];
	add.f32 	%f190, %f188, %f189;
	setp.lt.f32 	%p42, %f190, 0f00000000;
	selp.f32 	%f191, 0f00000000, %f190, %p42;
	st.global.f32 	[%rd3], %f191;
	ld.global.f32 	%f192, [%rd1];
	ld.global.f32 	%f193, [%rd2];
	add.f32 	%f194, %f192, %f193;
	setp.lt.f32 	%p43, %f194, 0f00000000;
	selp.f32 	%f195, 0f00000000, %f194, %p43;
	st.global.f32 	[%rd3], %f195;
	ld.global.f32 	%f196, [%rd1];
	ld.global.f32 	%f197, [%rd2];
	add.f32 	%f198, %f196, %f197;
	setp.lt.f32 	%p44, %f198, 0f00000000;
	selp.f32 	%f199, 0f00000000, %f198, %p44;
	st.global.f32 	[%rd3], %f199;
$L__BB6_11:
	setp.eq.s32 	%p45, %r6, 0;
	@%p45 bra 	$L__BB6_26;
	neg.s32 	%r35, %r6;
$L__BB6_13:
	.pragma "nounroll";
	ld.global.f32 	%f200, [%rd1];
	ld.global.f32 	%f201, [%rd2];
	add.f32 	%f202, %f200, %f201;
	setp.lt.f32 	%p46, %f202, 0f00000000;
	selp.f32 	%f203, 0f00000000, %f202, %p46;
	st.global.f32 	[%rd3], %f203;
	add.s32 	%r35, %r35, 1;
	setp.eq.s32 	%p47, %r35, 0;
	@%p47 bra 	$L__BB6_26;
	bra.uni 	$L__BB6_13;
$L__BB6_14:
	and.b32  	%r10, %r19, 15;
	setp.lt.u32 	%p3, %r19, 16;
	@%p3 bra 	$L__BB6_17;
	and.b32  	%r32, %r19, 2147483632;
	neg.s32 	%r36, %r32;
$L__BB6_16:
	.pragma "nounroll";
	ld.global.f32 	%f1, [%rd1];
	ld.global.f32 	%f2, [%rd2];
	add.f32 	%f3, %f1, %f2;
	st.global.f32 	[%rd3], %f3;
	ld.global.f32 	%f4, [%rd1];
	ld.global.f32 	%f5, [%rd2];
	add.f32 	%f6, %f4, %f5;
	st.global.f32 	[%rd3], %f6;
	ld.global.f32 	%f7, [%rd1];
	ld.global.f32 	%f8, [%rd2];
	add.f32 	%f9, %f7, %f8;
	st.global.f32 	[%rd3], %f9;
	ld.global.f32 	%f10, [%rd1];
	ld.global.f32 	%f11, [%rd2];
	add.f32 	%f12, %f10, %f11;
	st.global.f32 	[%rd3], %f12;
	ld.global.f32 	%f13, [%rd1];
	ld.global.f32 	%f14, [%rd2];
	add.f32 	%f15, %f13, %f14;
	st.global.f32 	[%rd3], %f15;
	ld.global.f32 	%f16, [%rd1];
	ld.global.f32 	%f17, [%rd2];
	add.f32 	%f18, %f16, %f17;
	st.global.f32 	[%rd3], %f18;
	ld.global.f32 	%f19, [%rd1];
	ld.global.f32 	%f20, [%rd2];
	add.f32 	%f21, %f19, %f20;
	st.global.f32 	[%rd3], %f21;
	ld.global.f32 	%f22, [%rd1];
	ld.global.f32 	%f23, [%rd2];
	add.f32 	%f24, %f22, %f23;
	st.global.f32 	[%rd3], %f24;
	ld.global.f32 	%f25, [%rd1];
	ld.global.f32 	%f26, [%rd2];
	add.f32 	%f27, %f25, %f26;
	st.global.f32 	[%rd3], %f27;
	ld.global.f32 	%f28, [%rd1];
	ld.global.f32 	%f29, [%rd2];
	add.f32 	%f30, %f28, %f29;
	st.global.f32 	[%rd3], %f30;
	ld.global.f32 	%f31, [%rd1];
	ld.global.f32 	%f32, [%rd2];
	add.f32 	%f33, %f31, %f32;
	st.global.f32 	[%rd3], %f33;
	ld.global.f32 	%f34, [%rd1];
	ld.global.f32 	%f35, [%rd2];
	add.f32 	%f36, %f34, %f35;
	st.global.f32 	[%rd3], %f36;
	ld.global.f32 	%f37, [%rd1];
	ld.global.f32 	%f38, [%rd2];
	add.f32 	%f39, %f37, %f38;
	st.global.f32 	[%rd3], %f39;
	ld.global.f32 	%f40, [%rd1];
	ld.global.f32 	%f41, [%rd2];
	add.f32 	%f42, %f40, %f41;
	st.global.f32 	[%rd3], %f42;
	ld.global.f32 	%f43, [%rd1];
	ld.global.f32 	%f44, [%rd2];
	add.f32 	%f45, %f43, %f44;
	st.global.f32 	[%rd3], %f45;
	ld.global.f32 	%f46, [%rd1];
	ld.global.f32 	%f47, [%rd2];
	add.f32 	%f48, %f46, %f47;
	st.global.f32 	[%rd3], %f48;
	add.s32 	%r36, %r36, 16;
	setp.ne.s32 	%p4, %r36, 0;
	@%p4 bra 	$L__BB6_16;
$L__BB6_17:
	setp.eq.s32 	%p5, %r10, 0;
	@%p5 bra 	$L__BB6_26;
	and.b32  	%r14, %r19, 7;
	setp.lt.u32 	%p6, %r10, 8;
	@%p6 bra 	$L__BB6_20;
	ld.global.f32 	%f49, [%rd1];
	ld.global.f32 	%f50, [%rd2];
	add.f32 	%f51, %f49, %f50;
	st.global.f32 	[%rd3], %f51;
	ld.global.f32 	%f52, [%rd1];
	ld.global.f32 	%f53, [%rd2];
	add.f32 	%f54, %f52, %f53;
	st.global.f32 	[%rd3], %f54;
	ld.global.f32 	%f55, [%rd1];
	ld.global.f32 	%f56, [%rd2];
	add.f32 	%f57, %f55, %f56;
	st.global.f32 	[%rd3], %f57;
	ld.global.f32 	%f58, [%rd1];
	ld.global.f32 	%f59, [%rd2];
	add.f32 	%f60, %f58, %f59;
	st.global.f32 	[%rd3], %f60;
	ld.global.f32 	%f61, [%rd1];
	ld.global.f32 	%f62, [%rd2];
	add.f32 	%f63, %f61, %f62;
	st.global.f32 	[%rd3], %f63;
	ld.global.f32 	%f64, [%rd1];
	ld.global.f32 	%f65, [%rd2];
	add.f32 	%f66, %f64, %f65;
	st.global.f32 	[%rd3], %f66;
	ld.global.f32 	%f67, [%rd1];
	ld.global.f32 	%f68, [%rd2];
	add.f32 	%f69, %f67, %f68;
	st.global.f32 	[%rd3], %f69;
	ld.global.f32 	%f70, [%rd1];
	ld.global.f32 	%f71, [%rd2];
	add.f32 	%f72, %f70, %f71;
	st.global.f32 	[%rd3], %f72;
$L__BB6_20:
	setp.eq.s32 	%p7, %r14, 0;
	@%p7 bra 	$L__BB6_26;
	and.b32  	%r15, %r19, 3;
	setp.lt.u32 	%p8, %r14, 4;
	@%p8 bra 	$L__BB6_23;
	ld.global.f32 	%f73, [%rd1];
	ld.global.f32 	%f74, [%rd2];
	add.f32 	%f75, %f73, %f74;
	st.global.f32 	[%rd3], %f75;
	ld.global.f32 	%f76, [%rd1];
	ld.global.f32 	%f77, [%rd2];
	add.f32 	%f78, %f76, %f77;
	st.global.f32 	[%rd3], %f78;
	ld.global.f32 	%f79, [%rd1];
	ld.global.f32 	%f80, [%rd2];
	add.f32 	%f81, %f79, %f80;
	st.global.f32 	[%rd3], %f81;
	ld.global.f32 	%f82, [%rd1];
	ld.global.f32 	%f83, [%rd2];
	add.f32 	%f84, %f82, %f83;
	st.global.f32 	[%rd3], %f84;
$L__BB6_23:
	setp.eq.s32 	%p9, %r15, 0;
	@%p9 bra 	$L__BB6_26;
	neg.s32 	%r37, %r15;
$L__BB6_25:
	.pragma "nounroll";
	ld.global.f32 	%f85, [%rd1];
	ld.global.f32 	%f86, [%rd2];
	add.f32 	%f87, %f85, %f86;
	st.global.f32 	[%rd3], %f87;
	add.s32 	%r37, %r37, 1;
	setp.ne.s32 	%p10, %r37, 0;
	@%p10 bra 	$L__BB6_25;
$L__BB6_26:
	ret;

}
	// .globl	_Z13globalavg_jjbPfS_ii
.visible .entry _Z13globalavg_jjbPfS_ii(
	.param .u64 .ptr .align 1 _Z13globalavg_jjbPfS_ii_param_0,
	.param .u64 .ptr .align 1 _Z13globalavg_jjbPfS_ii_param_1,
	.param .u32 _Z13globalavg_jjbPfS_ii_param_2,
	.param .u32 _Z13globalavg_jjbPfS_ii_param_3
)
{
	.local .align 4 .b8 	__local_depot7[20];
	.reg .b64 	%SP;
	.reg .b64 	%SPL;
	.reg .pred 	%p<22>;
	.reg .b32 	%r<66>;
	.reg .b32 	%f<95>;
	.reg .b64 	%rd<28>;

	mov.u64 	%SPL, __local_depot7;
	ld.param.u64 	%rd8, [_Z13globalavg_jjbPfS_ii_param_0];
	ld.param.u64 	%rd7, [_Z13globalavg_jjbPfS_ii_param_1];
	ld.param.u32 	%r39, [_Z13globalavg_jjbPfS_ii_param_2];
	ld.param.u32 	%r40, [_Z13globalavg_jjbPfS_ii_param_3];
	cvta.to.global.u64 	%rd1, %rd8;
	add.u64 	%rd2, %SPL, 0;
	mov.b32 	%r41, 0;
	st.local.u32 	[%rd2], %r41;
	st.local.u32 	[%rd2+4], %r41;
	st.local.u32 	[%rd2+8], %r41;
	st.local.u32 	[%rd2+12], %r41;
	st.local.u32 	[%rd2+16], %r41;
	setp.lt.s32 	%p1, %r39, 1;
	@%p1 bra 	$L__BB7_33;
	mov.u32 	%r1, %ctaid.x;
	cvta.to.global.u64 	%rd10, %rd7;
	setp.lt.s32 	%p2, %r40, 1;
	mul.lo.s32 	%r42, %r40, %r40;
	cvt.rn.f32.u32 	%f1, %r42;
	mul.wide.u32 	%rd11, %r1, 4;
	add.s64 	%rd3, %rd10, %rd11;
	@%p2 bra 	$L__BB7_19;
	and.b32  	%r2, %r40, 15;
	add.s32 	%r3, %r2, -1;
	and.b32  	%r4, %r40, 7;
	add.s32 	%r5, %r4, -1;
	and.b32  	%r6, %r40, 2147483632;
	and.b32  	%r7, %r40, 3;
	neg.s32 	%r8, %r6;
	add.s64 	%rd4, %rd1, 32;
	mul.lo.s32 	%r9, %r40, %r1;
	mov.b32 	%r53, 0;
$L__BB7_3:
	mul.wide.u32 	%rd20, %r53, 4;
	add.s64 	%rd5, %rd2, %rd20;
	ld.local.f32 	%f94, [%rd5];
	mov.b32 	%r54, 0;
$L__BB7_4:
	setp.lt.u32 	%p11, %r40, 16;
	add.s32 	%r49, %r54, %r9;
	mul.lo.s32 	%r12, %r49, %r40;
	mov.b32 	%r58, 0;
	@%p11 bra 	$L__BB7_7;
	mov.u32 	%r55, %r12;
	mov.u32 	%r56, %r8;
$L__BB7_6:
	.pragma "nounroll";
	mul.wide.s32 	%rd21, %r55, 4;
	add.s64 	%rd22, %rd4, %rd21;
	ld.global.f32 	%f27, [%rd22+-32];
	add.f32 	%f28, %f27, %f94;
	ld.global.f32 	%f29, [%rd22+-28];
	add.f32 	%f30, %f29, %f28;
	ld.global.f32 	%f31, [%rd22+-24];
	add.f32 	%f32, %f31, %f30;
	ld.global.f32 	%f33, [%rd22+-20];
	add.f32 	%f34, %f33, %f32;
	ld.global.f32 	%f35, [%rd22+-16];
	add.f32 	%f36, %f35, %f34;
	ld.global.f32 	%f37, [%rd22+-12];
	add.f32 	%f38, %f37, %f36;
	ld.global.f32 	%f39, [%rd22+-8];
	add.f32 	%f40, %f39, %f38;
	ld.global.f32 	%f41, [%rd22+-4];
	add.f32 	%f42, %f41, %f40;
	ld.global.f32 	%f43, [%rd22];
	add.f32 	%f44, %f43, %f42;
	ld.global.f32 	%f45, [%rd22+4];
	add.f32 	%f46, %f45, %f44;
	ld.global.f32 	%f47, [%rd22+8];
	add.f32 	%f48, %f47, %f46;
	ld.global.f32 	%f49, [%rd22+12];
	add.f32 	%f50, %f49, %f48;
	ld.global.f32 	%f51, [%rd22+16];
	add.f32 	%f52, %f51, %f50;
	ld.global.f32 	%f53, [%rd22+20];
	add.f32 	%f54, %f53, %f52;
	ld.global.f32 	%f55, [%rd22+24];
	add.f32 	%f56, %f55, %f54;
	ld.global.f32 	%f57, [%rd22+28];
	add.f32 	%f94, %f57, %f56;
	add.s32 	%r56, %r56, 16;
	add.s32 	%r55, %r55, 16;
	setp.ne.s32 	%p12, %r56, 0;
	mov.u32 	%r58, %r6;
	@%p12 bra 	$L__BB7_6;
$L__BB7_7:
	setp.eq.s32 	%p13, %r2, 0;
	@%p13 bra 	$L__BB7_17;
	setp.lt.u32 	%p14, %r3, 7;
	@%p14 bra 	$L__BB7_10;
	add.s32 	%r50, %r58, %r12;
	mul.wide.s32 	%rd23, %r50, 4;
	add.s64 	%rd24, %rd1, %rd23;
	ld.global.f32 	%f59, [%rd24];
	add.f32 	%f60, %f59, %f94;
	ld.global.f32 	%f61, [%rd24+4];
	add.f32 	%f62, %f61, %f60;
	ld.global.f32 	%f63, [%rd24+8];
	add.f32 	%f64, %f63, %f62;
	ld.global.f32 	%f65, [%rd24+12];
	add.f32 	%f66, %f65, %f64;
	ld.global.f32 	%f67, [%rd24+16];
	add.f32 	%f68, %f67, %f66;
	ld.global.f32 	%f69, [%rd24+20];
	add.f32 	%f70, %f69, %f68;
	ld.global.f32 	%f71, [%rd24+24];
	add.f32 	%f72, %f71, %f70;
	ld.global.f32 	%f73, [%rd24+28];
	add.f32 	%f94, %f73, %f72;
	add.s32 	%r58, %r58, 8;
$L__BB7_10:
	setp.eq.s32 	%p15, %r4, 0;
	@%p15 bra 	$L__BB7_17;
	setp.lt.u32 	%p16, %r5, 3;
	@%p16 bra 	$L__BB7_13;
	add.s32 	%r51, %r58, %r12;
	mul.wide.s32 	%rd25, %r51, 4;
	add.s64 	%rd26, %rd1, %rd25;
	ld.global.f32 	%f75, [%rd26];
	add.f32 	%f76, %f75, %f94;
	ld.global.f32 	%f77, [%rd26+4];
	add.f32 	%f78, %f77, %f76;
	ld.global.f32 	%f79, [%rd26+8];
	add.f32 	%f80, %f79, %f78;
	ld.global.f32 	%f81, [%rd26+12];
	add.f32 	%f94, %f81, %f80;
	add.s32 	%r58, %r58, 4;
$L__BB7_13:
	setp.eq.s32 	%p17, %r7, 0;
	@%p17 bra 	$L__BB7_17;
	setp.eq.s32 	%p18, %r7, 1;
	add.s32 	%r52, %r58, %r12;
	mul.wide.s32 	%rd27, %r52, 4;
	add.s64 	%rd6, %rd1, %rd27;
	ld.global.f32 	%f82, [%rd6];
	add.f32 	%f94, %f82, %f94;
	@%p18 bra 	$L__BB7_17;
	setp.eq.s32 	%p19, %r7, 2;
	ld.global.f32 	%f83, [%rd6+4];
	add.f32 	%f94, %f83, %f94;
	@%p19 bra 	$L__BB7_17;
	ld.global.f32 	%f84, [%rd6+8];
	add.f32 	%f94, %f84, %f94;
$L__BB7_17:
	add.s32 	%r54, %r54, 1;
	setp.ne.s32 	%p20, %r54, %r40;
	@%p20 bra 	$L__BB7_4;
	st.local.f32 	[%rd5], %f94;
	div.rn.f32 	%f85, %f94, %f1;
	st.global.f32 	[%rd3], %f85;
	add.s32 	%r53, %r53, 1;
	setp.eq.s32 	%p21, %r53, %r39;
	@%p21 bra 	$L__BB7_33;
	bra.uni 	$L__BB7_3;
$L__BB7_19:
	and.b32  	%r24, %r39, 15;
	setp.lt.u32 	%p3, %r39, 16;
	mov.b32 	%r62, 0;
	@%p3 bra 	$L__BB7_23;
	and.b32  	%r62, %r39, 2147483632;
	mov.b32 	%r60, 0;
$L__BB7_21:
	.pragma "nounroll";
	mul.wide.u32 	%rd12, %r60, 4;
	add.s64 	%rd13, %rd2, %rd12;
	ld.local.f32 	%f18, [%rd13+60];
	add.s32 	%r60, %r60, 16;
	setp.ne.s32 	%p4, %r60, %r62;
	@%p4 bra 	$L__BB7_21;
	div.rn.f32 	%f20, %f18, %f1;
	st.global.f32 	[%rd3], %f20;
$L__BB7_23:
	setp.eq.s32 	%p5, %r24, 0;
	@%p5 bra 	$L__BB7_33;
	and.b32  	%r29, %r39, 7;
	setp.lt.u32 	%p6, %r24, 8;
	@%p6 bra 	$L__BB7_26;
	mul.wide.u32 	%rd14, %r62, 4;
	add.s64 	%rd15, %rd2, %rd14;
	ld.local.f32 	%f21, [%rd15+28];
	div.rn.f32 	%f22, %f21, %f1;
	st.global.f32 	[%rd3], %f22;
	add.s32 	%r62, %r62, 8;
$L__BB7_26:
	setp.eq.s32 	%p7, %r29, 0;
	@%p7 bra 	$L__BB7_33;
	and.b32  	%r32, %r39, 3;
	setp.lt.u32 	%p8, %r29, 4;
	@%p8 bra 	$L__BB7_29;
	mul.wide.u32 	%rd16, %r62, 4;
	add.s64 	%rd17, %rd2, %rd16;
	ld.local.f32 	%f23, [%rd17+12];
	div.rn.f32 	%f24, %f23, %f1;
	st.global.f32 	[%rd3], %f24;
	add.s32 	%r62, %r62, 4;
$L__BB7_29:
	setp.eq.s32 	%p9, %r32, 0;
	@%p9 bra 	$L__BB7_33;
	mov.b32 	%r65, 0;
$L__BB7_31:
	.pragma "nounroll";
	mul.wide.u32 	%rd18, %r62, 4;
	add.s64 	%rd19, %rd2, %rd18;
	ld.local.f32 	%f19, [%rd19];
	add.s32 	%r62, %r62, 1;
	add.s32 	%r65, %r65, 1;
	setp.ne.s32 	%p10, %r65, %r32;
	@%p10 bra 	$L__BB7_31;
	div.rn.f32 	%f25, %f19, %f1;
	st.global.f32 	[%rd3], %f25;
$L__BB7_33:
	ret;

}
	// .globl	_Z6fc_jjbPfS_S_S_iib
.visible .entry _Z6fc_jjbPfS_S_S_iib(
	.param .u64 .ptr .align 1 _Z6fc_jjbPfS_S_S_iib_param_0,
	.param .u64 .ptr .align 1 _Z6fc_jjbPfS_S_S_iib_param_1,
	.param .u64 .ptr .align 1 _Z6fc_jjbPfS_S_S_iib_param_2,
	.param .u64 .ptr .align 1 _Z6fc_jjbPfS_S_S_iib_param_3,
	.param .u32 _Z6fc_jjbPfS_S_S_iib_param_4,
	.param .u32 _Z6fc_jjbPfS_S_S_iib_param_5,
	.param .u8 _Z6fc_jjbPfS_S_S_iib_param_6
)
{
	.local .align 4 .b8 	__local_depot8[20];
	.reg .b64 	%SP;
	.reg .b64 	%SPL;
	.reg .pred 	%p<71>;
	.reg .b16 	%rs<2>;
	.reg .b32 	%r<108>;
	.reg .b32 	%f<435>;
	.reg .b64 	%rd<100>;

	mov.u64 	%SPL, __local_depot8;
	ld.param.u64 	%rd21, [_Z6fc_jjbPfS_S_S_iib_param_0];
	ld.param.u64 	%rd23, [_Z6fc_jjbPfS_S_S_iib_param_1];
	ld.param.u64 	%rd24, [_Z6fc_jjbPfS_S_S_iib_param_2];
	ld.param.u64 	%rd22, [_Z6fc_jjbPfS_S_S_iib_param_3];
	ld.param.u32 	%r60, [_Z6fc_jjbPfS_S_S_iib_param_4];
	ld.param.u32 	%r61, [_Z6fc_jjbPfS_S_S_iib_param_5];
	ld.param.s8 	%rs1, [_Z6fc_jjbPfS_S_S_iib_param_6];
	cvta.to.global.u64 	%rd1, %rd24;
	cvta.to.global.u64 	%rd2, %rd23;
	add.u64 	%rd3, %SPL, 0;
	mov.u32 	%r1, %ctaid.x;
	mul.lo.s32 	%r2, %r61, %r1;
	mov.b32 	%r62, 0;
	st.local.u32 	[%rd3], %r62;
	st.local.u32 	[%rd3+4], %r62;
	st.local.u32 	[%rd3+8], %r62;
	st.local.u32 	[%rd3+12], %r62;
	st.local.u32 	[%rd3+16], %r62;
	setp.lt.s32 	%p1, %r60, 1;
	@%p1 bra 	$L__BB8_58;
	cvta.to.global.u64 	%rd26, %rd21;
	cvta.to.global.u64 	%rd27, %rd22;
	setp.lt.s32 	%p2, %r61, 1;
	mul.wide.u32 	%rd28, %r1, 4;
	add.s64 	%rd4, %rd26, %rd28;
	add.s64 	%rd5, %rd27, %rd28;
	@%p2 bra 	$L__BB8_33;
	setp.ne.s16 	%p49, %rs1, 1;
	@%p49 bra 	$L__BB8_18;
	and.b32  	%r3, %r61, 15;
	and.b32  	%r4, %r61, 7;
	and.b32  	%r5, %r61, 3;
	cvt.u64.u32 	%rd6, %r2;
	mov.b32 	%r86, 0;
$L__BB8_4:
	setp.lt.u32 	%p60, %r61, 16;
	mul.wide.u32 	%rd74, %r86, 4;
	add.s64 	%rd7, %rd3, %rd74;
	ld.local.f32 	%f426, [%rd7];
	mov.b32 	%r89, 0;
	@%p60 bra 	$L__BB8_7;
	and.b32  	%r89, %r61, 2147483632;
	neg.s32 	%r87, %r89;
	shl.b64 	%rd75, %rd6, 2;
	add.s64 	%rd76, %rd75, %rd1;
	add.s64 	%rd98, %rd76, 32;
	add.s64 	%rd99, %rd2, 32;
$L__BB8_6:
	.pragma "nounroll";
	ld.global.f32 	%f327, [%rd99+-32];
	ld.global.f32 	%f328, [%rd98+-32];
	fma.rn.f32 	%f329, %f327, %f328, %f426;
	ld.global.f32 	%f330, [%rd99+-28];
	ld.global.f32 	%f331, [%rd98+-28];
	fma.rn.f32 	%f332, %f330, %f331, %f329;
	ld.global.f32 	%f333, [%rd99+-24];
	ld.global.f32 	%f334, [%rd98+-24];
	fma.rn.f32 	%f335, %f333, %f334, %f332;
	ld.global.f32 	%f336, [%rd99+-20];
	ld.global.f32 	%f337, [%rd98+-20];
	fma.rn.f32 	%f338, %f336, %f337, %f335;
	ld.global.f32 	%f339, [%rd99+-16];
	ld.global.f32 	%f340, [%rd98+-16];
	fma.rn.f32 	%f341, %f339, %f340, %f338;
	ld.global.f32 	%f342, [%rd99+-12];
	ld.global.f32 	%f343, [%rd98+-12];
	fma.rn.f32 	%f344, %f342, %f343, %f341;
	ld.global.f32 	%f345, [%rd99+-8];
	ld.global.f32 	%f346, [%rd98+-8];
	fma.rn.f32 	%f347, %f345, %f346, %f344;
	ld.global.f32 	%f348, [%rd99+-4];
	ld.global.f32 	%f349, [%rd98+-4];
	fma.rn.f32 	%f350, %f348, %f349, %f347;
	ld.global.f32 	%f351, [%rd99];
	ld.global.f32 	%f352, [%rd98];
	fma.rn.f32 	%f353, %f351, %f352, %f350;
	ld.global.f32 	%f354, [%rd99+4];
	ld.global.f32 	%f355, [%rd98+4];
	fma.rn.f32 	%f356, %f354, %f355, %f353;
	ld.global.f32 	%f357, [%rd99+8];
	ld.global.f32 	%f358, [%rd98+8];
	fma.rn.f32 	%f359, %f357, %f358, %f356;
	ld.global.f32 	%f360, [%rd99+12];
	ld.global.f32 	%f361, [%rd98+12];
	fma.rn.f32 	%f362, %f360, %f361, %f359;
	ld.global.f32 	%f363, [%rd99+16];
	ld.global.f32 	%f364, [%rd98+16];
	fma.rn.f32 	%f365, %f363, %f364, %f362;
	ld.global.f32 	%f366, [%rd99+20];
	ld.global.f32 	%f367, [%rd98+20];
	fma.rn.f32 	%f368, %f366, %f367, %f365;
	ld.global.f32 	%f369, [%rd99+24];
	ld.global.f32 	%f370, [%rd98+24];
	fma.rn.f32 	%f371, %f369, %f370, %f368;
	ld.global.f32 	%f372, [%rd99+28];
	ld.global.f32 	%f373, [%rd98+28];
	fma.rn.f32 	%f426, %f372, %f373, %f371;
	add.s32 	%r87, %r87, 16;
	add.s64 	%rd99, %rd99, 64;
	add.s64 	%rd98, %rd98, 64;
	setp.ne.s32 	%p61, %r87, 0;
	@%p61 bra 	$L__BB8_6;
$L__BB8_7:
	setp.eq.s32 	%p62, %r3, 0;
	@%p62 bra 	$L__BB8_17;
	add.s32 	%r81, %r3, -1;
	setp.lt.u32 	%p63, %r81, 7;
	@%p63 bra 	$L__BB8_10;
	cvt.u64.u32 	%rd77, %r89;
	mul.wide.u32 	%rd78, %r89, 4;
	add.s64 	%rd79, %rd2, %rd78;
	ld.global.f32 	%f375, [%rd79];
	add.s32 	%r82, %r89, %r2;
	mul.wide.u32 	%rd80, %r82, 4;
	add.s64 	%rd81, %rd1, %rd80;
	ld.global.f32 	%f376, [%rd81];
	fma.rn.f32 	%f377, %f375, %f376, %f426;
	ld.global.f32 	%f378, [%rd79+4];
	add.s64 	%rd82, %rd77, %rd6;
	shl.b64 	%rd83, %rd82, 2;
	add.s64 	%rd84, %rd1, %rd83;
	ld.global.f32 	%f379, [%rd84+4];
	fma.rn.f32 	%f380, %f378, %f379, %f377;
	ld.global.f32 	%f381, [%rd79+8];
	ld.global.f32 	%f382, [%rd84+8];
	fma.rn.f32 	%f383, %f381, %f382, %f380;
	ld.global.f32 	%f384, [%rd79+12];
	ld.global.f32 	%f385, [%rd84+12];
	fma.rn.f32 	%f386, %f384, %f385, %f383;
	ld.global.f32 	%f387, [%rd79+16];
	ld.global.f32 	%f388, [%rd84+16];
	fma.rn.f32 	%f389, %f387, %f388, %f386;
	ld.global.f32 	%f390, [%rd79+20];
	ld.global.f32 	%f391, [%rd84+20];
	fma.rn.f32 	%f392, %f390, %f391, %f389;
	ld.global.f32 	%f393, [%rd79+24];
	ld.global.f32 	%f394, [%rd84+24];
	fma.rn.f32 	%f395, %f393, %f394, %f392;
	ld.global.f32 	%f396, [%rd79+28];
	ld.global.f32 	%f397, [%rd84+28];
	fma.rn.f32 	%f426, %f396, %f397, %f395;
	add.s32 	%r89, %r89, 8;
$L__BB8_10:
	setp.eq.s32 	%p64, %r4, 0;
	@%p64 bra 	$L__BB8_17;
	add.s32 	%r83, %r4, -1;
	setp.lt.u32 	%p65, %r83, 3;
	@%p65 bra 	$L__BB8_13;
	cvt.u64.u32 	%rd85, %r89;
	mul.wide.u32 	%rd86, %r89, 4;
	add.s64 	%rd87, %rd2, %rd86;
	ld.global.f32 	%f399, [%rd87];
	add.s32 	%r84, %r89, %r2;
	mul.wide.u32 	%rd88, %r84, 4;
	add.s64 	%rd89, %rd1, %rd88;
	ld.global.f32 	%f400, [%rd89];
	fma.rn.f32 	%f401, %f399, %f400, %f426;
	ld.global.f32 	%f402, [%rd87+4];
	add.s64 	%rd90, %rd85, %rd6;
	shl.b64 	%rd91, %rd90, 2;
	add.s64 	%rd92, %rd1, %rd91;
	ld.global.f32 	%f403, [%rd92+4];
	fma.rn.f32 	%f404, %f402, %f403, %f401;
	ld.global.f32 	%f405, [%rd87+8];
	ld.global.f32 	%f406, [%rd92+8];
	fma.rn.f32 	%f407, %f405, %f406, %f404;
	ld.global.f32 	%f408, [%rd87+12];
	ld.global.f32 	%f409, [%rd92+12];
	fma.rn.f32 	%f426, %f408, %f409, %f407;
	add.s32 	%r89, %r89, 4;
$L__BB8_13:
	setp.eq.s32 	%p66, %r5, 0;
	@%p66 bra 	$L__BB8_17;
	setp.eq.s32 	%p67, %r5, 1;
	cvt.u64.u32 	%rd14, %r89;
	mul.wide.u32 	%rd93, %r89, 4;
	add.s64 	%rd15, %rd2, %rd93;
	ld.global.f32 	%f410, [%rd15];
	add.s32 	%r85, %r89, %r2;
	mul.wide.u32 	%rd94, %r85, 4;
	add.s64 	%rd95, %rd1, %rd94;
	ld.global.f32 	%f411, [%rd95];
	fma.rn.f32 	%f426, %f410, %f411, %f426;
	@%p67 bra 	$L__BB8_17;
	setp.eq.s32 	%p68, %r5, 2;
	ld.global.f32 	%f412, [%rd15+4];
	add.s64 	%rd96, %rd14, %rd6;
	shl.b64 	%rd97, %rd96, 2;
	add.s64 	%rd16, %rd1, %rd97;
	ld.global.f32 	%f413, [%rd16+4];
	fma.rn.f32 	%f426, %f412, %f413, %f426;
	@%p68 bra 	$L__BB8_17;
	ld.global.f32 	%f414, [%rd15+8];
	ld.global.f32 	%f415, [%rd16+8];
	fma.rn.f32 	%f426, %f414, %f415, %f426;
$L__BB8_17:
	ld.global.f32 	%f416, [%rd4];
	add.f32 	%f417, %f416, %f426;
	setp.lt.f32 	%p69, %f417, 0f00000000;
	selp.f32 	%f418, 0f00000000, %f417, %p69;
	st.local.f32 	[%rd7], %f418;
	st.global.f32 	[%rd5], %f418;
	add.s32 	%r86, %r86, 1;
	setp.eq.s32 	%p70, %r86, %r60;
	@%p70 bra 	$L__BB8_58;
	bra.uni 	$L__BB8_4;
$L__BB8_18:
	and.b32  	%r17, %r61, 15;
	and.b32  	%r18, %r61, 7;
	and.b32  	%r19, %r61, 3;
	mov.b32 	%r91, 0;
	cvt.u64.u32 	%rd71, %r2;
$L__BB8_19:
	setp.lt.u32 	%p50, %r61, 16;
	mul.wide.u32 	%rd45, %r91, 4;
	add.s64 	%rd17, %rd3, %rd45;
	ld.local.f32 	%f434, [%rd17];
	mov.b32 	%r94, 0;
	@%p50 bra 	$L__BB8_22;
	mov.b32 	%r92, 0;
$L__BB8_21:
	.pragma "nounroll";
	mul.wide.u32 	%rd46, %r92, 4;
	add.s64 	%rd47, %rd2, %rd46;
	ld.global.f32 	%f235, [%rd47];
	add.s32 	%r72, %r92, %r2;
	mul.wide.u32 	%rd48, %r72, 4;
	add.s64 	%rd49, %rd1, %rd48;
	ld.global.f32 	%f236, [%rd49];
	fma.rn.f32 	%f237, %f235, %f236, %f434;
	ld.global.f32 	%f238, [%rd47+4];
	ld.global.f32 	%f239, [%rd49+4];
	fma.rn.f32 	%f240, %f238, %f239, %f237;
	ld.global.f32 	%f241, [%rd47+8];
	ld.global.f32 	%f242, [%rd49+8];
	fma.rn.f32 	%f243, %f241, %f242, %f240;
	ld.global.f32 	%f244, [%rd47+12];
	ld.global.f32 	%f245, [%rd49+12];
	fma.rn.f32 	%f246, %f244, %f245, %f243;
	ld.global.f32 	%f247, [%rd47+16];
	ld.global.f32 	%f248, [%rd49+16];
	fma.rn.f32 	%f249, %f247, %f248, %f246;
	ld.global.f32 	%f250, [%rd47+20];
	ld.global.f32 	%f251, [%rd49+20];
	fma.rn.f32 	%f252, %f250, %f251, %f249;
	ld.global.f32 	%f253, [%rd47+24];
	ld.global.f32 	%f254, [%rd49+24];
	fma.rn.f32 	%f255, %f253, %f254, %f252;
	ld.global.f32 	%f256, [%rd47+28];
	ld.global.f32 	%f257, [%rd49+28];
	fma.rn.f32 	%f258, %f256, %f257, %f255;
	ld.global.f32 	%f259, [%rd47+32];
	ld.global.f32 	%f260, [%rd49+32];
	fma.rn.f32 	%f261, %f259, %f260, %f258;
	ld.global.f32 	%f262, [%rd47+36];
	ld.global.f32 	%f263, [%rd49+36];
	fma.rn.f32 	%f264, %f262, %f263, %f261;
	ld.global.f32 	%f265, [%rd47+40];
	ld.global.f32 	%f266, [%rd49+40];
	fma.rn.f32 	%f267, %f265, %f266, %f264;
	ld.global.f32 	%f268, [%rd47+44];
	ld.global.f32 	%f269, [%rd49+44];
	fma.rn.f32 	%f270, %f268, %f269, %f267;
	ld.global.f32 	%f271, [%rd47+48];
	ld.global.f32 	%f272, [%rd49+48];
	fma.rn.f32 	%f273, %f271, %f272, %f270;
	ld.global.f32 	%f274, [%rd47+52];
	ld.global.f32 	%f275, [%rd49+52];
	fma.rn.f32 	%f276, %f274, %f275, %f273;
	ld.global.f32 	%f277, [%rd47+56];
	ld.global.f32 	%f278, [%rd49+56];
	fma.rn.f32 	%f279, %f277, %f278, %f276;
	ld.global.f32 	%f280, [%rd47+60];
	ld.global.f32 	%f281, [%rd49+60];
	fma.rn.f32 	%f434, %f280, %f281, %f279;
	add.s32 	%r92, %r92, 16;
	and.b32  	%r94, %r61, 2147483632;
	setp.ne.s32 	%p51, %r92, %r94;
	@%p51 bra 	$L__BB8_21;
$L__BB8_22:
	setp.eq.s32 	%p52, %r17, 0;
	@%p52 bra 	$L__BB8_32;
	add.s32 	%r73, %r17, -1;
	setp.lt.u32 	%p53, %r73, 7;
	@%p53 bra 	$L__BB8_25;
	cvt.u64.u32 	%rd50, %r94;
	mul.wide.u32 	%rd51, %r94, 4;
	add.s64 	%rd52, %rd2, %rd51;
	ld.global.f32 	%f283, [%rd52];
	add.s32 	%r74, %r94, %r2;
	mul.wide.u32 	%rd53, %r74, 4;
	add.s64 	%rd54, %rd1, %rd53;
	ld.global.f32 	%f284, [%rd54];
	fma.rn.f32 	%f285, %f283, %f284, %f434;
	ld.global.f32 	%f286, [%rd52+4];
	add.s64 	%rd56, %rd50, %rd71;
	shl.b64 	%rd57, %rd56, 2;
	add.s64 	%rd58, %rd1, %rd57;
	ld.global.f32 	%f287, [%rd58+4];
	fma.rn.f32 	%f288, %f286, %f287, %f285;
	ld.global.f32 	%f289, [%rd52+8];
	ld.global.f32 	%f290, [%rd58+8];
	fma.rn.f32 	%f291, %f289, %f290, %f288;
	ld.global.f32 	%f292, [%rd52+12];
	ld.global.f32 	%f293, [%rd58+12];
	fma.rn.f32 	%f294, %f292, %f293, %f291;
	ld.global.f32 	%f295, [%rd52+16];
	ld.global.f32 	%f296, [%rd58+16];
	fma.rn.f32 	%f297, %f295, %f296, %f294;
	ld.global.f32 	%f298, [%rd52+20];
	ld.global.f32 	%f299, [%rd58+20];
	fma.rn.f32 	%f300, %f298, %f299, %f297;
	ld.global.f32 	%f301, [%rd52+24];
	ld.global.f32 	%f302, [%rd58+24];
	fma.rn.f32 	%f303, %f301, %f302, %f300;
	ld.global.f32 	%f304, [%rd52+28];
	ld.global.f32 	%f305, [%rd58+28];
	fma.rn.f32 	%f434, %f304, %f305, %f303;
	add.s32 	%r94, %r94, 8;
$L__BB8_25:
	setp.eq.s32 	%p54, %r18, 0;
	@%p54 bra 	$L__BB8_32;
	add.s32 	%r75, %r18, -1;
	setp.lt.u32 	%p55, %r75, 3;
	@%p55 bra 	$L__BB8_28;
	cvt.u64.u32 	%rd59, %r94;
	mul.wide.u32 	%rd60, %r94, 4;
	add.s64 	%rd61, %rd2, %rd60;
	ld.global.f32 	%f307, [%rd61];
	add.s32 	%r76, %r94, %r2;
	mul.wide.u32 	%rd62, %r76, 4;
	add.s64 	%rd63, %rd1, %rd62;
	ld.global.f32 	%f308, [%rd63];
	fma.rn.f32 	%f309, %f307, %f308, %f434;
	ld.global.f32 	%f310, [%rd61+4];
	add.s64 	%rd65, %rd59, %rd71;
	shl.b64 	%rd66, %rd65, 2;
	add.s64 	%rd67, %rd1, %rd66;
	ld.global.f32 	%f311, [%rd67+4];
	fma.rn.f32 	%f312, %f310, %f311, %f309;
	ld.global.f32 	%f313, [%rd61+8];
	ld.global.f32 	%f314, [%rd67+8];
	fma.rn.f32 	%f315, %f313, %f314, %f312;
	ld.global.f32 	%f316, [%rd61+12];
	ld.global.f32 	%f317, [%rd67+12];
	fma.rn.f32 	%f434, %f316, %f317, %f315;
	add.s32 	%r94, %r94, 4;
$L__BB8_28:
	setp.eq.s32 	%p56, %r19, 0;
	@%p56 bra 	$L__BB8_32;
	setp.eq.s32 	%p57, %r19, 1;
	cvt.u64.u32 	%rd18, %r94;
	mul.wide.u32 	%rd68, %r94, 4;
	add.s64 	%rd19, %rd2, %rd68;
	ld.global.f32 	%f318, [%rd19];
	add.s32 	%r77, %r94, %r2;
	mul.wide.u32 	%rd69, %r77, 4;
	add.s64 	%rd70, %rd1, %rd69;
	ld.global.f32 	%f319, [%rd70];
	fma.rn.f32 	%f434, %f318, %f319, %f434;
	@%p57 bra 	$L__BB8_32;
	setp.eq.s32 	%p58, %r19, 2;
	ld.global.f32 	%f320, [%rd19+4];
	add.s64 	%rd72, %rd18, %rd71;
	shl.b64 	%rd73, %rd72, 2;
	add.s64 	%rd20, %rd1, %rd73;
	ld.global.f32 	%f321, [%rd20+4];
	fma.rn.f32 	%f434, %f320, %f321, %f434;
	@%p58 bra 	$L__BB8_32;
	ld.global.f32 	%f322, [%rd19+8];
	ld.global.f32 	%f323, [%rd20+8];
	fma.rn.f32 	%f434, %f322, %f323, %f434;
$L__BB8_32:
	ld.global.f32 	%f324, [%rd4];
	add.f32 	%f325, %f324, %f434;
	st.local.f32 	[%rd17], %f325;
	st.global.f32 	[%rd5], %f325;
	add.s32 	%r91, %r91, 1;
	setp.eq.s32 	%p59, %r91, %r60;
	@%p59 bra 	$L__BB8_58;
	bra.uni 	$L__BB8_19;
$L__BB8_33:
	setp.ne.s16 	%p3, %rs1, 1;
	@%p3 bra 	$L__BB8_46;
	and.b32  	%r30, %r60, 15;
	setp.lt.u32 	%p12, %r60, 16;
	mov.b32 	%r98, 0;
	@%p12 bra 	$L__BB8_37;
	and.b32  	%r98, %r60, 2147483632;
	mov.b32 	%r96, 0;
$L__BB8_36:
	.pragma "nounroll";
	ld.global.f32 	%f118, [%rd4];
	mul.wide.u32 	%rd37, %r96, 4;
	add.s64 	%rd38, %rd3, %rd37;
	ld.local.f32 	%f119, [%rd38];
	add.f32 	%f120, %f118, %f119;
	setp.lt.f32 	%p13, %f120, 0f00000000;
	selp.f32 	%f121, 0f00000000, %f120, %p13;
	st.local.f32 	[%rd38], %f121;
	st.global.f32 	[%rd5], %f121;
	ld.global.f32 	%f122, [%rd4];
	ld.local.f32 	%f123, [%rd38+4];
	add.f32 	%f124, %f122, %f123;
	setp.lt.f32 	%p14, %f124, 0f00000000;
	selp.f32 	%f125, 0f00000000, %f124, %p14;
	st.local.f32 	[%rd38+4], %f125;
	st.global.f32 	[%rd5], %f125;
	ld.global.f32 	%f126, [%rd4];
	ld.local.f32 	%f127, [%rd38+8];
	add.f32 	%f128, %f126, %f127;
	setp.lt.f32 	%p15, %f128, 0f00000000;
	selp.f32 	%f129, 0f00000000, %f128, %p15;
	st.local.f32 	[%rd38+8], %f129;
	st.global.f32 	[%rd5], %f129;
	ld.global.f32 	%f130, [%rd4];
	ld.local.f32 	%f131, [%rd38+12];
	add.f32 	%f132, %f130, %f131;
	setp.lt.f32 	%p16, %f132, 0f00000000;
	selp.f32 	%f133, 0f00000000, %f132, %p16;
	st.local.f32 	[%rd38+12], %f133;
	st.global.f32 	[%rd5], %f133;
	ld.global.f32 	%f134, [%rd4];
	ld.local.f32 	%f135, [%rd38+16];
	add.f32 	%f136, %f134, %f135;
	setp.lt.f32 	%p17, %f136, 0f00000000;
	selp.f32 	%f137, 0f00000000, %f136, %p17;
	st.local.f32 	[%rd38+16], %f137;
	st.global.f32 	[%rd5], %f137;
	ld.global.f32 	%f138, [%rd4];
	ld.local.f32 	%f139, [%rd38+20];
	add.f32 	%f140, %f138, %f139;
	setp.lt.f32 	%p18, %f140, 0f00000000;
	selp.f32 	%f141, 0f00000000, %f140, %p18;
	st.local.f32 	[%rd38+20], %f141;
	st.global.f32 	[%rd5], %f141;
	ld.global.f32 	%f142, [%rd4];
	ld.local.f32 	%f143, [%rd38+24];
	add.f32 	%f144, %f142, %f143;
	setp.lt.f32 	%p19, %f144, 0f00000000;
	selp.f32 	%f145, 0f00000000, %f144, %p19;
	st.local.f32 	[%rd38+24], %f145;
	st.global.f32 	[%rd5], %f145;
	ld.global.f32 	%f146, [%rd4];
	ld.local.f32 	%f147, [%rd38+28];
	add.f32 	%f148, %f146, %f147;
	setp.lt.f32 	%p20, %f148, 0f00000000;
	selp.f32 	%f149, 0f00000000, %f148, %p20;
	st.local.f32 	[%rd38+28], %f149;
	st.global.f32 	[%rd5], %f149;
	ld.global.f32 	%f150, [%rd4];
	ld.local.f32 	%f151, [%rd38+32];
	add.f32 	%f152, %f150, %f151;
	setp.lt.f32 	%p21, %f152, 0f00000000;
	selp.f32 	%f153, 0f00000000, %f152, %p21;
	st.local.f32 	[%rd38+32], %f153;
	st.global.f32 	[%rd5], %f153;
	ld.global.f32 	%f154, [%rd4];
	ld.local.f32 	%f155, [%rd38+36];
	add.f32 	%f156, %f154, %f155;
	setp.lt.f32 	%p22, %f156, 0f00000000;
	selp.f32 	%f157, 0f00000000, %f156, %p22;
	st.local.f32 	[%rd38+36], %f157;
	st.global.f32 	[%rd5], %f157;
	ld.global.f32 	%f158, [%rd4];
	ld.local.f32 	%f159, [%rd38+40];
	add.f32 	%f160, %f158, %f159;
	setp.lt.f32 	%p23, %f160, 0f00000000;
	selp.f32 	%f161, 0f00000000, %f160, %p23;
	st.local.f32 	[%rd38+40], %f161;
	st.global.f32 	[%rd5], %f161;
	ld.global.f32 	%f162, [%rd4];
	ld.local.f32 	%f163, [%rd38+44];
	add.f32 	%f164, %f162, %f163;
	setp.lt.f32 	%p24, %f164, 0f00000000;
	selp.f32 	%f165, 0f00000000, %f164, %p24;
	st.local.f32 	[%rd38+44], %f165;
	st.global.f32 	[%rd5], %f165;
	ld.global.f32 	%f166, [%rd4];
	ld.local.f32 	%f167, [%rd38+48];
	add.f32 	%f168, %f166, %f167;
	setp.lt.f32 	%p25, %f168, 0f00000000;
	selp.f32 	%f169, 0f00000000, %f168, %p25;
	st.local.f32 	[%rd38+48], %f169;
	st.global.f32 	[%rd5], %f169;
	ld.global.f32 	%f170, [%rd4];
	ld.local.f32 	%f171, [%rd38+52];
	add.f32 	%f172, %f170, %f171;
	setp.lt.f32 	%p26, %f172, 0f00000000;
	selp.f32 	%f173, 0f00000000, %f172, %p26;
	st.local.f32 	[%rd38+52], %f173;
	st.global.f32 	[%rd5], %f173;
	ld.global.f32 	%f174, [%rd4];
	ld.local.f32 	%f175, [%rd38+56];
	add.f32 	%f176, %f174, %f175;
	setp.lt.f32 	%p27, %f176, 0f00000000;
	selp.f32 	%f177, 0f00000000, %f176, %p27;
	st.local.f32 	[%rd38+56], %f177;
	st.global.f32 	[%rd5], %f177;
	ld.global.f32 	%f178, [%rd4];
	ld.local.f32 	%f179, [%rd38+60];
	add.f32 	%f180, %f178, %f179;
	setp.lt.f32 	%p28, %f180, 0f00000000;
	selp.f32 	%f181, 0f00000000, %f180, %p28;
	st.local.f32 	[%rd38+60], %f181;
	st.global.f32 	[%rd5], %f181;
	add.s32 	%r96, %r96, 16;
	setp.ne.s32 	%p29, %r96, %r98;
	@%p29 bra 	$L__BB8_36;
$L__BB8_37:
	setp.eq.s32 	%p30, %r30, 0;
	@%p30 bra 	$L__BB8_58;
	and.b32  	%r35, %r60, 7;
	setp.lt.u32 	%p31, %r30, 8;
	@%p31 bra 	$L__BB8_40;
	ld.global.f32 	%f182, [%rd4];
	mul.wide.u32 	%rd39, %r98, 4;
	add.s64 	%rd40, %rd3, %rd39;
	ld.local.f32 	%f183, [%rd40];
	add.f32 	%f184, %f182, %f183;
	setp.lt.f32 	%p32, %f184, 0f00000000;
	selp.f32 	%f185, 0f00000000, %f184, %p32;
	st.local.f32 	[%rd40], %f185;
	st.global.f32 	[%rd5], %f185;
	ld.global.f32 	%f186, [%rd4];
	ld.local.f32 	%f187, [%rd40+4];
	add.f32 	%f188, %f186, %f187;
	setp.lt.f32 	%p33, %f188, 0f00000000;
	selp.f32 	%f189, 0f00000000, %f188, %p33;
	st.local.f32 	[%rd40+4], %f189;
	st.global.f32 	[%rd5], %f189;
	ld.global.f32 	%f190, [%rd4];
	ld.local.f32 	%f191, [%rd40+8];
	add.f32 	%f192, %f190, %f191;
	setp.lt.f32 	%p34, %f192, 0f00000000;
	selp.f32 	%f193, 0f00000000, %f192, %p34;
	st.local.f32 	[%rd40+8], %f193;
	st.global.f32 	[%rd5], %f193;
	ld.global.f32 	%f194, [%rd4];
	ld.local.f32 	%f195, [%rd40+12];
	add.f32 	%f196, %f194, %f195;
	setp.lt.f32 	%p35, %f196, 0f00000000;
	selp.f32 	%f197, 0f00000000, %f196, %p35;
	st.local.f32 	[%rd40+12], %f197;
	st.global.f32 	[%rd5], %f197;
	ld.global.f32 	%f198, [%rd4];
	ld.local.f32 	%f199, [%rd40+16];
	add.f32 	%f200, %f198, %f199;
	setp.lt.f32 	%p36, %f200, 0f00000000;
	selp.f32 	%f201, 0f00000000, %f200, %p36;
	st.local.f32 	[%rd40+16], %f201;
	st.global.f32 	[%rd5], %f201;
	ld.global.f32 	%f202, [%rd4];
	ld.local.f32 	%f203, [%rd40+20];
	add.f32 	%f204, %f202, %f203;
	setp.lt.f32 	%p37, %f204, 0f00000000;
	selp.f32 	%f205, 0f00000000, %f204, %p37;
	st.local.f32 	[%rd40+20], %f205;
	st.global.f32 	[%rd5], %f205;
	ld.global.f32 	%f206, [%rd4];
	ld.local.f32 	%f207, [%rd40+24];
	add.f32 	%f208, %f206, %f207;
	setp.lt.f32 	%p38, %f208, 0f00000000;
	selp.f32 	%f209, 0f00000000, %f208, %p38;
	st.local.f32 	[%rd40+24], %f209;
	st.global.f32 	[%rd5], %f209;
	ld.global.f32 	%f210, [%rd4];
	ld.local.f32 	%f211, [%rd40+28];
	add.f32 	%f212, %f210, %f211;
	setp.lt.f32 	%p39, %f212, 0f00000000;
	selp.f32 	%f213, 0f00000000, %f212, %p39;
	st.local.f32 	[%rd40+28], %f213;
	st.global.f32 	[%rd5], %f213;
	add.s32 	%r98, %r98, 8;
$L__BB8_40:
	setp.eq.s32 	%p40, %r35, 0;
	@%p40 bra 	$L__BB8_58;
	and.b32  	%r38, %r60, 3;
	setp.lt.u32 	%p41, %r35, 4;
	@%p41 bra 	$L__BB8_43;
	ld.global.f32 	%f214, [%rd4];
	mul.wide.u32 	%rd41, %r98, 4;
	add.s64 	%rd42, %rd3, %rd41;
	ld.local.f32 	%f215, [%rd42];
	add.f32 	%f216, %f214, %f215;
	setp.lt.f32 	%p42, %f216, 0f00000000;
	selp.f32 	%f217, 0f00000000, %f216, %p42;
	st.local.f32 	[%rd42], %f217;
	st.global.f32 	[%rd5], %f217;
	ld.global.f32 	%f218, [%rd4];
	ld.local.f32 	%f219, [%rd42+4];
	add.f32 	%f220, %f218, %f219;
	setp.lt.f32 	%p43, %f220, 0f00000000;
	selp.f32 	%f221, 0f00000000, %f220, %p43;
	st.local.f32 	[%rd42+4], %f221;
	st.global.f32 	[%rd5], %f221;
	ld.global.f32 	%f222, [%rd4];
	ld.local.f32 	%f223, [%rd42+8];
	add.f32 	%f224, %f222, %f223;
	setp.lt.f32 	%p44, %f224, 0f00000000;
	selp.f32 	%f225, 0f00000000, %f224, %p44;
	st.local.f32 	[%rd42+8], %f225;
	st.global.f32 	[%rd5], %f225;
	ld.global.f32 	%f226, [%rd4];
	ld.local.f32 	%f227, [%rd42+12];
	add.f32 	%f228, %f226, %f227;
	setp.lt.f32 	%p45, %f228, 0f00000000;
	selp.f32 	%f229, 0f00000000, %f228, %p45;
	st.local.f32 	[%rd42+12], %f229;
	st.global.f32 	[%rd5], %f229;
	add.s32 	%r98, %r98, 4;
$L__BB8_43:
	setp.eq.s32 	%p46, %r38, 0;
	@%p46 bra 	$L__BB8_58;
	mov.b32 	%r101, 0;
$L__BB8_45:
	.pragma "nounroll";
	ld.global.f32 	%f230, [%rd4];
	mul.wide.u32 	%rd43, %r98, 4;
	add.s64 	%rd44, %rd3, %rd43;
	ld.local.f32 	%f231, [%rd44];
	add.f32 	%f232, %f230, %f231;
	setp.lt.f32 	%p47, %f232, 0f00000000;
	selp.f32 	%f233, 0f00000000, %f232, %p47;
	st.local.f32 	[%rd44], %f233;
	st.global.f32 	[%rd5], %f233;
	add.s32 	%r98, %r98, 1;
	add.s32 	%r101, %r101, 1;
	setp.eq.s32 	%p48, %r101, %r38;
	@%p48 bra 	$L__BB8_58;
	bra.uni 	$L__BB8_45;
$L__BB8_46:
	and.b32  	%r45, %r60, 15;
	setp.lt.u32 	%p4, %r60, 16;
	mov.b32 	%r104, 0;
	@%p4 bra 	$L__BB8_49;
	and.b32  	%r104, %r60, 2147483632;
	mov.b32 	%r102, 0;
$L__BB8_48:
	.pragma "nounroll";
	ld.global.f32 	%f31, [%rd4];
	mul.wide.u32 	%rd29, %r102, 4;
	add.s64 	%rd30, %rd3, %rd29;
	ld.local.f32 	%f32, [%rd30];
	add.f32 	%f33, %f31, %f32;
	st.local.f32 	[%rd30], %f33;
	st.global.f32 	[%rd5], %f33;
	ld.global.f32 	%f34, [%rd4];
	ld.local.f32 	%f35, [%rd30+4];
	add.f32 	%f36, %f34, %f35;
	st.local.f32 	[%rd30+4], %f36;
	st.global.f32 	[%rd5], %f36;
	ld.global.f32 	%f37, [%rd4];
	ld.local.f32 	%f38, [%rd30+8];
	add.f32 	%f39, %f37, %f38;
	st.local.f32 	[%rd30+8], %f39;
	st.global.f32 	[%rd5], %f39;
	ld.global.f32 	%f40, [%rd4];
	ld.local.f32 	%f41, [%rd30+12];
	add.f32 	%f42, %f40, %f41;
	st.local.f32 	[%rd30+12], %f42;
	st.global.f32 	[%rd5], %f42;
	ld.global.f32 	%f43, [%rd4];
	ld.local.f32 	%f44, [%rd30+16];
	add.f32 	%f45, %f43, %f44;
	st.local.f32 	[%rd30+16], %f45;
	st.global.f32 	[%rd5], %f45;
	ld.global.f32 	%f46, [%rd4];
	ld.local.f32 	%f47, [%rd30+20];
	add.f32 	%f48, %f46, %f47;
	st.local.f32 	[%rd30+20], %f48;
	st.global.f32 	[%rd5], %f48;
	ld.global.f32 	%f49, [%rd4];
	ld.local.f32 	%f50, [%rd30+24];
	add.f32 	%f51, %f49, %f50;
	st.local.f32 	[%rd30+24], %f51;
	st.global.f32 	[%rd5], %f51;
	ld.global.f32 	%f52, [%rd4];
	ld.local.f32 	%f53, [%rd30+28];
	add.f32 	%f54, %f52, %f53;
	st.local.f32 	[%rd30+28], %f54;
	st.global.f32 	[%rd5], %f54;
	ld.global.f32 	%f55, [%rd4];
	ld.local.f32 	%f56, [%rd30+32];
	add.f32 	%f57, %f55, %f56;
	st.local.f32 	[%rd30+32], %f57;
	st.global.f32 	[%rd5], %f57;
	ld.global.f32 	%f58, [%rd4];
	ld.local.f32 	%f59, [%rd30+36];
	add.f32 	%f60, %f58, %f59;
	st.local.f32 	[%rd30+36], %f60;
	st.global.f32 	[%rd5], %f60;
	ld.global.f32 	%f61, [%rd4];
	ld.local.f32 	%f62, [%rd30+40];
	add.f32 	%f63, %f61, %f62;
	st.local.f32 	[%rd30+40], %f63;
	st.global.f32 	[%rd5], %f63;
	ld.global.f32 	%f64, [%rd4];
	ld.local.f32 	%f65, [%rd30+44];
	add.f32 	%f66, %f64, %f65;
	st.local.f32 	[%rd30+44], %f66;
	st.global.f32 	[%rd5], %f66;
	ld.global.f32 	%f67, [%rd4];
	ld.local.f32 	%f68, [%rd30+48];
	add.f32 	%f69, %f67, %f68;
	st.local.f32 	[%rd30+48], %f69;
	st.global.f32 	[%rd5], %f69;
	ld.global.f32 	%f70, [%rd4];
	ld.local.f32 	%f71, [%rd30+52];
	add.f32 	%f72, %f70, %f71;
	st.local.f32 	[%rd30+52], %f72;
	st.global.f32 	[%rd5], %f72;
	ld.global.f32 	%f73, [%rd4];
	ld.local.f32 	%f74, [%rd30+56];
	add.f32 	%f75, %f73, %f74;
	st.local.f32 	[%rd30+56], %f75;
	st.global.f32 	[%rd5], %f75;
	ld.global.f32 	%f76, [%rd4];
	ld.local.f32 	%f77, [%rd30+60];
	add.f32 	%f78, %f76, %f77;
	st.local.f32 	[%rd30+60], %f78;
	st.global.f32 	[%rd5], %f78;
	add.s32 	%r102, %r102, 16;
	setp.ne.s32 	%p5, %r102, %r104;
	@%p5 bra 	$L__BB8_48;
$L__BB8_49:
	setp.eq.s32 	%p6, %r45, 0;
	@%p6 bra 	$L__BB8_58;
	and.b32  	%r50, %r60, 7;
	setp.lt.u32 	%p7, %r45, 8;
	@%p7 bra 	$L__BB8_52;
	ld.global.f32 	%f79, [%rd4];
	mul.wide.u32 	%rd31, %r104, 4;
	add.s64 	%rd32, %rd3, %rd31;
	ld.local.f32 	%f80, [%rd32];
	add.f32 	%f81, %f79, %f80;
	st.local.f32 	[%rd32], %f81;
	st.global.f32 	[%rd5], %f81;
	ld.global.f32 	%f82, [%rd4];
	ld.local.f32 	%f83, [%rd32+4];
	add.f32 	%f84, %f82, %f83;
	st.local.f32 	[%rd32+4], %f84;
	st.global.f32 	[%rd5], %f84;
	ld.global.f32 	%f85, [%rd4];
	ld.local.f32 	%f86, [%rd32+8];
	add.f32 	%f87, %f85, %f86;
	st.local.f32 	[%rd32+8], %f87;
	st.global.f32 	[%rd5], %f87;
	ld.global.f32 	%f88, [%rd4];
	ld.local.f32 	%f89, [%rd32+12];
	add.f32 	%f90, %f88, %f89;
	st.local.f32 	[%rd32+12], %f90;
	st.global.f32 	[%rd5], %f90;
	ld.global.f32 	%f91, [%rd4];
	ld.local.f32 	%f92, [%rd32+16];
	add.f32 	%f93, %f91, %f92;
	st.local.f32 	[%rd32+16], %f93;
	st.global.f32 	[%rd5], %f93;
	ld.global.f32 	%f94, [%rd4];
	ld.local.f32 	%f95, [%rd32+20];
	add.f32 	%f96, %f94, %f95;
	st.local.f32 	[%rd32+20], %f96;
	st.global.f32 	[%rd5], %f96;
	ld.global.f32 	%f97, [%rd4];
	ld.local.f32 	%f98, [%rd32+24];
	add.f32 	%f99, %f97, %f98;
	st.local.f32 	[%rd32+24], %f99;
	st.global.f32 	[%rd5], %f99;
	ld.global.f32 	%f100, [%rd4];
	ld.local.f32 	%f101, [%rd32+28];
	add.f32 	%f102, %f100, %f101;
	st.local.f32 	[%rd32+28], %f102;
	st.global.f32 	[%rd5], %f102;
	add.s32 	%r104, %r104, 8;
$L__BB8_52:
	setp.eq.s32 	%p8, %r50, 0;
	@%p8 bra 	$L__BB8_58;
	and.b32  	%r53, %r60, 3;
	setp.lt.u32 	%p9, %r50, 4;
	@%p9 bra 	$L__BB8_55;
	ld.global.f32 	%f103, [%rd4];
	mul.wide.u32 	%rd33, %r104, 4;
	add.s64 	%rd34, %rd3, %rd33;
	ld.local.f32 	%f104, [%rd34];
	add.f32 	%f105, %f103, %f104;
	st.local.f32 	[%rd34], %f105;
	st.global.f32 	[%rd5], %f105;
	ld.global.f32 	%f106, [%rd4];
	ld.local.f32 	%f107, [%rd34+4];
	add.f32 	%f108, %f106, %f107;
	st.local.f32 	[%rd34+4], %f108;
	st.global.f32 	[%rd5], %f108;
	ld.global.f32 	%f109, [%rd4];
	ld.local.f32 	%f110, [%rd34+8];
	add.f32 	%f111, %f109, %f110;
	st.local.f32 	[%rd34+8], %f111;
	st.global.f32 	[%rd5], %f111;
	ld.global.f32 	%f112, [%rd4];
	ld.local.f32 	%f113, [%rd34+12];
	add.f32 	%f114, %f112, %f113;
	st.local.f32 	[%rd34+12], %f114;
	st.global.f32 	[%rd5], %f114;
	add.s32 	%r104, %r104, 4;
$L__BB8_55:
	setp.eq.s32 	%p10, %r53, 0;
	@%p10 bra 	$L__BB8_58;
	mov.b32 	%r107, 0;
$L__BB8_57:
	.pragma "nounroll";
	ld.global.f32 	%f115, [%rd4];
	mul.wide.u32 	%rd35, %r104, 4;
	add.s64 	%rd36, %rd3, %rd35;
	ld.local.f32 	%f116, [%rd36];
	add.f32 	%f117, %f115, %f116;
	st.local.f32 	[%rd36], %f117;
	st.global.f32 	[%rd5], %f117;
	add.s32 	%r104, %r104, 1;
	add.s32 	%r107, %r107, 1;
	setp.ne.s32 	%p11, %r107, %r53;
	@%p11 bra 	$L__BB8_57;
$L__BB8_58:
	ret;

}
.func  (.param .b64 func_retval0) __internal_accurate_pow(
	.param .b64 __internal_accurate_pow_param_0
)
{
	.reg .pred 	%p<8>;
	.reg .b32 	%r<49>;
	.reg .b32 	%f<3>;
	.reg .b64 	%fd<109>;

	ld.param.f64 	%fd10, [__internal_accurate_pow_param_0];
	{
	.reg .b32 %temp; 
	mov.b64 	{%temp, %r46}, %fd10;
	}
	{
	.reg .b32 %temp; 
	mov.b64 	{%r45, %temp}, %fd10;
	}
	shr.u32 	%r47, %r46, 20;
	setp.gt.u32 	%p1, %r46, 1048575;
	@%p1 bra 	$L__BB9_2;
	mul.f64 	%fd11, %fd10, 0d4350000000000000;
	{
	.reg .b32 %temp; 
	mov.b64 	{%temp, %r46}, %fd11;
	}
	{
	.reg .b32 %temp; 
	mov.b64 	{%r45, %temp}, %fd11;
	}
	shr.u32 	%r16, %r46, 20;
	add.s32 	%r47, %r16, -54;
$L__BB9_2:
	add.s32 	%r48, %r47, -1023;
	and.b32  	%r17, %r46, -2146435073;
	or.b32  	%r18, %r17, 1072693248;
	mov.b64 	%fd107, {%r45, %r18};
	setp.lt.u32 	%p2, %r18, 1073127583;
	@%p2 bra 	$L__BB9_4;
	{
	.reg .b32 %temp; 
	mov.b64 	{%r19, %temp}, %fd107;
	}
	{
	.reg .b32 %temp; 
	mov.b64 	{%temp, %r20}, %fd107;
	}
	add.s32 	%r21, %r20, -1048576;
	mov.b64 	%fd107, {%r19, %r21};
	add.s32 	%r48, %r47, -1022;
$L__BB9_4:
	add.f64 	%fd12, %fd107, 0dBFF0000000000000;
	add.f64 	%fd13, %fd107, 0d3FF0000000000000;
	rcp.approx.ftz.f64 	%fd14, %fd13;
	neg.f64 	%fd15, %fd13;
	fma.rn.f64 	%fd16, %fd15, %fd14, 0d3FF0000000000000;
	fma.rn.f64 	%fd17, %fd16, %fd16, %fd16;
	fma.rn.f64 	%fd18, %fd17, %fd14, %fd14;
	mul.f64 	%fd19, %fd12, %fd18;
	fma.rn.f64 	%fd20, %fd12, %fd18, %fd19;
	mul.f64 	%fd21, %fd20, %fd20;
	fma.rn.f64 	%fd22, %fd21, 0d3EB0F5FF7D2CAFE2, 0d3ED0F5D241AD3B5A;
	fma.rn.f64 	%fd23, %fd22, %fd21, 0d3EF3B20A75488A3F;
	fma.rn.f64 	%fd24, %fd23, %fd21, 0d3F1745CDE4FAECD5;
	fma.rn.f64 	%fd25, %fd24, %fd21, 0d3F3C71C7258A578B;
	fma.rn.f64 	%fd26, %fd25, %fd21, 0d3F6249249242B910;
	fma.rn.f64 	%fd27, %fd26, %fd21, 0d3F89999999999DFB;
	sub.f64 	%fd28, %fd12, %fd20;
	add.f64 	%fd29, %fd28, %fd28;
	neg.f64 	%fd30, %fd20;
	fma.rn.f64 	%fd31, %fd30, %fd12, %fd29;
	mul.f64 	%fd32, %fd18, %fd31;
	fma.rn.f64 	%fd33, %fd21, %fd27, 0d3FB5555555555555;
	mov.f64 	%fd34, 0d3FB5555555555555;
	sub.f64 	%fd35, %fd34, %fd33;
	fma.rn.f64 	%fd36, %fd21, %fd27, %fd35;
	add.f64 	%fd37, %fd36, 0dBC46A4CB00B9E7B0;
	add.f64 	%fd38, %fd33, %fd37;
	sub.f64 	%fd39, %fd33, %fd38;
	add.f64 	%fd40, %fd37, %fd39;
	mul.rn.f64 	%fd41, %fd20, %fd20;
	neg.f64 	%fd42, %fd41;
	fma.rn.f64 	%fd43, %fd20, %fd20, %fd42;
	{
	.reg .b32 %temp; 
	mov.b64 	{%r22, %temp}, %fd32;
	}
	{
	.reg .b32 %temp; 
	mov.b64 	{%temp, %r23}, %fd32;
	}
	add.s32 	%r24, %r23, 1048576;
	mov.b64 	%fd44, {%r22, %r24};
	fma.rn.f64 	%fd45, %fd20, %fd44, %fd43;
	mul.rn.f64 	%fd46, %fd41, %fd20;
	neg.f64 	%fd47, %fd46;
	fma.rn.f64 	%fd48, %fd41, %fd20, %fd47;
	fma.rn.f64 	%fd49, %fd41, %fd32, %fd48;
	fma.rn.f64 	%fd50, %fd45, %fd20, %fd49;
	mul.rn.f64 	%fd51, %fd38, %fd46;
	neg.f64 	%fd52, %fd51;
	fma.rn.f64 	%fd53, %fd38, %fd46, %fd52;
	fma.rn.f64 	%fd54, %fd38, %fd50, %fd53;
	fma.rn.f64 	%fd55, %fd40, %fd46, %fd54;
	add.f64 	%fd56, %fd51, %fd55;
	sub.f64 	%fd57, %fd51, %fd56;
	add.f64 	%fd58, %fd55, %fd57;
	add.f64 	%fd59, %fd20, %fd56;
	sub.f64 	%fd60, %fd20, %fd59;
	add.f64 	%fd61, %fd56, %fd60;
	add.f64 	%fd62, %fd58, %fd61;
	add.f64 	%fd63, %fd32, %fd62;
	add.f64 	%fd64, %fd59, %fd63;
	sub.f64 	%fd65, %fd59, %fd64;
	add.f64 	%fd66, %fd63, %fd65;
	xor.b32  	%r25, %r48, -2147483648;
	mov.b32 	%r26, 1127219200;
	mov.b64 	%fd67, {%r25, %r26};
	mov.b32 	%r27, -2147483648;
	mov.b64 	%fd68, {%r27, %r26};
	sub.f64 	%fd69, %fd67, %fd68;
	fma.rn.f64 	%fd70, %fd69, 0d3FE62E42FEFA39EF, %fd64;
	fma.rn.f64 	%fd71, %fd69, 0dBFE62E42FEFA39EF, %fd70;
	sub.f64 	%fd72, %fd71, %fd64;
	sub.f64 	%fd73, %fd66, %fd72;
	fma.rn.f64 	%fd74, %fd69, 0d3C7ABC9E3B39803F, %fd73;
	add.f64 	%fd75, %fd70, %fd74;
	sub.f64 	%fd76, %fd70, %fd75;
	add.f64 	%fd77, %fd74, %fd76;
	mov.f64 	%fd78, 0d4000000000000000;
	{
	.reg .b32 %temp; 
	mov.b64 	{%temp, %r28}, %fd78;
	}
	{
	.reg .b32 %temp; 
	mov.b64 	{%r29, %temp}, %fd78;
	}
	shl.b32 	%r30, %r28, 1;
	setp.gt.u32 	%p3, %r30, -33554433;
	and.b32  	%r31, %r28, -15728641;
	selp.b32 	%r32, %r31, %r28, %p3;
	mov.b64 	%fd79, {%r29, %r32};
	mul.rn.f64 	%fd80, %fd75, %fd79;
	neg.f64 	%fd81, %fd80;
	fma.rn.f64 	%fd82, %fd75, %fd79, %fd81;
	fma.rn.f64 	%fd83, %fd77, %fd79, %fd82;
	add.f64 	%fd4, %fd80, %fd83;
	sub.f64 	%fd84, %fd80, %fd4;
	add.f64 	%fd5, %fd83, %fd84;
	fma.rn.f64 	%fd85, %fd4, 0d3FF71547652B82FE, 0d4338000000000000;
	{
	.reg .b32 %temp; 
	mov.b64 	{%r13, %temp}, %fd85;
	}
	mov.f64 	%fd86, 0dC338000000000000;
	add.rn.f64 	%fd87, %fd85, %fd86;
	fma.rn.f64 	%fd88, %fd87, 0dBFE62E42FEFA39EF, %fd4;
	fma.rn.f64 	%fd89, %fd87, 0dBC7ABC9E3B39803F, %fd88;
	fma.rn.f64 	%fd90, %fd89, 0d3E5ADE1569CE2BDF, 0d3E928AF3FCA213EA;
	fma.rn.f64 	%fd91, %fd90, %fd89, 0d3EC71DEE62401315;
	fma.rn.f64 	%fd92, %fd91, %fd89, 0d3EFA01997C89EB71;
	fma.rn.f64 	%fd93, %fd92, %fd89, 0d3F2A01A014761F65;
	fma.rn.f64 	%fd94, %fd93, %fd89, 0d3F56C16C1852B7AF;
	fma.rn.f64 	%fd95, %fd94, %fd89, 0d3F81111111122322;
	fma.rn.f64 	%fd96, %fd95, %fd89, 0d3FA55555555502A1;
	fma.rn.f64 	%fd97, %fd96, %fd89, 0d3FC5555555555511;
	fma.rn.f64 	%fd98, %fd97, %fd89, 0d3FE000000000000B;
	fma.rn.f64 	%fd99, %fd98, %fd89, 0d3FF0000000000000;
	fma.rn.f64 	%fd100, %fd99, %fd89, 0d3FF0000000000000;
	{
	.reg .b32 %temp; 
	mov.b64 	{%r14, %temp}, %fd100;
	}
	{
	.reg .b32 %temp; 
	mov.b64 	{%temp, %r15}, %fd100;
	}
	shl.b32 	%r33, %r13, 20;
	add.s32 	%r34, %r33, %r15;
	mov.b64 	%fd108, {%r14, %r34};
	{
	.reg .b32 %temp; 
	mov.b64 	{%temp, %r35}, %fd4;
	}
	mov.b32 	%f2, %r35;
	abs.f32 	%f1, %f2;
	setp.lt.f32 	%p4, %f1, 0f4086232B;
	@%p4 bra 	$L__BB9_7;
	setp.lt.f64 	%p5, %fd4, 0d0000000000000000;
	add.f64 	%fd101, %fd4, 0d7FF0000000000000;
	selp.f64 	%fd108, 0d0000000000000000, %fd101, %p5;
	setp.geu.f32 	%p6, %f1, 0f40874800;
	@%p6 bra 	$L__BB9_7;
	shr.u32 	%r36, %r13, 31;
	add.s32 	%r37, %r13, %r36;
	shr.s32 	%r38, %r37, 1;
	shl.b32 	%r39, %r38, 20;
	add.s32 	%r40, %r15, %r39;
	mov.b64 	%fd102, {%r14, %r40};
	sub.s32 	%r41, %r13, %r38;
	shl.b32 	%r42, %r41, 20;
	add.s32 	%r43, %r42, 1072693248;
	mov.b32 	%r44, 0;
	mov.b64 	%fd103, {%r44, %r43};
	mul.f64 	%fd108, %fd103, %fd102;
$L__BB9_7:
	abs.f64 	%fd104, %fd108;
	setp.eq.f64 	%p7, %fd104, 0d7FF0000000000000;
	fma.rn.f64 	%fd105, %fd108, %fd5, %fd108;
	selp.f64 	%fd106, %fd108, %fd105, %p7;
	st.param.f64 	[func_retval0], %fd106;
	ret;

}


// ===== COMPILED SASS (sm_100) =====

	.target	sm_100

	.elftype	@"ET_EXEC"


//--------------------- .note.nv.tkinfo           --------------------------
	.section	.note.nv.tkinfo,"",@"SHT_NOTE"
	.sectionflags	@"SHF_NOTE_NV_TKINFO"
	.tkinfo
        /*0018*/ 	.word	0x00000002
        /*0030*/ 	.string	""
        /*0030*/ 	.string	"ptxas"
        /*0030*/ 	.string	"Cuda compilation tools, release 13.0, V13.0.88"
        /*0030*/ 	.string	"Build cuda_13.0.r13.0/compiler.36424714_0"
        /*0030*/ 	.string	"-arch sm_100 -m 64 "



//--------------------- .note.nv.cuinfo           --------------------------
	.section	.note.nv.cuinfo,"",@"SHT_NOTE"
	.sectionflags	@"SHF_NOTE_NV_CUINFO"
        /*0018*/ 	.short	0x0002
        /*001a*/ 	.short	0x0064
        /*001c*/ 	.short	0x0082
	.zero		2


//--------------------- .nv.info                  --------------------------
	.section	.nv.info,"",@"SHT_CUDA_INFO"
	.align	4


	//----- nvinfo : EIATTR_REGCOUNT
	.align		4
        /*0000*/ 	.byte	0x04, 0x2f
        /*0002*/ 	.short	(.L_1 - .L_0)
	.align		4
.L_0:
        /*0004*/ 	.word	index@(_Z9first_jjbPfS_S_S_iiiiiiibb)
        /*0008*/ 	.word	0x00000038


	//----- nvinfo : EIATTR_FRAME_SIZE
	.align		4
.L_1:
        /*000c*/ 	.byte	0x04, 0x11
        /*000e*/ 	.short	(.L_3 - .L_2)
	.align		4
.L_2:
        /*0010*/ 	.word	index@(_Z9first_jjbPfS_S_S_iiiiiiibb)
        /*0014*/ 	.word	0x00000000


	//----- nvinfo : EIATTR_REGCOUNT
	.align		4
.L_3:
        /*0018*/ 	.byte	0x04, 0x2f
        /*001a*/ 	.short	(.L_5 - .L_4)
	.align		4
.L_4:
        /*001c*/ 	.word	index@(_Z8conv_jjbPfS_S_S_iiiiiiibb)
        /*0020*/ 	.word	0x00000030


	//----- nvinfo : EIATTR_FRAME_SIZE
	.align		4
.L_5:
        /*0024*/ 	.byte	0x04, 0x11
        /*0026*/ 	.short	(.L_7 - .L_6)
	.align		4
.L_6:
        /*0028*/ 	.word	index@(_Z8conv_jjbPfS_S_S_iiiiiiibb)
        /*002c*/ 	.word	0x00000000


	//----- nvinfo : EIATTR_REGCOUNT
	.align		4
.L_7:
        /*0030*/ 	.byte	0x04, 0x2f
        /*0032*/ 	.short	(.L_9 - .L_8)
	.align		4
.L_8:
        /*0034*/ 	.word	index@(_Z8gms_convPfS_S_S_iiiiiiiibbi)
        /*0038*/ 	.word	0x00000026


	//----- nvinfo : EIATTR_FRAME_SIZE
	.align		4
.L_9:
        /*003c*/ 	.byte	0x04, 0x11
        /*003e*/ 	.short	(.L_11 - .L_10)
	.align		4
.L_10:
        /*0040*/ 	.word	index@(_Z8gms_convPfS_S_S_iiiiiiiibbi)
        /*0044*/ 	.word	0x00000000


	//----- nvinfo : EIATTR_REGCOUNT
	.align		4
.L_11:
        /*0048*/ 	.byte	0x04, 0x2f
        /*004a*/ 	.short	(.L_13 - .L_12)
	.align		4
.L_12:
        /*004c*/ 	.word	index@(_Z8norm_jjbPfS_iffii)
        /*0050*/ 	.word	0x0000002c


	//----- nvinfo : EIATTR_FRAME_SIZE
	.align		4
.L_13:
        /*0054*/ 	.byte	0x04, 0x11
        /*0056*/ 	.short	(.L_15 - .L_14)
	.align		4
.L_14:
        /*0058*/ 	.word	index@($_Z8norm_jjbPfS_iffii$__internal_accurate_pow)
        /*005c*/ 	.word	0x00000000


	//----- nvinfo : EIATTR_FRAME_SIZE
	.align		4
.L_15:
        /*0060*/ 	.byte	0x04, 0x11
        /*0062*/ 	.short	(.L_17 - .L_16)
	.align		4
.L_16:
        /*0064*/ 	.word	index@($__internal_3_$__cuda_sm3x_div_rn_noftz_f32_slowpath)
        /*0068*/ 	.word	0x00000000


	//----- nvinfo : EIATTR_FRAME_SIZE
	.align		4
.L_17:
        /*006c*/ 	.byte	0x04, 0x11
        /*006e*/ 	.short	(.L_19 - .L_18)
	.align		4
.L_18:
        /*0070*/ 	.word	index@(_Z8norm_jjbPfS_iffii)
        /*0074*/ 	.word	0x00000000


	//----- nvinfo : EIATTR_REGCOUNT
	.align		4
.L_19:
        /*0078*/ 	.byte	0x04, 0x2f
        /*007a*/ 	.short	(.L_21 - .L_20)
	.align		4
.L_20:
        /*007c*/ 	.word	index@(_Z7max_jjbPfS_iiiiii)
        /*0080*/ 	.word	0x00000020


	//----- nvinfo : EIATTR_FRAME_SIZE
	.align		4
.L_21:
        /*0084*/ 	.byte	0x04, 0x11
        /*0086*/ 	.short	(.L_23 - .L_22)
	.align		4
.L_22:
        /*0088*/ 	.word	index@(_Z7max_jjbPfS_iiiiii)
        /*008c*/ 	.word	0x00000000


	//----- nvinfo : EIATTR_REGCOUNT
	.align		4
.L_23:
        /*0090*/ 	.byte	0x04, 0x2f
        /*0092*/ 	.short	(.L_25 - .L_24)
	.align		4
.L_24:
        /*0094*/ 	.word	index@(_Z13batchnorm_jjbPfS_iS_S_S_S_ib)
        /*0098*/ 	.word	0x0000001f


	//----- nvinfo : EIATTR_FRAME_SIZE
	.align		4
.L_25:
        /*009c*/ 	.byte	0x04, 0x11
        /*009e*/ 	.short	(.L_27 - .L_26)
	.align		4
.L_26:
        /*00a0*/ 	.word	index@($__internal_2_$__cuda_sm20_dsqrt_rn_f64_mediumpath_v1)
        /*00a4*/ 	.word	0x00000000


	//----- nvinfo : EIATTR_FRAME_SIZE
	.align		4
.L_27:
        /*00a8*/ 	.byte	0x04, 0x11
        /*00aa*/ 	.short	(.L_29 - .L_28)
	.align		4
.L_28:
        /*00ac*/ 	.word	index@($__internal_1_$__cuda_sm20_div_rn_f64_full)
        /*00b0*/ 	.word	0x00000000


	//----- nvinfo : EIATTR_FRAME_SIZE
	.align		4
.L_29:
        /*00b4*/ 	.byte	0x04, 0x11
        /*00b6*/ 	.short	(.L_31 - .L_30)
	.align		4
.L_30:
        /*00b8*/ 	.word	index@(_Z13batchnorm_jjbPfS_iS_S_S_S_ib)
        /*00bc*/ 	.word	0x00000000


	//----- nvinfo : EIATTR_REGCOUNT
	.align		4
.L_31:
        /*00c0*/ 	.byte	0x04, 0x2f
        /*00c2*/ 	.short	(.L_33 - .L_32)
	.align		4
.L_32:
        /*00c4*/ 	.word	index@(_Z15basic_block_jjbPfS_S_iib)
        /*00c8*/ 	.word	0x00000012


	//----- nvinfo : EIATTR_FRAME_SIZE
	.align		4
.L_33:
        /*00cc*/ 	.byte	0x04, 0x11
        /*00ce*/ 	.short	(.L_35 - .L_34)
	.align		4
.L_34:
        /*00d0*/ 	.word	index@(_Z15basic_block_jjbPfS_S_iib)
        /*00d4*/ 	.word	0x00000000


	//----- nvinfo : EIATTR_REGCOUNT
	.align		4
.L_35:
        /*00d8*/ 	.byte	0x04, 0x2f
        /*00da*/ 	.short	(.L_37 - .L_36)
	.align		4
.L_36:
        /*00dc*/ 	.word	index@(_Z13globalavg_jjbPfS_ii)
        /*00e0*/ 	.word	0x0000001e


	//----- nvinfo : EIATTR_FRAME_SIZE
	.align		4
.L_37:
        /*00e4*/ 	.byte	0x04, 0x11
        /*00e6*/ 	.short	(.L_39 - .L_38)
	.align		4
.L_38:
        /*00e8*/ 	.word	index@($__internal_0_$__cuda_sm3x_div_rn_noftz_f32_slowpath)
        /*00ec*/ 	.word	0x00000000


	//----- nvinfo : EIATTR_FRAME_SIZE
	.align		4
.L_39:
        /*00f0*/ 	.byte	0x04, 0x11
        /*00f2*/ 	.short	(.L_41 - .L_40)
	.align		4
.L_40:
        /*00f4*/ 	.word	index@(_Z13globalavg_jjbPfS_ii)
        /*00f8*/ 	.word	0x00000000


	//----- nvinfo : EIATTR_REGCOUNT
	.align		4
.L_41:
        /*00fc*/ 	.byte	0x04, 0x2f
        /*00fe*/ 	.short	(.L_43 - .L_42)
	.align		4
.L_42:
        /*0100*/ 	.word	index@(_Z6fc_jjbPfS_S_S_iib)
        /*0104*/ 	.word	0x00000020


	//----- nvinfo : EIATTR_FRAME_SIZE
	.align		4
.L_43:
        /*0108*/ 	.byte	0x04, 0x11
        /*010a*/ 	.short	(.L_45 - .L_44)
	.align		4
.L_44:
        /*010c*/ 	.word	index@(_Z6fc_jjbPfS_S_S_iib)
        /*0110*/ 	.word	0x00000000


	//----- nvinfo : EIATTR_MIN_STACK_SIZE
	.align		4
.L_45:
        /*0114*/ 	.byte	0x04, 0x12
        /*0116*/ 	.short	(.L_47 - .L_46)
	.align		4
.L_46:
        /*0118*/ 	.word	index@(_Z6fc_jjbPfS_S_S_iib)
        /*011c*/ 	.word	0x00000000


	//----- nvinfo : EIATTR_MIN_STACK_SIZE
	.align		4
.L_47:
        /*0120*/ 	.byte	0x04, 0x12
        /*0122*/ 	.short	(.L_49 - .L_48)
	.align		4
.L_48:
        /*0124*/ 	.word	index@(_Z13globalavg_jjbPfS_ii)
        /*0128*/ 	.word	0x00000000


	//----- nvinfo : EIATTR_MIN_STACK_SIZE
	.align		4
.L_49:
        /*012c*/ 	.byte	0x04, 0x12
        /*012e*/ 	.short	(.L_51 - .L_50)
	.align		4
.L_50:
        /*0130*/ 	.word	index@(_Z15basic_block_jjbPfS_S_iib)
        /*0134*/ 	.word	0x00000000


	//----- nvinfo : EIATTR_MIN_STACK_SIZE
	.align		4
.L_51:
        /*0138*/ 	.byte	0x04, 0x12
        /*013a*/ 	.short	(.L_53 - .L_52)
	.align		4
.L_52:
        /*013c*/ 	.word	index@(_Z13batchnorm_jjbPfS_iS_S_S_S_ib)
        /*0140*/ 	.word	0x00000000


	//----- nvinfo : EIATTR_MIN_STACK_SIZE
	.align		4
.L_53:
        /*0144*/ 	.byte	0x04, 0x12
        /*0146*/ 	.short	(.L_55 - .L_54)
	.align		4
.L_54:
        /*0148*/ 	.word	index@(_Z7max_jjbPfS_iiiiii)
        /*014c*/ 	.word	0x00000000


	//----- nvinfo : EIATTR_MIN_STACK_SIZE
	.align		4
.L_55:
        /*0150*/ 	.byte	0x04, 0x12
        /*0152*/ 	.short	(.L_57 - .L_56)
	.align		4
.L_56:
        /*0154*/ 	.word	index@(_Z8norm_jjbPfS_iffii)
        /*0158*/ 	.word	0x00000000


	//----- nvinfo : EIATTR_MIN_STACK_SIZE
	.align		4
.L_57:
        /*015c*/ 	.byte	0x04, 0x12
        /*015e*/ 	.short	(.L_59 - .L_58)
	.align		4
.L_58:
        /*0160*/ 	.word	index@(_Z8gms_convPfS_S_S_iiiiiiiibbi)
        /*0164*/ 	.word	0x00000000


	//----- nvinfo : EIATTR_MIN_STACK_SIZE
	.align		4
.L_59:
        /*0168*/ 	.byte	0x04, 0x12
        /*016a*/ 	.short	(.L_61 - .L_60)
	.align		4
.L_60:
        /*016c*/ 	.word	index@(_Z8conv_jjbPfS_S_S_iiiiiiibb)
        /*0170*/ 	.word	0x00000000


	//----- nvinfo : EIATTR_MIN_STACK_SIZE
	.align		4
.L_61:
        /*0174*/ 	.byte	0x04, 0x12
        /*0176*/ 	.short	(.L_63 - .L_62)
	.align		4
.L_62:
        /*0178*/ 	.word	index@(_Z9first_jjbPfS_S_S_iiiiiiibb)
        /*017c*/ 	.word	0x00000000
.L_63:


//--------------------- .nv.compat                --------------------------
	.section	.nv.compat,"",@"SHT_CUDA_COMPAT_INFO"
	.align	4
        /*0000*/ 	.byte	0x02, 0x09, 0x00, 0x00, 0x02, 0x02, 0x01, 0x00, 0x02, 0x05, 0x05, 0x00, 0x03, 0x07, 0x01, 0x01
        /*0010*/ 	.byte	0x02, 0x03, 0x00, 0x00, 0x02, 0x06, 0x01, 0x00, 0x04, 0x0b, 0x08, 0x00, 0x01, 0x00, 0x00, 0x00
        /*0020*/ 	.byte	0x00, 0x00, 0x00, 0x00


//--------------------- .nv.info._Z6fc_jjbPfS_S_S_iib --------------------------
	.section	.nv.info._Z6fc_jjbPfS_S_S_iib,"",@"SHT_CUDA_INFO"
	.sectionflags	@""
	.align	4


	//----- nvinfo : EIATTR_CUDA_API_VERSION
	.align		4
        /*0000*/ 	.byte	0x04, 0x37
        /*0002*/ 	.short	(.L_65 - .L_64)
.L_64:
        /*0004*/ 	.word	0x00000082


	//----- nvinfo : EIATTR_KPARAM_INFO
	.align		4
.L_65:
        /*0008*/ 	.byte	0x04, 0x17
        /*000a*/ 	.short	(.L_67 - .L_66)
.L_66:
        /*000c*/ 	.word	0x00000000
        /*0010*/ 	.short	0x0006
        /*0012*/ 	.short	0x0028
        /*0014*/ 	.byte	0x00, 0xf0, 0x05, 0x00


	//----- nvinfo : EIATTR_KPARAM_INFO
	.align		4
.L_67:
        /*0018*/ 	.byte	0x04, 0x17
        /*001a*/ 	.short	(.L_69 - .L_68)
.L_68:
        /*001c*/ 	.word	0x00000000
        /*0020*/ 	.short	0x0005
        /*0022*/ 	.short	0x0024
        /*0024*/ 	.byte	0x00, 0xf0, 0x11, 0x00


	//----- nvinfo : EIATTR_KPARAM_INFO
	.align		4
.L_69:
        /*0028*/ 	.byte	0x04, 0x17
        /*002a*/ 	.short	(.L_71 - .L_70)
.L_70:
        /*002c*/ 	.word	0x00000000
        /*0030*/ 	.short	0x0004
        /*0032*/ 	.short	0x0020
        /*0034*/ 	.byte	0x00, 0xf0, 0x11, 0x00


	//----- nvinfo : EIATTR_KPARAM_INFO
	.align		4
.L_71:
        /*0038*/ 	.byte	0x04, 0x17
        /*003a*/ 	.short	(.L_73 - .L_72)
.L_72:
        /*003c*/ 	.word	0x00000000
        /*0040*/ 	.short	0x0003
        /*0042*/ 	.short	0x0018
        /*0044*/ 	.byte	0x00, 0xf5, 0x21, 0x00


	//----- nvinfo : EIATTR_KPARAM_INFO
	.align		4
.L_73:
        /*0048*/ 	.byte	0x04, 0x17
        /*004a*/ 	.short	(.L_75 - .L_74)
.L_74:
        /*004c*/ 	.word	0x00000000
        /*0050*/ 	.short	0x0002
        /*0052*/ 	.short	0x0010
        /*0054*/ 	.byte	0x00, 0xf5, 0x21, 0x00


	//----- nvinfo : EIATTR_KPARAM_INFO
	.align		4
.L_75:
        /*0058*/ 	.byte	0x04, 0x17
        /*005a*/ 	.short	(.L_77 - .L_76)
.L_76:
        /*005c*/ 	.word	0x00000000
        /*0060*/ 	.short	0x0001
        /*0062*/ 	.short	0x0008
        /*0064*/ 	.byte	0x00, 0xf5, 0x21, 0x00


	//----- nvinfo : EIATTR_KPARAM_INFO
	.align		4
.L_77:
        /*0068*/ 	.byte	0x04, 0x17
        /*006a*/ 	.short	(.L_79 - .L_78)
.L_78:
        /*006c*/ 	.word	0x00000000
        /*0070*/ 	.short	0x0000
        /*0072*/ 	.short	0x0000
        /*0074*/ 	.byte	0x00, 0xf5, 0x21, 0x00


	//----- nvinfo : EIATTR_SPARSE_MMA_MASK
	.align		4
.L_79:
        /*0078*/ 	.byte	0x03, 0x50
        /*007a*/ 	.short	0x0000


	//----- nvinfo : EIATTR_MAXREG_COUNT
	.align		4
        /*007c*/ 	.byte	0x03, 0x1b
        /*007e*/ 	.short	0x00ff


	//----- nvinfo : EIATTR_MERCURY_ISA_VERSION
	.align		4
        /*0080*/ 	.byte	0x03, 0x5f
        /*0082*/ 	.short	0x0101


	//----- nvinfo : EIATTR_VRC_CTA_INIT_COUNT
	.align		4
        /*0084*/ 	.byte	0x02, 0x4a
	.zero		1
	.zero		1


	//----- nvinfo : EIATTR_EXIT_INSTR_OFFSETS
	.align		4
        /*0088*/ 	.byte	0x04, 0x1c
        /*008a*/ 	.short	(.L_81 - .L_80)


	//   ....[0]....
.L_80:
        /*008c*/ 	.word	0x00000030


	//   ....[1]....
        /*0090*/ 	.word	0x00000dd0


	//   ....[2]....
        /*0094*/ 	.word	0x00001990


	//   ....[3]....
        /*0098*/ 	.word	0x00002ae0


	//   ....[4]....
        /*009c*/ 	.word	0x00003390


	//   ....[5]....
        /*00a0*/ 	.word	0x00003840


	//   ....[6]....
        /*00a4*/ 	.word	0x000039c0


	//   ....[7]....
        /*00a8*/ 	.word	0x000048f0


	//   ....[8]....
        /*00ac*/ 	.word	0x000050a0


	//   ....[9]....
        /*00b0*/ 	.word	0x000054d0


	//   ....[10]....
        /*00b4*/ 	.word	0x00005660


	//----- nvinfo : EIATTR_CBANK_PARAM_SIZE
	.align		4
.L_81:
        /*00b8*/ 	.byte	0x03, 0x19
        /*00ba*/ 	.short	0x0029


	//----- nvinfo : EIATTR_PARAM_CBANK
	.align		4
        /*00bc*/ 	.byte	0x04, 0x0a
        /*00be*/ 	.short	(.L_83 - .L_82)
	.align		4
.L_82:
        /*00c0*/ 	.word	index@(.nv.constant0._Z6fc_jjbPfS_S_S_iib)
        /*00c4*/ 	.short	0x0380
        /*00c6*/ 	.short	0x0029


	//----- nvinfo : EIATTR_SW_WAR
	.align		4
.L_83:
        /*00c8*/ 	.byte	0x04, 0x36
        /*00ca*/ 	.short	(.L_85 - .L_84)
.L_84:
        /*00cc*/ 	.word	0x00000008
.L_85:


//--------------------- .nv.info._Z13globalavg_jjbPfS_ii --------------------------
	.section	.nv.info._Z13globalavg_jjbPfS_ii,"",@"SHT_CUDA_INFO"
	.sectionflags	@""
	.align	4


	//----- nvinfo : EIATTR_CUDA_API_VERSION
	.align		4
        /*0000*/ 	.byte	0x04, 0x37
        /*0002*/ 	.short	(.L_87 - .L_86)
.L_86:
        /*0004*/ 	.word	0x00000082


	//----- nvinfo : EIATTR_KPARAM_INFO
	.align		4
.L_87:
        /*0008*/ 	.byte	0x04, 0x17
        /*000a*/ 	.short	(.L_89 - .L_88)
.L_88:
        /*000c*/ 	.word	0x00000000
        /*0010*/ 	.short	0x0003
        /*0012*/ 	.short	0x0014
        /*0014*/ 	.byte	0x00, 0xf0, 0x11, 0x00


	//----- nvinfo : EIATTR_KPARAM_INFO
	.align		4
.L_89:
        /*0018*/ 	.byte	0x04, 0x17
        /*001a*/ 	.short	(.L_91 - .L_90)
.L_90:
        /*001c*/ 	.word	0x00000000
        /*0020*/ 	.short	0x0002
        /*0022*/ 	.short	0x0010
        /*0024*/ 	.byte	0x00, 0xf0, 0x11, 0x00


	//----- nvinfo : EIATTR_KPARAM_INFO
	.align		4
.L_91:
        /*0028*/ 	.byte	0x04, 0x17
        /*002a*/ 	.short	(.L_93 - .L_92)
.L_92:
        /*002c*/ 	.word	0x00000000
        /*0030*/ 	.short	0x0001
        /*0032*/ 	.short	0x0008
        /*0034*/ 	.byte	0x00, 0xf5, 0x21, 0x00


	//----- nvinfo : EIATTR_KPARAM_INFO
	.align		4
.L_93:
        /*0038*/ 	.byte	0x04, 0x17
        /*003a*/ 	.short	(.L_95 - .L_94)
.L_94:
        /*003c*/ 	.word	0x00000000
        /*0040*/ 	.short	0x0000
        /*0042*/ 	.short	0x0000
        /*0044*/ 	.byte	0x00, 0xf5, 0x21, 0x00


	//----- nvinfo : EIATTR_SPARSE_MMA_MASK
	.align		4
.L_95:
        /*0048*/ 	.byte	0x03, 0x50
        /*004a*/ 	.short	0x0000


	//----- nvinfo : EIATTR_MAXREG_COUNT
	.align		4
        /*004c*/ 	.byte	0x03, 0x1b
        /*004e*/ 	.short	0x00ff


	//----- nvinfo : EIATTR_MERCURY_ISA_VERSION
	.align		4
        /*0050*/ 	.byte	0x03, 0x5f
        /*0052*/ 	.short	0x0101


	//----- nvinfo : EIATTR_VRC_CTA_INIT_COUNT
	.align		4
        /*0054*/ 	.byte	0x02, 0x4a
	.zero		1
	.zero		1


	//----- nvinfo : EIATTR_EXIT_INSTR_OFFSETS
	.align		4
        /*0058*/ 	.byte	0x04, 0x1c
        /*005a*/ 	.short	(.L_97 - .L_96)


	//   ....[0]....
.L_96:
        /*005c*/ 	.word	0x00000030


	//   ....[1]....
        /*0060*/ 	.word	0x00000a90


	//   ....[2]....
        /*0064*/ 	.word	0x00000cd0


	//   ....[3]....
        /*0068*/ 	.word	0x00000ec0


	//   ....[4]....
        /*006c*/ 	.word	0x000010b0


	//   ....[5]....
        /*0070*/ 	.word	0x00001290


	//----- nvinfo : EIATTR_CRS_STACK_SIZE
	.align		4
.L_97:
        /*0074*/ 	.byte	0x04, 0x1e
        /*0076*/ 	.short	(.L_99 - .L_98)
.L_98:
        /*0078*/ 	.word	0x00000000


	//----- nvinfo : EIATTR_CBANK_PARAM_SIZE
	.align		4
.L_99:
        /*007c*/ 	.byte	0x03, 0x19
        /*007e*/ 	.short	0x0018


	//----- nvinfo : EIATTR_PARAM_CBANK
	.align		4
        /*0080*/ 	.byte	0x04, 0x0a
        /*0082*/ 	.short	(.L_101 - .L_100)
	.align		4
.L_100:
        /*0084*/ 	.word	index@(.nv.constant0._Z13globalavg_jjbPfS_ii)
        /*0088*/ 	.short	0x0380
        /*008a*/ 	.short	0x0018


	//----- nvinfo : EIATTR_SW_WAR
	.align		4
.L_101:
        /*008c*/ 	.byte	0x04, 0x36
        /*008e*/ 	.short	(.L_103 - .L_102)
.L_102:
        /*0090*/ 	.word	0x00000008
.L_103:


//--------------------- .nv.info._Z15basic_block_jjbPfS_S_iib --------------------------
	.section	.nv.info._Z15basic_block_jjbPfS_S_iib,"",@"SHT_CUDA_INFO"
	.sectionflags	@""
	.align	4


	//----- nvinfo : EIATTR_CUDA_API_VERSION
	.align		4
        /*0000*/ 	.byte	0x04, 0x37
        /*0002*/ 	.short	(.L_105 - .L_104)
.L_104:
        /*0004*/ 	.word	0x00000082


	//----- nvinfo : EIATTR_KPARAM_INFO
	.align		4
.L_105:
        /*0008*/ 	.byte	0x04, 0x17
        /*000a*/ 	.short	(.L_107 - .L_106)
.L_106:
        /*000c*/ 	.word	0x00000000
        /*0010*/ 	.short	0x0005
        /*0012*/ 	.short	0x0020
        /*0014*/ 	.byte	0x00, 0xf0, 0x05, 0x00


	//----- nvinfo : EIATTR_KPARAM_INFO
	.align		4
.L_107:
        /*0018*/ 	.byte	0x04, 0x17
        /*001a*/ 	.short	(.L_109 - .L_108)
.L_108:
        /*001c*/ 	.word	0x00000000
        /*0020*/ 	.short	0x0004
        /*0022*/ 	.short	0x001c
        /*0024*/ 	.byte	0x00, 0xf0, 0x11, 0x00


	//----- nvinfo : EIATTR_KPARAM_INFO
	.align		4
.L_109:
        /*0028*/ 	.byte	0x04, 0x17
        /*002a*/ 	.short	(.L_111 - .L_110)
.L_110:
        /*002c*/ 	.word	0x00000000
        /*0030*/ 	.short	0x0003
        /*0032*/ 	.short	0x0018
        /*0034*/ 	.byte	0x00, 0xf0, 0x11, 0x00


	//----- nvinfo : EIATTR_KPARAM_INFO
	.align		4
.L_111:
        /*0038*/ 	.byte	0x04, 0x17
        /*003a*/ 	.short	(.L_113 - .L_112)
.L_112:
        /*003c*/ 	.word	0x00000000
        /*0040*/ 	.short	0x0002
        /*0042*/ 	.short	0x0010
        /*0044*/ 	.byte	0x00, 0xf5, 0x21, 0x00


	//----- nvinfo : EIATTR_KPARAM_INFO
	.align		4
.L_113:
        /*0048*/ 	.byte	0x04, 0x17
        /*004a*/ 	.short	(.L_115 - .L_114)
.L_114:
        /*004c*/ 	.word	0x00000000
        /*0050*/ 	.short	0x0001
        /*0052*/ 	.short	0x0008
        /*0054*/ 	.byte	0x00, 0xf5, 0x21, 0x00


	//----- nvinfo : EIATTR_KPARAM_INFO
	.align		4
.L_115:
        /*0058*/ 	.byte	0x04, 0x17
        /*005a*/ 	.short	(.L_117 - .L_116)
.L_116:
        /*005c*/ 	.word	0x00000000
        /*0060*/ 	.short	0x0000
        /*0062*/ 	.short	0x0000
        /*0064*/ 	.byte	0x00, 0xf5, 0x21, 0x00


	//----- nvinfo : EIATTR_SPARSE_MMA_MASK
	.align		4
.L_117:
        /*0068*/ 	.byte	0x03, 0x50
        /*006a*/ 	.short	0x0000


	//----- nvinfo : EIATTR_MAXREG_COUNT
	.align		4
        /*006c*/ 	.byte	0x03, 0x1b
        /*006e*/ 	.short	0x00ff


	//----- nvinfo : EIATTR_MERCURY_ISA_VERSION
	.align		4
        /*0070*/ 	.byte	0x03, 0x5f
        /*0072*/ 	.short	0x0101


	//----- nvinfo : EIATTR_VRC_CTA_INIT_COUNT
	.align		4
        /*0074*/ 	.byte	0x02, 0x4a
	.zero		1
	.zero		1


	//----- nvinfo : EIATTR_EXIT_INSTR_OFFSETS
	.align		4
        /*0078*/ 	.byte	0x04, 0x1c
        /*007a*/ 	.short	(.L_119 - .L_118)


	//   ....[0]....
.L_118:
        /*007c*/ 	.word	0x00000030


	//   ....[1]....
        /*0080*/ 	.word	0x00000840


	//   ....[2]....
        /*0084*/ 	.word	0x00000b90


	//   ....[3]....
        /*0088*/ 	.word	0x00000d60


	//   ....[4]....
        /*008c*/ 	.word	0x00000e00


	//   ....[5]....
        /*0090*/ 	.word	0x000012b0


	//   ....[6]....
        /*0094*/ 	.word	0x00001500


	//   ....[7]....
        /*0098*/ 	.word	0x00001650


	//   ....[8]....
        /*009c*/ 	.word	0x000016e0


	//----- nvinfo : EIATTR_CBANK_PARAM_SIZE
	.align		4
.L_119:
        /*00a0*/ 	.byte	0x03, 0x19
        /*00a2*/ 	.short	0x0021


	//----- nvinfo : EIATTR_PARAM_CBANK
	.align		4
        /*00a4*/ 	.byte	0x04, 0x0a
        /*00a6*/ 	.short	(.L_121 - .L_120)
	.align		4
.L_120:
        /*00a8*/ 	.word	index@(.nv.constant0._Z15basic_block_jjbPfS_S_iib)
        /*00ac*/ 	.short	0x0380
        /*00ae*/ 	.short	0x0021


	//----- nvinfo : EIATTR_SW_WAR
	.align		4
.L_121:
        /*00b0*/ 	.byte	0x04, 0x36
        /*00b2*/ 	.short	(.L_123 - .L_122)
.L_122:
        /*00b4*/ 	.word	0x00000008
.L_123:


//--------------------- .nv.info._Z13batchnorm_jjbPfS_iS_S_S_S_ib --------------------------
	.section	.nv.info._Z13batchnorm_jjbPfS_iS_S_S_S_ib,"",@"SHT_CUDA_INFO"
	.sectionflags	@""
	.align	4


	//----- nvinfo : EIATTR_CUDA_API_VERSION
	.align		4
        /*0000*/ 	.byte	0x04, 0x37
        /*0002*/ 	.short	(.L_125 - .L_124)
.L_124:
        /*0004*/ 	.word	0x00000082


	//----- nvinfo : EIATTR_KPARAM_INFO
	.align		4
.L_125:
        /*0008*/ 	.byte	0x04, 0x17
        /*000a*/ 	.short	(.L_127 - .L_126)
.L_126:
        /*000c*/ 	.word	0x00000000
        /*0010*/ 	.short	0x0008
        /*0012*/ 	.short	0x003c
        /*0014*/ 	.byte	0x00, 0xf0, 0x05, 0x00


	//----- nvinfo : EIATTR_KPARAM_INFO
	.align		4
.L_127:
        /*0018*/ 	.byte	0x04, 0x17
        /*001a*/ 	.short	(.L_129 - .L_128)
.L_128:
        /*001c*/ 	.word	0x00000000
        /*0020*/ 	.short	0x0007
        /*0022*/ 	.short	0x0038
        /*0024*/ 	.byte	0x00, 0xf0, 0x11, 0x00


	//----- nvinfo : EIATTR_KPARAM_INFO
	.align		4
.L_129:
        /*0028*/ 	.byte	0x04, 0x17
        /*002a*/ 	.short	(.L_131 - .L_130)
.L_130:
        /*002c*/ 	.word	0x00000000
        /*0030*/ 	.short	0x0006
        /*0032*/ 	.short	0x0030
        /*0034*/ 	.byte	0x00, 0xf5, 0x21, 0x00


	//----- nvinfo : EIATTR_KPARAM_INFO
	.align		4
.L_131:
        /*0038*/ 	.byte	0x04, 0x17
        /*003a*/ 	.short	(.L_133 - .L_132)
.L_132:
        /*003c*/ 	.word	0x00000000
        /*0040*/ 	.short	0x0005
        /*0042*/ 	.short	0x0028
        /*0044*/ 	.byte	0x00, 0xf5, 0x21, 0x00


	//----- nvinfo : EIATTR_KPARAM_INFO
	.align		4
.L_133:
        /*0048*/ 	.byte	0x04, 0x17
        /*004a*/ 	.short	(.L_135 - .L_134)
.L_134:
        /*004c*/ 	.word	0x00000000
        /*0050*/ 	.short	0x0004
        /*0052*/ 	.short	0x0020
        /*0054*/ 	.byte	0x00, 0xf5, 0x21, 0x00


	//----- nvinfo : EIATTR_KPARAM_INFO
	.align		4
.L_135:
        /*0058*/ 	.byte	0x04, 0x17
        /*005a*/ 	.short	(.L_137 - .L_136)
.L_136:
        /*005c*/ 	.word	0x00000000
        /*0060*/ 	.short	0x0003
        /*0062*/ 	.short	0x0018
        /*0064*/ 	.byte	0x00, 0xf5, 0x21, 0x00


	//----- nvinfo : EIATTR_KPARAM_INFO
	.align		4
.L_137:
        /*0068*/ 	.byte	0x04, 0x17
        /*006a*/ 	.short	(.L_139 - .L_138)
.L_138:
        /*006c*/ 	.word	0x00000000
        /*0070*/ 	.short	0x0002
        /*0072*/ 	.short	0x0010
        /*0074*/ 	.byte	0x00, 0xf0, 0x11, 0x00


	//----- nvinfo : EIATTR_KPARAM_INFO
	.align		4
.L_139:
        /*0078*/ 	.byte	0x04, 0x17
        /*007a*/ 	.short	(.L_141 - .L_140)
.L_140:
        /*007c*/ 	.word	0x00000000
        /*0080*/ 	.short	0x0001
        /*0082*/ 	.short	0x0008
        /*0084*/ 	.byte	0x00, 0xf5, 0x21, 0x00


	//----- nvinfo : EIATTR_KPARAM_INFO
	.align		4
.L_141:
        /*0088*/ 	.byte	0x04, 0x17
        /*008a*/ 	.short	(.L_143 - .L_142)
.L_142:
        /*008c*/ 	.word	0x00000000
        /*0090*/ 	.short	0x0000
        /*0092*/ 	.short	0x0000
        /*0094*/ 	.byte	0x00, 0xf5, 0x21, 0x00


	//----- nvinfo : EIATTR_SPARSE_MMA_MASK
	.align		4
.L_143:
        /*0098*/ 	.byte	0x03, 0x50
        /*009a*/ 	.short	0x0000


	//----- nvinfo : EIATTR_MAXREG_COUNT
	.align		4
        /*009c*/ 	.byte	0x03, 0x1b
        /*009e*/ 	.short	0x00ff


	//----- nvinfo : EIATTR_MERCURY_ISA_VERSION
	.align		4
        /*00a0*/ 	.byte	0x03, 0x5f
        /*00a2*/ 	.short	0x0101


	//----- nvinfo : EIATTR_VRC_CTA_INIT_COUNT
	.align		4
        /*00a4*/ 	.byte	0x02, 0x4a
	.zero		1
	.zero		1


	//----- nvinfo : EIATTR_EXIT_INSTR_OFFSETS
	.align		4
        /*00a8*/ 	.byte	0x04, 0x1c
        /*00aa*/ 	.short	(.L_145 - .L_144)


	//   ....[0]....
.L_144:
        /*00ac*/ 	.word	0x00000030


	//   ....[1]....
        /*00b0*/ 	.word	0x000014f0


	//   ....[2]....
        /*00b4*/ 	.word	0x00001e70


	//   ....[3]....
        /*00b8*/ 	.word	0x00002310


	//   ....[4]....
        /*00bc*/ 	.word	0x00004730


	//   ....[5]....
        /*00c0*/ 	.word	0x00005950


	//   ....[6]....
        /*00c4*/ 	.word	0x00006290


	//   ....[7]....
        /*00c8*/ 	.word	0x00006710


	//----- nvinfo : EIATTR_CRS_STACK_SIZE
	.align		4
.L_145:
        /*00cc*/ 	.byte	0x04, 0x1e
        /*00ce*/ 	.short	(.L_147 - .L_146)
.L_146:
        /*00d0*/ 	.word	0x00000000


	//----- nvinfo : EIATTR_CBANK_PARAM_SIZE
	.align		4
.L_147:
        /*00d4*/ 	.byte	0x03, 0x19
        /*00d6*/ 	.short	0x003d


	//----- nvinfo : EIATTR_PARAM_CBANK
	.align		4
        /*00d8*/ 	.byte	0x04, 0x0a
        /*00da*/ 	.short	(.L_149 - .L_148)
	.align		4
.L_148:
        /*00dc*/ 	.word	index@(.nv.constant0._Z13batchnorm_jjbPfS_iS_S_S_S_ib)
        /*00e0*/ 	.short	0x0380
        /*00e2*/ 	.short	0x003d


	//----- nvinfo : EIATTR_SW_WAR
	.align		4
.L_149:
        /*00e4*/ 	.byte	0x04, 0x36
        /*00e6*/ 	.short	(.L_151 - .L_150)
.L_150:
        /*00e8*/ 	.word	0x00000008
.L_151:


//--------------------- .nv.info._Z7max_jjbPfS_iiiiii --------------------------
	.section	.nv.info._Z7max_jjbPfS_iiiiii,"",@"SHT_CUDA_INFO"
	.sectionflags	@""
	.align	4


	//----- nvinfo : EIATTR_CUDA_API_VERSION
	.align		4
        /*0000*/ 	.byte	0x04, 0x37
        /*0002*/ 	.short	(.L_153 - .L_152)
.L_152:
        /*0004*/ 	.word	0x00000082


	//----- nvinfo : EIATTR_KPARAM_INFO
	.align		4
.L_153:
        /*0008*/ 	.byte	0x04, 0x17
        /*000a*/ 	.short	(.L_155 - .L_154)
.L_154:
        /*000c*/ 	.word	0x00000000
        /*0010*/ 	.short	0x0007
        /*0012*/ 	.short	0x0024
        /*0014*/ 	.byte	0x00, 0xf0, 0x11, 0x00


	//----- nvinfo : EIATTR_KPARAM_INFO
	.align		4
.L_155:
        /*0018*/ 	.byte	0x04, 0x17
        /*001a*/ 	.short	(.L_157 - .L_156)
.L_156:
        /*001c*/ 	.word	0x00000000
        /*0020*/ 	.short	0x0006
        /*0022*/ 	.short	0x0020
        /*0024*/ 	.byte	0x00, 0xf0, 0x11, 0x00


	//----- nvinfo : EIATTR_KPARAM_INFO
	.align		4
.L_157:
        /*0028*/ 	.byte	0x04, 0x17
        /*002a*/ 	.short	(.L_159 - .L_158)
.L_158:
        /*002c*/ 	.word	0x00000000
        /*0030*/ 	.short	0x0005
        /*0032*/ 	.short	0x001c
        /*0034*/ 	.byte	0x00, 0xf0, 0x11, 0x00


	//----- nvinfo : EIATTR_KPARAM_INFO
	.align		4
.L_159:
        /*0038*/ 	.byte	0x04, 0x17
        /*003a*/ 	.short	(.L_161 - .L_160)
.L_160:
        /*003c*/ 	.word	0x00000000
        /*0040*/ 	.short	0x0004
        /*0042*/ 	.short	0x0018
        /*0044*/ 	.byte	0x00, 0xf0, 0x11, 0x00


	//----- nvinfo : EIATTR_KPARAM_INFO
	.align		4
.L_161:
        /*0048*/ 	.byte	0x04, 0x17
        /*004a*/ 	.short	(.L_163 - .L_162)
.L_162:
        /*004c*/ 	.word	0x00000000
        /*0050*/ 	.short	0x0003
        /*0052*/ 	.short	0x0014
        /*0054*/ 	.byte	0x00, 0xf0, 0x11, 0x00


	//----- nvinfo : EIATTR_KPARAM_INFO
	.align		4
.L_163:
        /*0058*/ 	.byte	0x04, 0x17
        /*005a*/ 	.short	(.L_165 - .L_164)
.L_164:
        /*005c*/ 	.word	0x00000000
        /*0060*/ 	.short	0x0002
        /*0062*/ 	.short	0x0010
        /*0064*/ 	.byte	0x00, 0xf0, 0x11, 0x00


	//----- nvinfo : EIATTR_KPARAM_INFO
	.align		4
.L_165:
        /*0068*/ 	.byte	0x04, 0x17
        /*006a*/ 	.short	(.L_167 - .L_166)
.L_166:
        /*006c*/ 	.word	0x00000000
        /*0070*/ 	.short	0x0001
        /*0072*/ 	.short	0x0008
        /*0074*/ 	.byte	0x00, 0xf5, 0x21, 0x00


	//----- nvinfo : EIATTR_KPARAM_INFO
	.align		4
.L_167:
        /*0078*/ 	.byte	0x04, 0x17
        /*007a*/ 	.short	(.L_169 - .L_168)
.L_168:
        /*007c*/ 	.word	0x00000000
        /*0080*/ 	.short	0x0000
        /*0082*/ 	.short	0x0000
        /*0084*/ 	.byte	0x00, 0xf5, 0x21, 0x00


	//----- nvinfo : EIATTR_SPARSE_MMA_MASK
	.align		4
.L_169:
        /*0088*/ 	.byte	0x03, 0x50
        /*008a*/ 	.short	0x0000


	//----- nvinfo : EIATTR_MAXREG_COUNT
	.align		4
        /*008c*/ 	.byte	0x03, 0x1b
        /*008e*/ 	.short	0x00ff


	//----- nvinfo : EIATTR_MERCURY_ISA_VERSION
	.align		4
        /*0090*/ 	.byte	0x03, 0x5f
        /*0092*/ 	.short	0x0101


	//----- nvinfo : EIATTR_VRC_CTA_INIT_COUNT
	.align		4
        /*0094*/ 	.byte	0x02, 0x4a
	.zero		1
	.zero		1


	//----- nvinfo : EIATTR_EXIT_INSTR_OFFSETS
	.align		4
        /*0098*/ 	.byte	0x04, 0x1c
        /*009a*/ 	.short	(.L_171 - .L_170)


	//   ....[0]....
.L_170:
        /*009c*/ 	.word	0x00000320


	//   ....[1]....
        /*00a0*/ 	.word	0x000010d0


	//----- nvinfo : EIATTR_CRS_STACK_SIZE
	.align		4
.L_171:
        /*00a4*/ 	.byte	0x04, 0x1e
        /*00a6*/ 	.short	(.L_173 - .L_172)
.L_172:
        /*00a8*/ 	.word	0x00000000


	//----- nvinfo : EIATTR_CBANK_PARAM_SIZE
	.align		4
.L_173:
        /*00ac*/ 	.byte	0x03, 0x19
        /*00ae*/ 	.short	0x0028


	//----- nvinfo : EIATTR_PARAM_CBANK
	.align		4
        /*00b0*/ 	.byte	0x04, 0x0a
        /*00b2*/ 	.short	(.L_175 - .L_174)
	.align		4
.L_174:
        /*00b4*/ 	.word	index@(.nv.constant0._Z7max_jjbPfS_iiiiii)
        /*00b8*/ 	.short	0x0380
        /*00ba*/ 	.short	0x0028


	//----- nvinfo : EIATTR_SW_WAR
	.align		4
.L_175:
        /*00bc*/ 	.byte	0x04, 0x36
        /*00be*/ 	.short	(.L_177 - .L_176)
.L_176:
        /*00c0*/ 	.word	0x00000008
.L_177:


//--------------------- .nv.info._Z8norm_jjbPfS_iffii --------------------------
	.section	.nv.info._Z8norm_jjbPfS_iffii,"",@"SHT_CUDA_INFO"
	.sectionflags	@""
	.align	4


	//----- nvinfo : EIATTR_CUDA_API_VERSION
	.align		4
        /*0000*/ 	.byte	0x04, 0x37
        /*0002*/ 	.short	(.L_179 - .L_178)
.L_178:
        /*0004*/ 	.word	0x00000082


	//----- nvinfo : EIATTR_KPARAM_INFO
	.align		4
.L_179:
        /*0008*/ 	.byte	0x04, 0x17
        /*000a*/ 	.short	(.L_181 - .L_180)
.L_180:
        /*000c*/ 	.word	0x00000000
        /*0010*/ 	.short	0x0006
        /*0012*/ 	.short	0x0020
        /*0014*/ 	.byte	0x00, 0xf0, 0x11, 0x00


	//----- nvinfo : EIATTR_KPARAM_INFO
	.align		4
.L_181:
        /*0018*/ 	.byte	0x04, 0x17
        /*001a*/ 	.short	(.L_183 - .L_182)
.L_182:
        /*001c*/ 	.word	0x00000000
        /*0020*/ 	.short	0x0005
        /*0022*/ 	.short	0x001c
        /*0024*/ 	.byte	0x00, 0xf0, 0x11, 0x00


	//----- nvinfo : EIATTR_KPARAM_INFO
	.align		4
.L_183:
        /*0028*/ 	.byte	0x04, 0x17
        /*002a*/ 	.short	(.L_185 - .L_184)
.L_184:
        /*002c*/ 	.word	0x00000000
        /*0030*/ 	.short	0x0004
        /*0032*/ 	.short	0x0018
        /*0034*/ 	.byte	0x00, 0xf0, 0x11, 0x00


	//----- nvinfo : EIATTR_KPARAM_INFO
	.align		4
.L_185:
        /*0038*/ 	.byte	0x04, 0x17
        /*003a*/ 	.short	(.L_187 - .L_186)
.L_186:
        /*003c*/ 	.word	0x00000000
        /*0040*/ 	.short	0x0003
        /*0042*/ 	.short	0x0014
        /*0044*/ 	.byte	0x00, 0xf0, 0x11, 0x00


	//----- nvinfo : EIATTR_KPARAM_INFO
	.align		4
.L_187:
        /*0048*/ 	.byte	0x04, 0x17
        /*004a*/ 	.short	(.L_189 - .L_188)
.L_188:
        /*004c*/ 	.word	0x00000000
        /*0050*/ 	.short	0x0002
        /*0052*/ 	.short	0x0010
        /*0054*/ 	.byte	0x00, 0xf0, 0x11, 0x00


	//----- nvinfo : EIATTR_KPARAM_INFO
	.align		4
.L_189:
        /*0058*/ 	.byte	0x04, 0x17
        /*005a*/ 	.short	(.L_191 - .L_190)
.L_190:
        /*005c*/ 	.word	0x00000000
        /*0060*/ 	.short	0x0001
        /*0062*/ 	.short	0x0008
        /*0064*/ 	.byte	0x00, 0xf5, 0x21, 0x00


	//----- nvinfo : EIATTR_KPARAM_INFO
	.align		4
.L_191:
        /*0068*/ 	.byte	0x04, 0x17
        /*006a*/ 	.short	(.L_193 - .L_192)
.L_192:
        /*006c*/ 	.word	0x00000000
        /*0070*/ 	.short	0x0000
        /*0072*/ 	.short	0x0000
        /*0074*/ 	.byte	0x00, 0xf5, 0x21, 0x00


	//----- nvinfo : EIATTR_SPARSE_MMA_MASK
	.align		4
.L_193:
        /*0078*/ 	.byte	0x03, 0x50
        /*007a*/ 	.short	0x0000


	//----- nvinfo : EIATTR_MAXREG_COUNT
	.align		4
        /*007c*/ 	.byte	0x03, 0x1b
        /*007e*/ 	.short	0x00ff


	//----- nvinfo : EIATTR_MERCURY_ISA_VERSION
	.align		4
        /*0080*/ 	.byte	0x03, 0x5f
        /*0082*/ 	.short	0x0101


	//----- nvinfo : EIATTR_VRC_CTA_INIT_COUNT
	.align		4
        /*0084*/ 	.byte	0x02, 0x4a
	.zero		1
	.zero		1


	//----- nvinfo : EIATTR_EXIT_INSTR_OFFSETS
	.align		4
        /*0088*/ 	.byte	0x04, 0x1c
        /*008a*/ 	.short	(.L_195 - .L_194)


	//   ....[0]....
.L_194:
        /*008c*/ 	.word	0x00000050


	//   ....[1]....
        /*0090*/ 	.word	0x00001cf0


	//----- nvinfo : EIATTR_CRS_STACK_SIZE
	.align		4
.L_195:
        /*0094*/ 	.byte	0x04, 0x1e
        /*0096*/ 	.short	(.L_197 - .L_196)
.L_196:
        /*0098*/ 	.word	0x00000000


	//----- nvinfo : EIATTR_CBANK_PARAM_SIZE
	.align		4
.L_197:
        /*009c*/ 	.byte	0x03, 0x19
        /*009e*/ 	.short	0x0024


	//----- nvinfo : EIATTR_PARAM_CBANK
	.align		4
        /*00a0*/ 	.byte	0x04, 0x0a
        /*00a2*/ 	.short	(.L_199 - .L_198)
	.align		4
.L_198:
        /*00a4*/ 	.word	index@(.nv.constant0._Z8norm_jjbPfS_iffii)
        /*00a8*/ 	.short	0x0380
        /*00aa*/ 	.short	0x0024


	//----- nvinfo : EIATTR_SW_WAR
	.align		4
.L_199:
        /*00ac*/ 	.byte	0x04, 0x36
        /*00ae*/ 	.short	(.L_201 - .L_200)
.L_200:
        /*00b0*/ 	.word	0x00000008
.L_201:


//--------------------- .nv.info._Z8gms_convPfS_S_S_iiiiiiiibbi --------------------------
	.section	.nv.info._Z8gms_convPfS_S_S_iiiiiiiibbi,"",@"SHT_CUDA_INFO"
	.sectionflags	@""
	.align	4


	//----- nvinfo : EIATTR_CUDA_API_VERSION
	.align		4
        /*0000*/ 	.byte	0x04, 0x37
        /*0002*/ 	.short	(.L_203 - .L_202)
.L_202:
        /*0004*/ 	.word	0x00000082


	//----- nvinfo : EIATTR_KPARAM_INFO
	.align		4
.L_203:
        /*0008*/ 	.byte	0x04, 0x17
        /*000a*/ 	.short	(.L_205 - .L_204)
.L_204:
        /*000c*/ 	.word	0x00000000
        /*0010*/ 	.short	0x000e
        /*0012*/ 	.short	0x0044
        /*0014*/ 	.byte	0x00, 0xf0, 0x11, 0x00


	//----- nvinfo : EIATTR_KPARAM_INFO
	.align		4
.L_205:
        /*0018*/ 	.byte	0x04, 0x17
        /*001a*/ 	.short	(.L_207 - .L_206)
.L_206:
        /*001c*/ 	.word	0x00000000
        /*0020*/ 	.short	0x000d
        /*0022*/ 	.short	0x0041
        /*0024*/ 	.byte	0x00, 0xf0, 0x05, 0x00


	//----- nvinfo : EIATTR_KPARAM_INFO
	.align		4
.L_207:
        /*0028*/ 	.byte	0x04, 0x17
        /*002a*/ 	.short	(.L_209 - .L_208)
.L_208:
        /*002c*/ 	.word	0x00000000
        /*0030*/ 	.short	0x000c
        /*0032*/ 	.short	0x0040
        /*0034*/ 	.byte	0x00, 0xf0, 0x05, 0x00


	//----- nvinfo : EIATTR_KPARAM_INFO
	.align		4
.L_209:
        /*0038*/ 	.byte	0x04, 0x17
        /*003a*/ 	.short	(.L_211 - .L_210)
.L_210:
        /*003c*/ 	.word	0x00000000
        /*0040*/ 	.short	0x000b
        /*0042*/ 	.short	0x003c
        /*0044*/ 	.byte	0x00, 0xf0, 0x11, 0x00


	//----- nvinfo : EIATTR_KPARAM_INFO
	.align		4
.L_211:
        /*0048*/ 	.byte	0x04, 0x17
        /*004a*/ 	.short	(.L_213 - .L_212)
.L_212:
        /*004c*/ 	.word	0x00000000
        /*0050*/ 	.short	0x000a
        /*0052*/ 	.short	0x0038
        /*0054*/ 	.byte	0x00, 0xf0, 0x11, 0x00


	//----- nvinfo : EIATTR_KPARAM_INFO
	.align		4
.L_213:
        /*0058*/ 	.byte	0x04, 0x17
        /*005a*/ 	.short	(.L_215 - .L_214)
.L_214:
        /*005c*/ 	.word	0x00000000
        /*0060*/ 	.short	0x0009
        /*0062*/ 	.short	0x0034
        /*0064*/ 	.byte	0x00, 0xf0, 0x11, 0x00


	//----- nvinfo : EIATTR_KPARAM_INFO
	.align		4
.L_215:
        /*0068*/ 	.byte	0x04, 0x17
        /*006a*/ 	.short	(.L_217 - .L_216)
.L_216:
        /*006c*/ 	.word	0x00000000
        /*0070*/ 	.short	0x0008
        /*0072*/ 	.short	0x0030
        /*0074*/ 	.byte	0x00, 0xf0, 0x11, 0x00


	//----- nvinfo : EIATTR_KPARAM_INFO
	.align		4
.L_217:
        /*0078*/ 	.byte	0x04, 0x17
        /*007a*/ 	.short	(.L_219 - .L_218)
.L_218:
        /*007c*/ 	.word	0x00000000
        /*0080*/ 	.short	0x0007
        /*0082*/ 	.short	0x002c
        /*0084*/ 	.byte	0x00, 0xf0, 0x11, 0x00


	//----- nvinfo : EIATTR_KPARAM_INFO
	.align		4
.L_219:
        /*0088*/ 	.byte	0x04, 0x17
        /*008a*/ 	.short	(.L_221 - .L_220)
.L_220:
        /*008c*/ 	.word	0x00000000
        /*0090*/ 	.short	0x0006
        /*0092*/ 	.short	0x0028
        /*0094*/ 	.byte	0x00, 0xf0, 0x11, 0x00


	//----- nvinfo : EIATTR_KPARAM_INFO
	.align		4
.L_221:
        /*0098*/ 	.byte	0x04, 0x17
        /*009a*/ 	.short	(.L_223 - .L_222)
.L_222:
        /*009c*/ 	.word	0x00000000
        /*00a0*/ 	.short	0x0005
        /*00a2*/ 	.short	0x0024
        /*00a4*/ 	.byte	0x00, 0xf0, 0x11, 0x00


	//----- nvinfo : EIATTR_KPARAM_INFO
	.align		4
.L_223:
        /*00a8*/ 	.byte	0x04, 0x17
        /*00aa*/ 	.short	(.L_225 - .L_224)
.L_224:
        /*00ac*/ 	.word	0x00000000
        /*00b0*/ 	.short	0x0004
        /*00b2*/ 	.short	0x0020
        /*00b4*/ 	.byte	0x00, 0xf0, 0x11, 0x00


	//----- nvinfo : EIATTR_KPARAM_INFO
	.align		4
.L_225:
        /*00b8*/ 	.byte	0x04, 0x17
        /*00ba*/ 	.short	(.L_227 - .L_226)
.L_226:
        /*00bc*/ 	.word	0x00000000
        /*00c0*/ 	.short	0x0003
        /*00c2*/ 	.short	0x0018
        /*00c4*/ 	.byte	0x00, 0xf5, 0x21, 0x00


	//----- nvinfo : EIATTR_KPARAM_INFO
	.align		4
.L_227:
        /*00c8*/ 	.byte	0x04, 0x17
        /*00ca*/ 	.short	(.L_229 - .L_228)
.L_228:
        /*00cc*/ 	.word	0x00000000
        /*00d0*/ 	.short	0x0002
        /*00d2*/ 	.short	0x0010
        /*00d4*/ 	.byte	0x00, 0xf5, 0x21, 0x00


	//----- nvinfo : EIATTR_KPARAM_INFO
	.align		4
.L_229:
        /*00d8*/ 	.byte	0x04, 0x17
        /*00da*/ 	.short	(.L_231 - .L_230)
.L_230:
        /*00dc*/ 	.word	0x00000000
        /*00e0*/ 	.short	0x0001
        /*00e2*/ 	.short	0x0008
        /*00e4*/ 	.byte	0x00, 0xf5, 0x21, 0x00


	//----- nvinfo : EIATTR_KPARAM_INFO
	.align		4
.L_231:
        /*00e8*/ 	.byte	0x04, 0x17
        /*00ea*/ 	.short	(.L_233 - .L_232)
.L_232:
        /*00ec*/ 	.word	0x00000000
        /*00f0*/ 	.short	0x0000
        /*00f2*/ 	.short	0x0000
        /*00f4*/ 	.byte	0x00, 0xf5, 0x21, 0x00


	//----- nvinfo : EIATTR_SPARSE_MMA_MASK
	.align		4
.L_233:
        /*00f8*/ 	.byte	0x03, 0x50
        /*00fa*/ 	.short	0x0000


	//----- nvinfo : EIATTR_MAXREG_COUNT
	.align		4
        /*00fc*/ 	.byte	0x03, 0x1b
        /*00fe*/ 	.short	0x00ff


	//----- nvinfo : EIATTR_MERCURY_ISA_VERSION
	.align		4
        /*0100*/ 	.byte	0x03, 0x5f
        /*0102*/ 	.short	0x0101


	//----- nvinfo : EIATTR_VRC_CTA_INIT_COUNT
	.align		4
        /*0104*/ 	.byte	0x02, 0x4a
	.zero		1
	.zero		1


	//----- nvinfo : EIATTR_EXIT_INSTR_OFFSETS
	.align		4
        /*0108*/ 	.byte	0x04, 0x1c
        /*010a*/ 	.short	(.L_235 - .L_234)


	//   ....[0]....
.L_234:
        /*010c*/ 	.word	0x00000040


	//   ....[1]....
        /*0110*/ 	.word	0x000000e0


	//   ....[2]....
        /*0114*/ 	.word	0x00001dc0


	//   ....[3]....
        /*0118*/ 	.word	0x00001e90


	//   ....[4]....
        /*011c*/ 	.word	0x00001ed0


	//   ....[5]....
        /*0120*/ 	.word	0x00001f10


	//   ....[6]....
        /*0124*/ 	.word	0x00001f50


	//   ....[7]....
        /*0128*/ 	.word	0x00001fc0


	//   ....[8]....
        /*012c*/ 	.word	0x00002000


	//   ....[9]....
        /*0130*/ 	.word	0x00002040


	//   ....[10]....
        /*0134*/ 	.word	0x00002080


	//   ....[11]....
        /*0138*/ 	.word	0x00002130


	//   ....[12]....
        /*013c*/ 	.word	0x00002170


	//   ....[13]....
        /*0140*/ 	.word	0x000021b0


	//   ....[14]....
        /*0144*/ 	.word	0x000021f0


	//   ....[15]....
        /*0148*/ 	.word	0x00002260


	//   ....[16]....
        /*014c*/ 	.word	0x000022a0


	//   ....[17]....
        /*0150*/ 	.word	0x000022e0


	//   ....[18]....
        /*0154*/ 	.word	0x00002320


	//----- nvinfo : EIATTR_CRS_STACK_SIZE
	.align		4
.L_235:
        /*0158*/ 	.byte	0x04, 0x1e
        /*015a*/ 	.short	(.L_237 - .L_236)
.L_236:
        /*015c*/ 	.word	0x00000000


	//----- nvinfo : EIATTR_CBANK_PARAM_SIZE
	.align		4
.L_237:
        /*0160*/ 	.byte	0x03, 0x19
        /*0162*/ 	.short	0x0048


	//----- nvinfo : EIATTR_PARAM_CBANK
	.align		4
        /*0164*/ 	.byte	0x04, 0x0a
        /*0166*/ 	.short	(.L_239 - .L_238)
	.align		4
.L_238:
        /*0168*/ 	.word	index@(.nv.constant0._Z8gms_convPfS_S_S_iiiiiiiibbi)
        /*016c*/ 	.short	0x0380
        /*016e*/ 	.short	0x0048


	//----- nvinfo : EIATTR_SW_WAR
	.align		4
.L_239:
        /*0170*/ 	.byte	0x04, 0x36
        /*0172*/ 	.short	(.L_241 - .L_240)
.L_240:
        /*0174*/ 	.word	0x00000008
.L_241:


//--------------------- .nv.info._Z8conv_jjbPfS_S_S_iiiiiiibb --------------------------
	.section	.nv.info._Z8conv_jjbPfS_S_S_iiiiiiibb,"",@"SHT_CUDA_INFO"
	.sectionflags	@""
	.align	4


	//----- nvinfo : EIATTR_CUDA_API_VERSION
	.align		4
        /*0000*/ 	.byte	0x04, 0x37
        /*0002*/ 	.short	(.L_243 - .L_242)
.L_242:
        /*0004*/ 	.word	0x00000082


	//----- nvinfo : EIATTR_KPARAM_INFO
	.align		4
.L_243:
        /*0008*/ 	.byte	0x04, 0x17
        /*000a*/ 	.short	(.L_245 - .L_244)
.L_244:
        /*000c*/ 	.word	0x00000000
        /*0010*/ 	.short	0x000c
        /*0012*/ 	.short	0x003d
        /*0014*/ 	.byte	0x00, 0xf0, 0x05, 0x00


	//----- nvinfo : EIATTR_KPARAM_INFO
	.align		4
.L_245:
        /*0018*/ 	.byte	0x04, 0x17
        /*001a*/ 	.short	(.L_247 - .L_246)
.L_246:
        /*001c*/ 	.word	0x00000000
        /*0020*/ 	.short	0x000b
        /*0022*/ 	.short	0x003c
        /*0024*/ 	.byte	0x00, 0xf0, 0x05, 0x00


	//----- nvinfo : EIATTR_KPARAM_INFO
	.align		4
.L_247:
        /*0028*/ 	.byte	0x04, 0x17
        /*002a*/ 	.short	(.L_249 - .L_248)
.L_248:
        /*002c*/ 	.word	0x00000000
        /*0030*/ 	.short	0x000a
        /*0032*/ 	.short	0x0038
        /*0034*/ 	.byte	0x00, 0xf0, 0x11, 0x00


	//----- nvinfo : EIATTR_KPARAM_INFO
	.align		4
.L_249:
        /*0038*/ 	.byte	0x04, 0x17
        /*003a*/ 	.short	(.L_251 - .L_250)
.L_250:
        /*003c*/ 	.word	0x00000000
        /*0040*/ 	.short	0x0009
        /*0042*/ 	.short	0x0034
        /*0044*/ 	.byte	0x00, 0xf0, 0x11, 0x00


	//----- nvinfo : EIATTR_KPARAM_INFO
	.align		4
.L_251:
        /*0048*/ 	.byte	0x04, 0x17
        /*004a*/ 	.short	(.L_253 - .L_252)
.L_252:
        /*004c*/ 	.word	0x00000000
        /*0050*/ 	.short	0x0008
        /*0052*/ 	.short	0x0030
        /*0054*/ 	.byte	0x00, 0xf0, 0x11, 0x00


	//----- nvinfo : EIATTR_KPARAM_INFO
	.align		4
.L_253:
        /*0058*/ 	.byte	0x04, 0x17
        /*005a*/ 	.short	(.L_255 - .L_254)
.L_254:
        /*005c*/ 	.word	0x00000000
        /*0060*/ 	.short	0x0007
        /*0062*/ 	.short	0x002c
        /*0064*/ 	.byte	0x00, 0xf0, 0x11, 0x00


	//----- nvinfo : EIATTR_KPARAM_INFO
	.align		4
.L_255:
        /*0068*/ 	.byte	0x04, 0x17
        /*006a*/ 	.short	(.L_257 - .L_256)
.L_256:
        /*006c*/ 	.word	0x00000000
        /*0070*/ 	.short	0x0006
        /*0072*/ 	.short	0x0028
        /*0074*/ 	.byte	0x00, 0xf0, 0x11, 0x00


	//----- nvinfo : EIATTR_KPARAM_INFO
	.align		4
.L_257:
        /*0078*/ 	.byte	0x04, 0x17
        /*007a*/ 	.short	(.L_259 - .L_258)
.L_258:
        /*007c*/ 	.word	0x00000000
        /*0080*/ 	.short	0x0005
        /*0082*/ 	.short	0x0024
        /*0084*/ 	.byte	0x00, 0xf0, 0x11, 0x00


	//----- nvinfo : EIATTR_KPARAM_INFO
	.align		4
.L_259:
        /*0088*/ 	.byte	0x04, 0x17
        /*008a*/ 	.short	(.L_261 - .L_260)
.L_260:
        /*008c*/ 	.word	0x00000000
        /*0090*/ 	.short	0x0004
        /*0092*/ 	.short	0x0020
        /*0094*/ 	.byte	0x00, 0xf0, 0x11, 0x00


	//----- nvinfo : EIATTR_KPARAM_INFO
	.align		4
.L_261:
        /*0098*/ 	.byte	0x04, 0x17
        /*009a*/ 	.short	(.L_263 - .L_262)
.L_262:
        /*009c*/ 	.word	0x00000000
        /*00a0*/ 	.short	0x0003
        /*00a2*/ 	.short	0x0018
        /*00a4*/ 	.byte	0x00, 0xf5, 0x21, 0x00


	//----- nvinfo : EIATTR_KPARAM_INFO
	.align		4
.L_263:
        /*00a8*/ 	.byte	0x04, 0x17
        /*00aa*/ 	.short	(.L_265 - .L_264)
.L_264:
        /*00ac*/ 	.word	0x00000000
        /*00b0*/ 	.short	0x0002
        /*00b2*/ 	.short	0x0010
        /*00b4*/ 	.byte	0x00, 0xf5, 0x21, 0x00


	//----- nvinfo : EIATTR_KPARAM_INFO
	.align		4
.L_265:
        /*00b8*/ 	.byte	0x04, 0x17
        /*00ba*/ 	.short	(.L_267 - .L_266)
.L_266:
        /*00bc*/ 	.word	0x00000000
        /*00c0*/ 	.short	0x0001
        /*00c2*/ 	.short	0x0008
        /*00c4*/ 	.byte	0x00, 0xf5, 0x21, 0x00


	//----- nvinfo : EIATTR_KPARAM_INFO
	.align		4
.L_267:
        /*00c8*/ 	.byte	0x04, 0x17
        /*00ca*/ 	.short	(.L_269 - .L_268)
.L_268:
        /*00cc*/ 	.word	0x00000000
        /*00d0*/ 	.short	0x0000
        /*00d2*/ 	.short	0x0000
        /*00d4*/ 	.byte	0x00, 0xf5, 0x21, 0x00


	//----- nvinfo : EIATTR_SPARSE_MMA_MASK
	.align		4
.L_269:
        /*00d8*/ 	.byte	0x03, 0x50
        /*00da*/ 	.short	0x0000


	//----- nvinfo : EIATTR_MAXREG_COUNT
	.align		4
        /*00dc*/ 	.byte	0x03, 0x1b
        /*00de*/ 	.short	0x00ff


	//----- nvinfo : EIATTR_MERCURY_ISA_VERSION
	.align		4
        /*00e0*/ 	.byte	0x03, 0x5f
        /*00e2*/ 	.short	0x0101


	//----- nvinfo : EIATTR_VRC_CTA_INIT_COUNT
	.align		4
        /*00e4*/ 	.byte	0x02, 0x4a
	.zero		1
	.zero		1


	//----- nvinfo : EIATTR_EXIT_INSTR_OFFSETS
	.align		4
        /*00e8*/ 	.byte	0x04, 0x1c
        /*00ea*/ 	.short	(.L_271 - .L_270)


	//   ....[0]....
.L_270:
        /*00ec*/ 	.word	0x000003a0


	//   ....[1]....
        /*00f0*/ 	.word	0x00001410


	//   ....[2]....
        /*00f4*/ 	.word	0x000022b0


	//   ....[3]....
        /*00f8*/ 	.word	0x000031f0


	//   ....[4]....
        /*00fc*/ 	.word	0x00004000


	//   ....[5]....
        /*0100*/ 	.word	0x00006250


	//   ....[6]....
        /*0104*/ 	.word	0x00006410


	//   ....[7]....
        /*0108*/ 	.word	0x00008250


	//   ....[8]....
        /*010c*/ 	.word	0x000083b0


	//   ....[9]....
        /*0110*/ 	.word	0x00008a00


	//   ....[10]....
        /*0114*/ 	.word	0x00008bd0


	//   ....[11]....
        /*0118*/ 	.word	0x000094a0


	//   ....[12]....
        /*011c*/ 	.word	0x000095f0


	//----- nvinfo : EIATTR_CRS_STACK_SIZE
	.align		4
.L_271:
        /*0120*/ 	.byte	0x04, 0x1e
        /*0122*/ 	.short	(.L_273 - .L_272)
.L_272:
        /*0124*/ 	.word	0x00000000


	//----- nvinfo : EIATTR_CBANK_PARAM_SIZE
	.align		4
.L_273:
        /*0128*/ 	.byte	0x03, 0x19
        /*012a*/ 	.short	0x003e


	//----- nvinfo : EIATTR_PARAM_CBANK
	.align		4
        /*012c*/ 	.byte	0x04, 0x0a
        /*012e*/ 	.short	(.L_275 - .L_274)
	.align		4
.L_274:
        /*0130*/ 	.word	index@(.nv.constant0._Z8conv_jjbPfS_S_S_iiiiiiibb)
        /*0134*/ 	.short	0x0380
        /*0136*/ 	.short	0x003e


	//----- nvinfo : EIATTR_SW_WAR
	.align		4
.L_275:
        /*0138*/ 	.byte	0x04, 0x36
        /*013a*/ 	.short	(.L_277 - .L_276)
.L_276:
        /*013c*/ 	.word	0x00000008
.L_277:


//--------------------- .nv.info._Z9first_jjbPfS_S_S_iiiiiiibb --------------------------
	.section	.nv.info._Z9first_jjbPfS_S_S_iiiiiiibb,"",@"SHT_CUDA_INFO"
	.sectionflags	@""
	.align	4


	//----- nvinfo : EIATTR_CUDA_API_VERSION
	.align		4
        /*0000*/ 	.byte	0x04, 0x37
        /*0002*/ 	.short	(.L_279 - .L_278)
.L_278:
        /*0004*/ 	.word	0x00000082


	//----- nvinfo : EIATTR_KPARAM_INFO
	.align		4
.L_279:
        /*0008*/ 	.byte	0x04, 0x17
        /*000a*/ 	.short	(.L_281 - .L_280)
.L_280:
        /*000c*/ 	.word	0x00000000
        /*0010*/ 	.short	0x000c
        /*0012*/ 	.short	0x003d
        /*0014*/ 	.byte	0x00, 0xf0, 0x05, 0x00


	//----- nvinfo : EIATTR_KPARAM_INFO
	.align		4
.L_281:
        /*0018*/ 	.byte	0x04, 0x17
        /*001a*/ 	.short	(.L_283 - .L_282)
.L_282:
        /*001c*/ 	.word	0x00000000
        /*0020*/ 	.short	0x000b
        /*0022*/ 	.short	0x003c
        /*0024*/ 	.byte	0x00, 0xf0, 0x05, 0x00


	//----- nvinfo : EIATTR_KPARAM_INFO
	.align		4
.L_283:
        /*0028*/ 	.byte	0x04, 0x17
        /*002a*/ 	.short	(.L_285 - .L_284)
.L_284:
        /*002c*/ 	.word	0x00000000
        /*0030*/ 	.short	0x000a
        /*0032*/ 	.short	0x0038
        /*0034*/ 	.byte	0x00, 0xf0, 0x11, 0x00


	//----- nvinfo : EIATTR_KPARAM_INFO
	.align		4
.L_285:
        /*0038*/ 	.byte	0x04, 0x17
        /*003a*/ 	.short	(.L_287 - .L_286)
.L_286:
        /*003c*/ 	.word	0x00000000
        /*0040*/ 	.short	0x0009
        /*0042*/ 	.short	0x0034
        /*0044*/ 	.byte	0x00, 0xf0, 0x11, 0x00


	//----- nvinfo : EIATTR_KPARAM_INFO
	.align		4
.L_287:
        /*0048*/ 	.byte	0x04, 0x17
        /*004a*/ 	.short	(.L_289 - .L_288)
.L_288:
        /*004c*/ 	.word	0x00000000
        /*0050*/ 	.short	0x0008
        /*0052*/ 	.short	0x0030
        /*0054*/ 	.byte	0x00, 0xf0, 0x11, 0x00


	//----- nvinfo : EIATTR_KPARAM_INFO
	.align		4
.L_289:
        /*0058*/ 	.byte	0x04, 0x17
        /*005a*/ 	.short	(.L_291 - .L_290)
.L_290:
        /*005c*/ 	.word	0x00000000
        /*0060*/ 	.short	0x0007
        /*0062*/ 	.short	0x002c
        /*0064*/ 	.byte	0x00, 0xf0, 0x11, 0x00


	//----- nvinfo : EIATTR_KPARAM_INFO
	.align		4
.L_291:
        /*0068*/ 	.byte	0x04, 0x17
        /*006a*/ 	.short	(.L_293 - .L_292)
.L_292:
        /*006c*/ 	.word	0x00000000
        /*0070*/ 	.short	0x0006
        /*0072*/ 	.short	0x0028
        /*0074*/ 	.byte	0x00, 0xf0, 0x11, 0x00


	//----- nvinfo : EIATTR_KPARAM_INFO
	.align		4
.L_293:
        /*0078*/ 	.byte	0x04, 0x17
        /*007a*/ 	.short	(.L_295 - .L_294)
.L_294:
        /*007c*/ 	.word	0x00000000
        /*0080*/ 	.short	0x0005
        /*0082*/ 	.short	0x0024
        /*0084*/ 	.byte	0x00, 0xf0, 0x11, 0x00


	//----- nvinfo : EIATTR_KPARAM_INFO
	.align		4
.L_295:
        /*0088*/ 	.byte	0x04, 0x17
        /*008a*/ 	.short	(.L_297 - .L_296)
.L_296:
        /*008c*/ 	.word	0x00000000
        /*0090*/ 	.short	0x0004
        /*0092*/ 	.short	0x0020
        /*0094*/ 	.byte	0x00, 0xf0, 0x11, 0x00


	//----- nvinfo : EIATTR_KPARAM_INFO
	.align		4
.L_297:
        /*0098*/ 	.byte	0x04, 0x17
        /*009a*/ 	.short	(.L_299 - .L_298)
.L_298:
        /*009c*/ 	.word	0x00000000
        /*00a0*/ 	.short	0x0003
        /*00a2*/ 	.short	0x0018
        /*00a4*/ 	.byte	0x00, 0xf5, 0x21, 0x00


	//----- nvinfo : EIATTR_KPARAM_INFO
	.align		4
.L_299:
        /*00a8*/ 	.byte	0x04, 0x17
        /*00aa*/ 	.short	(.L_301 - .L_300)
.L_300:
        /*00ac*/ 	.word	0x00000000
        /*00b0*/ 	.short	0x0002
        /*00b2*/ 	.short	0x0010
        /*00b4*/ 	.byte	0x00, 0xf5, 0x21, 0x00


	//----- nvinfo : EIATTR_KPARAM_INFO
	.align		4
.L_301:
        /*00b8*/ 	.byte	0x04, 0x17
        /*00ba*/ 	.short	(.L_303 - .L_302)
.L_302:
        /*00bc*/ 	.word	0x00000000
        /*00c0*/ 	.short	0x0001
        /*00c2*/ 	.short	0x0008
        /*00c4*/ 	.byte	0x00, 0xf5, 0x21, 0x00


	//----- nvinfo : EIATTR_KPARAM_INFO
	.align		4
.L_303:
        /*00c8*/ 	.byte	0x04, 0x17
        /*00ca*/ 	.short	(.L_305 - .L_304)
.L_304:
        /*00cc*/ 	.word	0x00000000
        /*00d0*/ 	.short	0x0000
        /*00d2*/ 	.short	0x0000
        /*00d4*/ 	.byte	0x00, 0xf5, 0x21, 0x00


	//----- nvinfo : EIATTR_SPARSE_MMA_MASK
	.align		4
.L_305:
        /*00d8*/ 	.byte	0x03, 0x50
        /*00da*/ 	.short	0x0000


	//----- nvinfo : EIATTR_MAXREG_COUNT
	.align		4
        /*00dc*/ 	.byte	0x03, 0x1b
        /*00de*/ 	.short	0x00ff


	//----- nvinfo : EIATTR_MERCURY_ISA_VERSION
	.align		4
        /*00e0*/ 	.byte	0x03, 0x5f
        /*00e2*/ 	.short	0x0101


	//----- nvinfo : EIATTR_VRC_CTA_INIT_COUNT
	.align		4
        /*00e4*/ 	.byte	0x02, 0x4a
	.zero		1
	.zero		1


	//----- nvinfo : EIATTR_EXIT_INSTR_OFFSETS
	.align		4
        /*00e8*/ 	.byte	0x04, 0x1c
        /*00ea*/ 	.short	(.L_307 - .L_306)


	//   ....[0]....
.L_306:
        /*00ec*/ 	.word	0x000003a0


	//   ....[1]....
        /*00f0*/ 	.word	0x00001610


	//   ....[2]....
        /*00f4*/ 	.word	0x00002330


	//   ....[3]....
        /*00f8*/ 	.word	0x000030c0


	//   ....[4]....
        /*00fc*/ 	.word	0x00003d50


	//   ....[5]....
        /*0100*/ 	.word	0x00005fc0


	//   ....[6]....
        /*0104*/ 	.word	0x00006180


	//   ....[7]....
        /*0108*/ 	.word	0x00007fc0


	//   ....[8]....
        /*010c*/ 	.word	0x00008120


	//   ....[9]....
        /*0110*/ 	.word	0x00008770


	//   ....[10]....
        /*0114*/ 	.word	0x00008940


	//   ....[11]....
        /*0118*/ 	.word	0x00009210


	//   ....[12]....
        /*011c*/ 	.word	0x00009360


	//----- nvinfo : EIATTR_CRS_STACK_SIZE
	.align		4
.L_307:
        /*0120*/ 	.byte	0x04, 0x1e
        /*0122*/ 	.short	(.L_309 - .L_308)
.L_308:
        /*0124*/ 	.word	0x00000000


	//----- nvinfo : EIATTR_CBANK_PARAM_SIZE
	.align		4
.L_309:
        /*0128*/ 	.byte	0x03, 0x19
        /*012a*/ 	.short	0x003e


	//----- nvinfo : EIATTR_PARAM_CBANK
	.align		4
        /*012c*/ 	.byte	0x04, 0x0a
        /*012e*/ 	.short	(.L_311 - .L_310)
	.align		4
.L_310:
        /*0130*/ 	.word	index@(.nv.constant0._Z9first_jjbPfS_S_S_iiiiiiibb)
        /*0134*/ 	.short	0x0380
        /*0136*/ 	.short	0x003e


	//----- nvinfo : EIATTR_SW_WAR
	.align		4
.L_311:
        /*0138*/ 	.byte	0x04, 0x36
        /*013a*/ 	.short	(.L_313 - .L_312)
.L_312:
        /*013c*/ 	.word	0x00000008
.L_313:


//--------------------- .nv.callgraph             --------------------------
	.section	.nv.callgraph,"",@"SHT_CUDA_CALLGRAPH"
	.align	4
	.sectionentsize	8
	.align		4
        /*0000*/ 	.word	0x00000000
	.align		4
        /*0004*/ 	.word	0xffffffff
	.align		4
        /*0008*/ 	.word	0x00000000
	.align		4
        /*000c*/ 	.word	0xfffffffe
	.align		4
        /*0010*/ 	.word	0x00000000
	.align		4
        /*0014*/ 	.word	0xfffffffd
	.align		4
        /*0018*/ 	.word	0x00000000
	.align		4
        /*001c*/ 	.word	0xfffffffc


//--------------------- .text._Z6fc_jjbPfS_S_S_iib --------------------------
	.section	.text._Z6fc_jjbPfS_S_S_iib,"ax",@progbits
	.align	128
        .global         _Z6fc_jjbPfS_S_S_iib
        .type           _Z6fc_jjbPfS_S_S_iib,@function
        .size           _Z6fc_jjbPfS_S_S_iib,(.L_x_606 - _Z6fc_jjbPfS_S_S_iib)
        .other          _Z6fc_jjbPfS_S_S_iib,@"STO_CUDA_ENTRY STV_DEFAULT"
_Z6fc_jjbPfS_S_S_iib:
.text._Z6fc_jjbPfS_S_S_iib:
[----:B------:R-:W-:Y:S08]  /*0000*/  LDC R1, c[0x0][0x37c] ;  /* 0x0000df00ff017b82 */ /* 0x000ff00000000800 */
[----:B------:R-:W0:Y:S02]  /*0010*/  LDC.64 R8, c[0x0][0x3a0] ;  /* 0x0000e800ff087b82 */ /* 0x000e240000000a00 */
[----:B0-----:R-:W-:-:S13]  /*0020*/  ISETP.GE.AND P0, PT, R8, 0x1, PT ;  /* 0x000000010800780c */ /* 0x001fda0003f06270 */
[----:B------:R-:W-:Y:S05]  /*0030*/  @!P0 EXIT ;  /* 0x000000000000894d */ /* 0x000fea0003800000 */
[----:B------:R-:W0:Y:S01]  /*0040*/  S2R R7, SR_CTAID.X ;  /* 0x0000000000077919 */ /* 0x000e220000002500 */
[----:B------:R-:W0:Y:S01]  /*0050*/  LDC.64 R12, c[0x0][0x380] ;  /* 0x0000e000ff0c7b82 */ /* 0x000e220000000a00 */
[----:B------:R-:W-:Y:S01]  /*0060*/  ISETP.GE.AND P0, PT, R9, 0x1, PT ;  /* 0x000000010900780c */ /* 0x000fe20003f06270 */
[----:B------:R-:W1:Y:S01]  /*0070*/  LDCU.64 UR8, c[0x0][0x358] ;  /* 0x00006b00ff0877ac */ /* 0x000e620008000a00 */
[----:B------:R-:W-:Y:S01]  /*0080*/  IMAD.MOV.U32 R0, RZ, RZ, RZ ;  /* 0x000000ffff007224 */ /* 0x000fe200078e00ff */
[----:B------:R-:W-:Y:S02]  /*0090*/  CS2R R2, SRZ ;  /* 0x0000000000027805 */ /* 0x000fe4000001ff00 */
[----:B------:R-:W-:Y:S02]  /*00a0*/  CS2R R4, SRZ ;  /* 0x0000000000047805 */ /* 0x000fe4000001ff00 */
[----:B------:R-:W2:Y:S01]  /*00b0*/  LDC.64 R10, c[0x0][0x398] ;  /* 0x0000e600ff0a7b82 */ /* 0x000ea20000000a00 */
[----:B0-----:R-:W-:-:S04]  /*00c0*/  IMAD.WIDE.U32 R12, R7, 0x4, R12 ;  /* 0x00000004070c7825 */ /* 0x001fc800078e000c */
[----:B--2---:R-:W-:Y:S01]  /*00d0*/  IMAD.WIDE.U32 R10, R7, 0x4, R10 ;  /* 0x00000004070a7825 */ /* 0x004fe200078e000a */
[----:B-1----:R-:W-:Y:S06]  /*00e0*/  @!P0 BRA `(.L_x_0) ;  /* 0x0000001800308947 */ /* 0x002fec0003800000 */
[----:B------:R-:W0:Y:S01]  /*00f0*/  LDCU.U8 UR4, c[0x0][0x3a8] ;  /* 0x00007500ff0477ac */ /* 0x000e220008000000 */
[----:B------:R-:W-:Y:S01]  /*0100*/  IMAD R6, R7, R9, RZ ;  /* 0x0000000907067224 */ /* 0x000fe200078e02ff */
[----:B0-----:R-:W-:-:S04]  /*0110*/  UPRMT UR4, UR4, 0x8880, URZ ;  /* 0x0000888004047896 */ /* 0x001fc800080000ff */
[----:B------:R-:W-:-:S09]  /*0120*/  UISETP.NE.AND UP0, UPT, UR4, 0x1, UPT ;  /* 0x000000010400788c */ /* 0x000fd2000bf05270 */
[----:B------:R-:W-:Y:S05]  /*0130*/  BRA.U UP0, `(.L_x_1) ;  /* 0x0000000d002c7547 */ /* 0x000fea000b800000 */
[C---:B------:R-:W-:Y:S01]  /*0140*/  LOP3.LUT R7, R9.reuse, 0xf, RZ, 0xc0, !PT ;  /* 0x0000000f09077812 */ /* 0x040fe200078ec0ff */
[----:B------:R-:W-:Y:S01]  /*0150*/  IMAD.MOV.U32 R18, RZ, RZ, RZ ;  /* 0x000000ffff127224 */ /* 0x000fe200078e00ff */
[C---:B------:R-:W-:Y:S02]  /*0160*/  LOP3.LUT R8, R9.reuse, 0x7, RZ, 0xc0, !PT ;  /* 0x0000000709087812 */ /* 0x040fe400078ec0ff */
[----:B------:R-:W-:-:S07]  /*0170*/  LOP3.LUT R9, R9, 0x3, RZ, 0xc0, !PT ;  /* 0x0000000309097812 */ /* 0x000fce00078ec0ff */
.L_x_7:
[----:B0-----:R-:W0:Y:S01]  /*0180*/  LDCU UR4, c[0x0][0x3a4] ;  /* 0x00007480ff0477ac */ /* 0x001e220008000800 */
[----:B------:R-:W-:Y:S01]  /*0190*/  SHF.L.U32 R19, R18, 0x2, RZ ;  /* 0x0000000212137819 */ /* 0x000fe200000006ff */
[----:B------:R-:W-:-:S03]  /*01a0*/  HFMA2 R21, -RZ, RZ, 0, 0 ;  /* 0x00000000ff157431 */ /* 0x000fc600000001ff */
[C---:B------:R-:W-:Y:S02]  /*01b0*/  ISETP.EQ.AND P0, PT, R19.reuse, RZ, PT ;  /* 0x000000ff1300720c */ /* 0x040fe40003f02270 */
[C---:B------:R-:W-:Y:S02]  /*01c0*/  ISETP.EQ.AND P1, PT, R19.reuse, 0x4, PT ;  /* 0x000000041300780c */ /* 0x040fe40003f22270 */
[C---:B------:R-:W-:Y:S02]  /*01d0*/  ISETP.EQ.AND P2, PT, R19.reuse, 0x8, PT ;  /* 0x000000081300780c */ /* 0x040fe40003f42270 */
[C---:B------:R-:W-:Y:S02]  /*01e0*/  ISETP.EQ.AND P3, PT, R19.reuse, 0xc, PT ;  /* 0x0000000c1300780c */ /* 0x040fe40003f62270 */
[----:B------:R-:W-:Y:S01]  /*01f0*/  ISETP.EQ.AND P4, PT, R19, 0x10, PT ;  /* 0x000000101300780c */ /* 0x000fe20003f82270 */
[----:B0-----:R-:W-:-:S04]  /*0200*/  UISETP.GE.U32.AND UP0, UPT, UR4, 0x10, UPT ;  /* 0x000000100400788c */ /* 0x001fc8000bf06070 */
[----:B------:R-:W-:Y:S01]  /*0210*/  @P0 IMAD.MOV.U32 R20, RZ, RZ, R0 ;  /* 0x000000ffff140224 */ /* 0x000fe200078e0000 */
[----:B------:R-:W-:Y:S01]  /*0220*/  ISETP.NE.AND P0, PT, R7, RZ, PT ;  /* 0x000000ff0700720c */ /* 0x000fe20003f05270 */
[----:B------:R-:W-:Y:S02]  /*0230*/  @P1 IMAD.MOV.U32 R20, RZ, RZ, R2 ;  /* 0x000000ffff141224 */ /* 0x000fe400078e0002 */
[----:B------:R-:W-:Y:S02]  /*0240*/  @P2 MOV R20, R3 ;  /* 0x0000000300142202 */ /* 0x000fe40000000f00 */
[----:B------:R-:W-:Y:S02]  /*0250*/  @P3 IMAD.MOV.U32 R20, RZ, RZ, R4 ;  /* 0x000000ffff143224 */ /* 0x000fe400078e0004 */
[----:B------:R-:W-:Y:S01]  /*0260*/  @P4 IMAD.MOV.U32 R20, RZ, RZ, R5 ;  /* 0x000000ffff144224 */ /* 0x000fe200078e0005 */
[----:B------:R-:W-:Y:S06]  /*0270*/  BRA.U !UP0, `(.L_x_2) ;  /* 0x0000000508207547 */ /* 0x000fec000b800000 */
[----:B------:R-:W0:Y:S01]  /*0280*/  LDC.64 R14, c[0x0][0x390] ;  /* 0x0000e400ff0e7b82 */ /* 0x000e220000000a00 */
[----:B------:R-:W1:Y:S01]  /*0290*/  LDCU.64 UR6, c[0x0][0x388] ;  /* 0x00007100ff0677ac */ /* 0x000e620008000a00 */
[----:B------:R-:W-:-:S06]  /*02a0*/  ULOP3.LUT UR4, UR4, 0x7ffffff0, URZ, 0xc0, !UPT ;  /* 0x7ffffff004047892 */ /* 0x000fcc000f8ec0ff */
[----:B------:R-:W-:Y:S01]  /*02b0*/  IMAD.U32 R21, RZ, RZ, UR4 ;  /* 0x00000004ff157e24 */ /* 0x000fe2000f8e00ff */
[----:B-1----:R-:W-:-:S04]  /*02c0*/  UIADD3 UR5, UP0, UPT, UR6, 0x20, URZ ;  /* 0x0000002006057890 */ /* 0x002fc8000ff1e0ff */
[----:B------:R-:W-:Y:S01]  /*02d0*/  UIADD3.X UR6, UPT, UPT, URZ, UR7, URZ, UP0, !UPT ;  /* 0x00000007ff067290 */ /* 0x000fe200087fe4ff */
[----:B0-----:R-:W-:Y:S01]  /*02e0*/  LEA R14, P1, R6, R14, 0x2 ;  /* 0x0000000e060e7211 */ /* 0x001fe200078210ff */
[----:B------:R-:W-:Y:S01]  /*02f0*/  IMAD.U32 R24, RZ, RZ, UR5 ;  /* 0x00000005ff187e24 */ /* 0x000fe2000f8e00ff */
[----:B------:R-:W-:Y:S02]  /*0300*/  UIADD3 UR7, UPT, UPT, -UR4, URZ, URZ ;  /* 0x000000ff04077290 */ /* 0x000fe4000fffe1ff */
[----:B------:R-:W-:Y:S02]  /*0310*/  IADD3 R22, P2, PT, R14, 0x20, RZ ;  /* 0x000000200e167810 */ /* 0x000fe40007f5e0ff */
[----:B------:R-:W-:Y:S02]  /*0320*/  LEA.HI.X R15, R6, R15, RZ, 0x2, P1 ;  /* 0x0000000f060f7211 */ /* 0x000fe400008f14ff */
[----:B------:R-:W-:-:S03]  /*0330*/  MOV R25, UR6 ;  /* 0x0000000600197c02 */ /* 0x000fc60008000f00 */
[----:B------:R-:W-:-:S07]  /*0340*/  IMAD.X R29, RZ, RZ, R15, P2 ;  /* 0x000000ffff1d7224 */ /* 0x000fce00010e060f */
.L_x_3:
[----:B------:R-:W-:Y:S01]  /*0350*/  IMAD.MOV.U32 R16, RZ, RZ, R22 ;  /* 0x000000ffff107224 */ /* 0x000fe200078e0016 */
[----:B------:R-:W-:Y:S01]  /*0360*/  MOV R17, R29 ;  /* 0x0000001d00117202 */ /* 0x000fe20000000f00 */
[----:B------:R-:W-:Y:S02]  /*0370*/  IMAD.MOV.U32 R14, RZ, RZ, R24 ;  /* 0x000000ffff0e7224 */ /* 0x000fe400078e0018 */
[----:B------:R-:W-:Y:S02]  /*0380*/  IMAD.MOV.U32 R15, RZ, RZ, R25 ;  /* 0x000000ffff0f7224 */ /* 0x000fe400078e0019 */
[----:B------:R-:W2:Y:S04]  /*0390*/  LDG.E R22, desc[UR8][R16.64+-0x20] ;  /* 0xffffe00810167981 */ /* 0x000ea8000c1e1900 */
[----:B------:R-:W2:Y:S04]  /*03a0*/  LDG.E R23, desc[UR8][R14.64+-0x20] ;  /* 0xffffe0080e177981 */ /* 0x000ea8000c1e1900 */
[----:B------:R-:W3:Y:S04]  /*03b0*/  LDG.E R25, desc[UR8][R14.64+-0x1c] ;  /* 0xffffe4080e197981 */ /* 0x000ee8000c1e1900 */
[----:B------:R-:W3:Y:S04]  /*03c0*/  LDG.E R24, desc[UR8][R16.64+-0x1c] ;  /* 0xffffe40810187981 */ /* 0x000ee8000c1e1900 */
[----:B------:R-:W4:Y:S01]  /*03d0*/  LDG.E R27, desc[UR8][R14.64+0x18] ;  /* 0x000018080e1b7981 */ /* 0x000f22000c1e1900 */
[----:B--2---:R-:W-:-:S03]  /*03e0*/  FFMA R22, R23, R22, R20 ;  /* 0x0000001617167223 */ /* 0x004fc60000000014 */
[----:B------:R-:W2:Y:S04]  /*03f0*/  LDG.E R23, desc[UR8][R14.64+-0x18] ;  /* 0xffffe8080e177981 */ /* 0x000ea8000c1e1900 */
[----:B------:R-:W2:Y:S01]  /*0400*/  LDG.E R20, desc[UR8][R16.64+-0x18] ;  /* 0xffffe80810147981 */ /* 0x000ea2000c1e1900 */
[----:B---3--:R-:W-:-:S03]  /*0410*/  FFMA R22, R25, R24, R22 ;  /* 0x0000001819167223 */ /* 0x008fc60000000016 */
[----:B------:R-:W3:Y:S04]  /*0420*/  LDG.E R25, desc[UR8][R14.64+-0x14] ;  /* 0xffffec080e197981 */ /* 0x000ee8000c1e1900 */
[----:B------:R-:W3:Y:S01]  /*0430*/  LDG.E R24, desc[UR8][R16.64+-0x14] ;  /* 0xffffec0810187981 */ /* 0x000ee2000c1e1900 */
        /* <DEDUP_REMOVED lines=31> */
[----:B------:R-:W4:Y:S04]  /*0630*/  LDG.E R22, desc[UR8][R16.64+0x18] ;  /* 0x0000180810167981 */ /* 0x000f28000c1e1900 */
[----:B------:R-:W2:Y:S01]  /*0640*/  LDG.E R23, desc[UR8][R16.64+0x1c] ;  /* 0x00001c0810177981 */ /* 0x000ea2000c1e1900 */
[----:B---3--:R-:W-:-:S03]  /*0650*/  FFMA R24, R25, R24, R20 ;  /* 0x0000001819187223 */ /* 0x008fc60000000014 */
[----:B------:R-:W2:Y:S01]  /*0660*/  LDG.E R20, desc[UR8][R14.64+0x1c] ;  /* 0x00001c080e147981 */ /* 0x000ea2000c1e1900 */
[----:B------:R-:W-:-:S04]  /*0670*/  UIADD3 UR7, UPT, UPT, UR7, 0x10, URZ ;  /* 0x0000001007077890 */ /* 0x000fc8000fffe0ff */
[----:B------:R-:W-:Y:S01]  /*0680*/  UISETP.NE.AND UP0, UPT, UR7, URZ, UPT ;  /* 0x000000ff0700728c */ /* 0x000fe2000bf05270 */
[----:B----4-:R-:W-:Y:S01]  /*0690*/  FFMA R27, R27, R22, R24 ;  /* 0x000000161b1b7223 */ /* 0x010fe20000000018 */
[----:B------:R-:W-:Y:S02]  /*06a0*/  IADD3 R22, P2, PT, R16, 0x40, RZ ;  /* 0x0000004010167810 */ /* 0x000fe40007f5e0ff */
[----:B------:R-:W-:-:S03]  /*06b0*/  IADD3 R24, P1, PT, R14, 0x40, RZ ;  /* 0x000000400e187810 */ /* 0x000fc60007f3e0ff */
[----:B------:R-:W-:Y:S01]  /*06c0*/  IMAD.X R29, RZ, RZ, R17, P2 ;  /* 0x000000ffff1d7224 */ /* 0x000fe200010e0611 */
[----:B------:R-:W-:Y:S01]  /*06d0*/  IADD3.X R25, PT, PT, RZ, R15, RZ, P1, !PT ;  /* 0x0000000fff197210 */ /* 0x000fe20000ffe4ff */
[----:B--2---:R-:W-:Y:S01]  /*06e0*/  FFMA R20, R20, R23, R27 ;  /* 0x0000001714147223 */ /* 0x004fe2000000001b */
[----:B------:R-:W-:Y:S07]  /*06f0*/  BRA.U UP0, `(.L_x_3) ;  /* 0xfffffffd00147547 */ /* 0x000fee000b83ffff */
.L_x_2:
[----:B------:R-:W-:Y:S05]  /*0700*/  @!P0 BRA `(.L_x_4) ;  /* 0x0000000400688947 */ /* 0x000fea0003800000 */
[----:B------:R-:W-:Y:S01]  /*0710*/  VIADD R14, R7, 0xffffffff ;  /* 0xffffffff070e7836 */ /* 0x000fe20000000000 */
[----:B------:R-:W-:-:S04]  /*0720*/  ISETP.NE.AND P1, PT, R8, RZ, PT ;  /* 0x000000ff0800720c */ /* 0x000fc80003f25270 */
[----:B------:R-:W-:-:S13]  /*0730*/  ISETP.GE.U32.AND P0, PT, R14, 0x7, PT ;  /* 0x000000070e00780c */ /* 0x000fda0003f06070 */
[----:B------:R-:W-:Y:S05]  /*0740*/  @!P0 BRA `(.L_x_5) ;  /* 0x00000000008c8947 */ /* 0x000fea0003800000 */
[----:B------:R-:W0:Y:S01]  /*0750*/  LDC.64 R22, c[0x0][0x390] ;  /* 0x0000e400ff167b82 */ /* 0x000e220000000a00 */
[CC--:B------:R-:W-:Y:S02]  /*0760*/  IADD3 R25, PT, PT, R6.reuse, R21.reuse, RZ ;  /* 0x0000001506197210 */ /* 0x0c0fe40007ffe0ff */
[----:B------:R-:W-:-:S05]  /*0770*/  IADD3 R24, P0, PT, R6, R21, RZ ;  /* 0x0000001506187210 */ /* 0x000fca0007f1e0ff */
[----:B------:R-:W1:Y:S08]  /*0780*/  LDC.64 R14, c[0x0][0x390] ;  /* 0x0000e400ff0e7b82 */ /* 0x000e700000000a00 */
[----:B------:R-:W2:Y:S01]  /*0790*/  LDC.64 R16, c[0x0][0x388] ;  /* 0x0000e200ff107b82 */ /* 0x000ea20000000a00 */
[----:B0-----:R-:W-:-:S04]  /*07a0*/  IMAD.WIDE.U32 R22, R25, 0x4, R22 ;  /* 0x0000000419167825 */ /* 0x001fc800078e0016 */
[----:B------:R-:W-:Y:S02]  /*07b0*/  IMAD.X R25, RZ, RZ, RZ, P0 ;  /* 0x000000ffff197224 */ /* 0x000fe400000e06ff */
[----:B------:R-:W3:Y:S01]  /*07c0*/  LDG.E R22, desc[UR8][R22.64] ;  /* 0x0000000816167981 */ /* 0x000ee2000c1e1900 */
[----:B-1----:R-:W-:-:S04]  /*07d0*/  LEA R14, P2, R24, R14, 0x2 ;  /* 0x0000000e180e7211 */ /* 0x002fc800078410ff */
[----:B------:R-:W-:Y:S01]  /*07e0*/  LEA.HI.X R15, R24, R15, R25, 0x2, P2 ;  /* 0x0000000f180f7211 */ /* 0x000fe200010f1419 */
[----:B--2---:R-:W-:-:S04]  /*07f0*/  IMAD.WIDE.U32 R16, R21, 0x4, R16 ;  /* 0x0000000415107825 */ /* 0x004fc800078e0010 */
[----:B------:R-:W2:Y:S04]  /*0800*/  LDG.E R26, desc[UR8][R14.64+0x4] ;  /* 0x000004080e1a7981 */ /* 0x000ea8000c1e1900 */
[----:B------:R-:W3:Y:S04]  /*0810*/  LDG.E R25, desc[UR8][R16.64] ;  /* 0x0000000810197981 */ /* 0x000ee8000c1e1900 */
[----:B------:R-:W2:Y:S04]  /*0820*/  LDG.E R24, desc[UR8][R16.64+0x4] ;  /* 0x0000040810187981 */ /* 0x000ea8000c1e1900 */
[----:B------:R-:W4:Y:S04]  /*0830*/  LDG.E R27, desc[UR8][R16.64+0x8] ;  /* 0x00000808101b7981 */ /* 0x000f28000c1e1900 */
[----:B------:R-:W5:Y:S04]  /*0840*/  LDG.E R28, desc[UR8][R14.64+0x18] ;  /* 0x000018080e1c7981 */ /* 0x000f68000c1e1900 */
[----:B------:R-:W5:Y:S04]  /*0850*/  LDG.E R23, desc[UR8][R16.64+0x1c] ;  /* 0x00001c0810177981 */ /* 0x000f68000c1e1900 */
[----:B------:R-:W5:Y:S01]  /*0860*/  LDG.E R29, desc[UR8][R14.64+0x1c] ;  /* 0x00001c080e1d7981 */ /* 0x000f62000c1e1900 */
[----:B---3--:R-:W-:-:S03]  /*0870*/  FFMA R25, R25, R22, R20 ;  /* 0x0000001619197223 */ /* 0x008fc60000000014 */
[----:B------:R-:W4:Y:S01]  /*0880*/  LDG.E R20, desc[UR8][R14.64+0x8] ;  /* 0x000008080e147981 */ /* 0x000f22000c1e1900 */
[----:B--2---:R-:W-:-:S03]  /*0890*/  FFMA R24, R24, R26, R25 ;  /* 0x0000001a18187223 */ /* 0x004fc60000000019 */
[----:B------:R-:W2:Y:S04]  /*08a0*/  LDG.E R25, desc[UR8][R16.64+0xc] ;  /* 0x00000c0810197981 */ /* 0x000ea8000c1e1900 */
[----:B------:R-:W2:Y:S04]  /*08b0*/  LDG.E R26, desc[UR8][R14.64+0xc] ;  /* 0x00000c080e1a7981 */ /* 0x000ea8000c1e1900 */
[----:B------:R-:W5:Y:S01]  /*08c0*/  LDG.E R22, desc[UR8][R16.64+0x18] ;  /* 0x0000180810167981 */ /* 0x000f62000c1e1900 */
[----:B----4-:R-:W-:-:S03]  /*08d0*/  FFMA R24, R27, R20, R24 ;  /* 0x000000141b187223 */ /* 0x010fc60000000018 */
[----:B------:R-:W3:Y:S04]  /*08e0*/  LDG.E R20, desc[UR8][R16.64+0x10] ;  /* 0x0000100810147981 */ /* 0x000ee8000c1e1900 */
[----:B------:R-:W4:Y:S01]  /*08f0*/  LDG.E R27, desc[UR8][R14.64+0x14] ;  /* 0x000014080e1b7981 */ /* 0x000f22000c1e1900 */
[----:B--2---:R-:W-:-:S03]  /*0900*/  FFMA R25, R25, R26, R24 ;  /* 0x0000001a19197223 */ /* 0x004fc60000000018 */
[----:B------:R-:W3:Y:S04]  /*0910*/  LDG.E R26, desc[UR8][R14.64+0x10] ;  /* 0x000010080e1a7981 */ /* 0x000ee8000c1e1900 */
[----:B------:R-:W4:Y:S01]  /*0920*/  LDG.E R24, desc[UR8][R16.64+0x14] ;  /* 0x0000140810187981 */ /* 0x000f22000c1e1900 */
[----:B------:R-:W-:Y:S02]  /*0930*/  VIADD R21, R21, 0x8 ;  /* 0x0000000815157836 */ /* 0x000fe40000000000 */
[----:B---3--:R-:W-:-:S04]  /*0940*/  FFMA R25, R20, R26, R25 ;  /* 0x0000001a14197223 */ /* 0x008fc80000000019 */
[----:B----4-:R-:W-:-:S04]  /*0950*/  FFMA R25, R24, R27, R25 ;  /* 0x0000001b18197223 */ /* 0x010fc80000000019 */
[----:B-----5:R-:W-:-:S04]  /*0960*/  FFMA R22, R22, R28, R25 ;  /* 0x0000001c16167223 */ /* 0x020fc80000000019 */
[----:B------:R-:W-:-:S07]  /*0970*/  FFMA R20, R23, R29, R22 ;  /* 0x0000001d17147223 */ /* 0x000fce0000000016 */
.L_x_5:
[----:B------:R-:W-:Y:S05]  /*0980*/  @!P1 BRA `(.L_x_4) ;  /* 0x0000000000c89947 */ /* 0x000fea0003800000 */
[----:B------:R-:W-:Y:S02]  /*0990*/  IADD3 R14, PT, PT, R8, -0x1, RZ ;  /* 0xffffffff080e7810 */ /* 0x000fe40007ffe0ff */
[----:B------:R-:W-:Y:S02]  /*09a0*/  ISETP.NE.AND P1, PT, R9, RZ, PT ;  /* 0x000000ff0900720c */ /* 0x000fe40003f25270 */
[----:B------:R-:W-:-:S13]  /*09b0*/  ISETP.GE.U32.AND P0, PT, R14, 0x3, PT ;  /* 0x000000030e00780c */ /* 0x000fda0003f06070 */
[----:B------:R-:W-:Y:S05]  /*09c0*/  @!P0 BRA `(.L_x_6) ;  /* 0x00000000005c8947 */ /* 0x000fea0003800000 */
[----:B------:R-:W0:Y:S01]  /*09d0*/  LDC.64 R16, c[0x0][0x390] ;  /* 0x0000e400ff107b82 */ /* 0x000e220000000a00 */
[C---:B------:R-:W-:Y:S01]  /*09e0*/  IMAD.IADD R25, R6.reuse, 0x1, R21 ;  /* 0x0000000106197824 */ /* 0x040fe200078e0215 */
[----:B------:R-:W-:-:S06]  /*09f0*/  IADD3 R24, P0, PT, R6, R21, RZ ;  /* 0x0000001506187210 */ /* 0x000fcc0007f1e0ff */
[----:B------:R-:W1:Y:S08]  /*0a00*/  LDC.64 R22, c[0x0][0x388] ;  /* 0x0000e200ff167b82 */ /* 0x000e700000000a00 */
[----:B------:R-:W2:Y:S01]  /*0a10*/  LDC.64 R14, c[0x0][0x390] ;  /* 0x0000e400ff0e7b82 */ /* 0x000ea20000000a00 */
[----:B0-----:R-:W-:-:S04]  /*0a20*/  IMAD.WIDE.U32 R16, R25, 0x4, R16 ;  /* 0x0000000419107825 */ /* 0x001fc800078e0010 */
[----:B------:R-:W-:Y:S02]  /*0a30*/  IMAD.X R25, RZ, RZ, RZ, P0 ;  /* 0x000000ffff197224 */ /* 0x000fe400000e06ff */
[----:B------:R-:W3:Y:S01]  /*0a40*/  LDG.E R17, desc[UR8][R16.64] ;  /* 0x0000000810117981 */ /* 0x000ee2000c1e1900 */
[----:B-1----:R-:W-:-:S05]  /*0a50*/  IMAD.WIDE.U32 R22, R21, 0x4, R22 ;  /* 0x0000000415167825 */ /* 0x002fca00078e0016 */
[----:B------:R-:W3:Y:S01]  /*0a60*/  LDG.E R27, desc[UR8][R22.64] ;  /* 0x00000008161b7981 */ /* 0x000ee2000c1e1900 */
[----:B--2---:R-:W-:-:S03]  /*0a70*/  LEA R14, P2, R24, R14, 0x2 ;  /* 0x0000000e180e7211 */ /* 0x004fc600078410ff */
[----:B------:R-:W2:Y:S01]  /*0a80*/  LDG.E R26, desc[UR8][R22.64+0x4] ;  /* 0x00000408161a7981 */ /* 0x000ea2000c1e1900 */
[----:B------:R-:W-:-:S03]  /*0a90*/  LEA.HI.X R15, R24, R15, R25, 0x2, P2 ;  /* 0x0000000f180f7211 */ /* 0x000fc600010f1419 */
[----:B------:R-:W4:Y:S04]  /*0aa0*/  LDG.E R24, desc[UR8][R22.64+0x8] ;  /* 0x0000080816187981 */ /* 0x000f28000c1e1900 */
[----:B------:R-:W2:Y:S04]  /*0ab0*/  LDG.E R28, desc[UR8][R14.64+0x4] ;  /* 0x000004080e1c7981 */ /* 0x000ea8000c1e1900 */
[----:B------:R-:W4:Y:S04]  /*0ac0*/  LDG.E R29, desc[UR8][R14.64+0x8] ;  /* 0x000008080e1d7981 */ /* 0x000f28000c1e1900 */
[----:B------:R-:W5:Y:S04]  /*0ad0*/  LDG.E R25, desc[UR8][R22.64+0xc] ;  /* 0x00000c0816197981 */ /* 0x000f68000c1e1900 */
[----:B------:R-:W5:Y:S01]  /*0ae0*/  LDG.E R16, desc[UR8][R14.64+0xc] ;  /* 0x00000c080e107981 */ /* 0x000f62000c1e1900 */
[----:B------:R-:W-:Y:S01]  /*0af0*/  IADD3 R21, PT, PT, R21, 0x4, RZ ;  /* 0x0000000415157810 */ /* 0x000fe20007ffe0ff */
[----:B---3--:R-:W-:-:S04]  /*0b00*/  FFMA R27, R27, R17, R20 ;  /* 0x000000111b1b7223 */ /* 0x008fc80000000014 */
[----:B--2---:R-:W-:-:S04]  /*0b10*/  FFMA R27, R26, R28, R27 ;  /* 0x0000001c1a1b7223 */ /* 0x004fc8000000001b */
[----:B----4-:R-:W-:-:S04]  /*0b20*/  FFMA R24, R24, R29, R27 ;  /* 0x0000001d18187223 */ /* 0x010fc8000000001b */
[----:B-----5:R-:W-:-:S07]  /*0b30*/  FFMA R20, R25, R16, R24 ;  /* 0x0000001019147223 */ /* 0x020fce0000000018 */
.L_x_6:
[----:B------:R-:W-:Y:S05]  /*0b40*/  @!P1 BRA `(.L_x_4) ;  /* 0x0000000000589947 */ /* 0x000fea0003800000 */
[----:B------:R-:W0:Y:S01]  /*0b50*/  LDC.64 R14, c[0x0][0x390] ;  /* 0x0000e400ff0e7b82 */ /* 0x000e220000000a00 */
[----:B------:R-:W-:-:S07]  /*0b60*/  IMAD.IADD R23, R6, 0x1, R21 ;  /* 0x0000000106177824 */ /* 0x000fce00078e0215 */
[----:B------:R-:W1:Y:S01]  /*0b70*/  LDC.64 R16, c[0x0][0x388] ;  /* 0x0000e200ff107b82 */ /* 0x000e620000000a00 */
[----:B0-----:R-:W-:-:S06]  /*0b80*/  IMAD.WIDE.U32 R14, R23, 0x4, R14 ;  /* 0x00000004170e7825 */ /* 0x001fcc00078e000e */
[----:B------:R-:W2:Y:S01]  /*0b90*/  LDG.E R14, desc[UR8][R14.64] ;  /* 0x000000080e0e7981 */ /* 0x000ea2000c1e1900 */
[----:B-1----:R-:W-:-:S05]  /*0ba0*/  IMAD.WIDE.U32 R16, R21, 0x4, R16 ;  /* 0x0000000415107825 */ /* 0x002fca00078e0010 */
[----:B------:R-:W2:Y:S01]  /*0bb0*/  LDG.E R23, desc[UR8][R16.64] ;  /* 0x0000000810177981 */ /* 0x000ea2000c1e1900 */
[----:B------:R-:W-:Y:S01]  /*0bc0*/  ISETP.NE.AND P0, PT, R9, 0x1, PT ;  /* 0x000000010900780c */ /* 0x000fe20003f05270 */
[----:B--2---:R-:W-:-:S12]  /*0bd0*/  FFMA R20, R23, R14, R20 ;  /* 0x0000000e17147223 */ /* 0x004fd80000000014 */
[----:B------:R-:W-:Y:S05]  /*0be0*/  @!P0 BRA `(.L_x_4) ;  /* 0x0000000000308947 */ /* 0x000fea0003800000 */
[----:B------:R-:W0:Y:S01]  /*0bf0*/  LDC.64 R14, c[0x0][0x390] ;  /* 0x0000e400ff0e7b82 */ /* 0x000e220000000a00 */
[----:B------:R-:W-:Y:S02]  /*0c00*/  IADD3 R21, P1, PT, R6, R21, RZ ;  /* 0x0000001506157210 */ /* 0x000fe40007f3e0ff */
[----:B------:R-:W-:-:S03]  /*0c10*/  ISETP.NE.AND P0, PT, R9, 0x2, PT ;  /* 0x000000020900780c */ /* 0x000fc60003f05270 */
[----:B------:R-:W-:-:S10]  /*0c20*/  IMAD.X R22, RZ, RZ, RZ, P1 ;  /* 0x000000ffff167224 */ /* 0x000fd400008e06ff */
[----:B------:R-:W2:Y:S01]  /*0c30*/  @P0 LDG.E R23, desc[UR8][R16.64+0x8] ;  /* 0x0000080810170981 */ /* 0x000ea2000c1e1900 */
[----:B0-----:R-:W-:-:S04]  /*0c40*/  LEA R14, P1, R21, R14, 0x2 ;  /* 0x0000000e150e7211 */ /* 0x001fc800078210ff */
[----:B------:R-:W-:Y:S02]  /*0c50*/  LEA.HI.X R15, R21, R15, R22, 0x2, P1 ;  /* 0x0000000f150f7211 */ /* 0x000fe400008f1416 */
[----:B------:R-:W3:Y:S04]  /*0c60*/  LDG.E R21, desc[UR8][R16.64+0x4] ;  /* 0x0000040810157981 */ /* 0x000ee8000c1e1900 */
[----:B------:R-:W3:Y:S04]  /*0c70*/  LDG.E R22, desc[UR8][R14.64+0x4] ;  /* 0x000004080e167981 */ /* 0x000ee8000c1e1900 */
[----:B------:R-:W2:Y:S01]  /*0c80*/  @P0 LDG.E R24, desc[UR8][R14.64+0x8] ;  /* 0x000008080e180981 */ /* 0x000ea2000c1e1900 */
[----:B---3--:R-:W-:-:S04]  /*0c90*/  FFMA R20, R21, R22, R20 ;  /* 0x0000001615147223 */ /* 0x008fc80000000014 */
[----:B--2---:R-:W-:-:S07]  /*0ca0*/  @P0 FFMA R20, R23, R24, R20 ;  /* 0x0000001817140223 */ /* 0x004fce0000000014 */
.L_x_4:
[----:B------:R-:W2:Y:S01]  /*0cb0*/  LDG.E R15, desc[UR8][R12.64] ;  /* 0x000000080c0f7981 */ /* 0x000ea2000c1e1900 */
[----:B------:R-:W0:Y:S01]  /*0cc0*/  LDCU UR4, c[0x0][0x3a0] ;  /* 0x00007400ff0477ac */ /* 0x000e220008000800 */
[----:B------:R-:W-:Y:S02]  /*0cd0*/  IADD3 R18, PT, PT, R18, 0x1, RZ ;  /* 0x0000000112127810 */ /* 0x000fe40007ffe0ff */
[C---:B------:R-:W-:Y:S02]  /*0ce0*/  ISETP.EQ.AND P1, PT, R19.reuse, RZ, PT ;  /* 0x000000ff1300720c */ /* 0x040fe40003f22270 */
[C---:B------:R-:W-:Y:S02]  /*0cf0*/  ISETP.EQ.AND P2, PT, R19.reuse, 0x4, PT ;  /* 0x000000041300780c */ /* 0x040fe40003f42270 */
[C---:B------:R-:W-:Y:S02]  /*0d00*/  ISETP.EQ.AND P3, PT, R19.reuse, 0x8, PT ;  /* 0x000000081300780c */ /* 0x040fe40003f62270 */
[----:B------:R-:W-:-:S02]  /*0d10*/  ISETP.EQ.AND P4, PT, R19, 0xc, PT ;  /* 0x0000000c1300780c */ /* 0x000fc40003f82270 */
[----:B------:R-:W-:Y:S01]  /*0d20*/  ISETP.EQ.AND P5, PT, R19, 0x10, PT ;  /* 0x000000101300780c */ /* 0x000fe20003fa2270 */
[C---:B--2---:R-:W-:Y:S01]  /*0d30*/  FADD R14, R15.reuse, R20 ;  /* 0x000000140f0e7221 */ /* 0x044fe20000000000 */
[----:B------:R-:W-:-:S04]  /*0d40*/  FSETP.GEU.AND P0, PT, R15, -R20, PT ;  /* 0x800000140f00720b */ /* 0x000fc80003f0e000 */
[----:B------:R-:W-:Y:S02]  /*0d50*/  FSEL R15, R14, RZ, P0 ;  /* 0x000000ff0e0f7208 */ /* 0x000fe40000000000 */
[----:B0-----:R-:W-:Y:S02]  /*0d60*/  ISETP.NE.AND P0, PT, R18, UR4, PT ;  /* 0x0000000412007c0c */ /* 0x001fe4000bf05270 */
[----:B------:R-:W-:Y:S01]  /*0d70*/  @P3 MOV R3, R15 ;  /* 0x0000000f00033202 */ /* 0x000fe20000000f00 */
[----:B------:R0:W-:Y:S01]  /*0d80*/  STG.E desc[UR8][R10.64], R15 ;  /* 0x0000000f0a007986 */ /* 0x0001e2000c101908 */
[--C-:B------:R-:W-:Y:S02]  /*0d90*/  @P1 IMAD.MOV.U32 R0, RZ, RZ, R15.reuse ;  /* 0x000000ffff001224 */ /* 0x100fe400078e000f */
[--C-:B------:R-:W-:Y:S02]  /*0da0*/  @P2 IMAD.MOV.U32 R2, RZ, RZ, R15.reuse ;  /* 0x000000ffff022224 */ /* 0x100fe400078e000f */
[----:B------:R-:W-:-:S02]  /*0db0*/  @P4 IMAD.MOV.U32 R4, RZ, RZ, R15 ;  /* 0x000000ffff044224 */ /* 0x000fc400078e000f */
[----:B------:R-:W-:-:S03]  /*0dc0*/  @P5 IMAD.MOV.U32 R5, RZ, RZ, R15 ;  /* 0x000000ffff055224 */ /* 0x000fc600078e000f */
[----:B------:R-:W-:Y:S05]  /*0dd0*/  @!P0 EXIT ;  /* 0x000000000000894d */ /* 0x000fea0003800000 */
[----:B------:R-:W-:Y:S05]  /*0de0*/  BRA `(.L_x_7) ;  /* 0xfffffff000e47947 */ /* 0x000fea000383ffff */
.L_x_1:
[----:B------:R-:W-:Y:S01]  /*0df0*/  HFMA2 R20, -RZ, RZ, 0, 0 ;  /* 0x00000000ff147431 */ /* 0x000fe200000001ff */
[C---:B------:R-:W-:Y:S02]  /*0e00*/  LOP3.LUT R7, R9.reuse, 0xf, RZ, 0xc0, !PT ;  /* 0x0000000f09077812 */ /* 0x040fe400078ec0ff */
[C---:B------:R-:W-:Y:S02]  /*0e10*/  LOP3.LUT R8, R9.reuse, 0x7, RZ, 0xc0, !PT ;  /* 0x0000000709087812 */ /* 0x040fe400078ec0ff */
[----:B------:R-:W-:-:S07]  /*0e20*/  LOP3.LUT R9, R9, 0x3, RZ, 0xc0, !PT ;  /* 0x0000000309097812 */ /* 0x000fce00078ec0ff */
.L_x_13:
[----:B------:R-:W-:Y:S01]  /*0e30*/  IMAD.SHL.U32 R21, R20, 0x4, RZ ;  /* 0x0000000414157824 */ /* 0x000fe200078e00ff */
[----:B0-----:R-:W0:Y:S01]  /*0e40*/  LDCU UR4, c[0x0][0x3a4] ;  /* 0x00007480ff0477ac */ /* 0x001e220008000800 */
[----:B------:R-:W-:-:S03]  /*0e50*/  IMAD.MOV.U32 R23, RZ, RZ, RZ ;  /* 0x000000ffff177224 */ /* 0x000fc600078e00ff */
[C---:B------:R-:W-:Y:S02]  /*0e60*/  ISETP.EQ.AND P0, PT, R21.reuse, RZ, PT ;  /* 0x000000ff1500720c */ /* 0x040fe40003f02270 */
[C---:B------:R-:W-:Y:S02]  /*0e70*/  ISETP.EQ.AND P1, PT, R21.reuse, 0x4, PT ;  /* 0x000000041500780c */ /* 0x040fe40003f22270 */
[C---:B------:R-:W-:Y:S02]  /*0e80*/  ISETP.EQ.AND P2, PT, R21.reuse, 0x8, PT ;  /* 0x000000081500780c */ /* 0x040fe40003f42270 */
[----:B------:R-:W-:-:S07]  /*0e90*/  ISETP.EQ.AND P3, PT, R21, 0xc, PT ;  /* 0x0000000c1500780c */ /* 0x000fce0003f62270 */
[----:B------:R-:W-:Y:S01]  /*0ea0*/  @P0 IMAD.MOV.U32 R22, RZ, RZ, R0 ;  /* 0x000000ffff160224 */ /* 0x000fe200078e0000 */
[----:B------:R-:W-:Y:S01]  /*0eb0*/  ISETP.EQ.AND P0, PT, R21, 0x10, PT ;  /* 0x000000101500780c */ /* 0x000fe20003f02270 */
[----:B0-----:R-:W-:Y:S01]  /*0ec0*/  UISETP.GE.U32.AND UP0, UPT, UR4, 0x10, UPT ;  /* 0x000000100400788c */ /* 0x001fe2000bf06070 */
[----:B------:R-:W-:Y:S01]  /*0ed0*/  @P1 MOV R22, R2 ;  /* 0x0000000200161202 */ /* 0x000fe20000000f00 */
[----:B------:R-:W-:Y:S02]  /*0ee0*/  @P2 IMAD.MOV.U32 R22, RZ, RZ, R3 ;  /* 0x000000ffff162224 */ /* 0x000fe400078e0003 */
[----:B------:R-:W-:-:S08]  /*0ef0*/  @P3 IMAD.MOV.U32 R22, RZ, RZ, R4 ;  /* 0x000000ffff163224 */ /* 0x000fd000078e0004 */
[----:B------:R-:W-:Y:S01]  /*0f00*/  @P0 MOV R22, R5 ;  /* 0x0000000500160202 */ /* 0x000fe20000000f00 */
[----:B------:R-:W-:Y:S06]  /*0f10*/  BRA.U !UP0, `(.L_x_8) ;  /* 0x0000000108ec7547 */ /* 0x000fec000b800000 */
[----:B------:R-:W-:-:S07]  /*0f20*/  IMAD.MOV.U32 R19, RZ, RZ, RZ ;  /* 0x000000ffff137224 */ /* 0x000fce00078e00ff */
.L_x_9:
[----:B------:R-:W0:Y:S01]  /*0f30*/  LDC.64 R14, c[0x0][0x390] ;  /* 0x0000e400ff0e7b82 */ /* 0x000e220000000a00 */
[----:B------:R-:W-:-:S07]  /*0f40*/  IADD3 R23, PT, PT, R6, R19, RZ ;  /* 0x0000001306177210 */ /* 0x000fce0007ffe0ff */
[----:B------:R-:W1:Y:S01]  /*0f50*/  LDC.64 R16, c[0x0][0x388] ;  /* 0x0000e200ff107b82 */ /* 0x000e620000000a00 */
[----:B0-----:R-:W-:-:S05]  /*0f60*/  IMAD.WIDE.U32 R14, R23, 0x4, R14 ;  /* 0x00000004170e7825 */ /* 0x001fca00078e000e */
[----:B------:R-:W2:Y:S01]  /*0f70*/  LDG.E R18, desc[UR8][R14.64] ;  /* 0x000000080e127981 */ /* 0x000ea2000c1e1900 */
[----:B-1----:R-:W-:-:S03]  /*0f80*/  IMAD.WIDE.U32 R16, R19, 0x4, R16 ;  /* 0x0000000413107825 */ /* 0x002fc600078e0010 */
[----:B------:R-:W3:Y:S04]  /*0f90*/  LDG.E R24, desc[UR8][R14.64+0x4] ;  /* 0x000004080e187981 */ /* 0x000ee8000c1e1900 */
[----:B------:R-:W2:Y:S04]  /*0fa0*/  LDG.E R23, desc[UR8][R16.64] ;  /* 0x0000000810177981 */ /* 0x000ea8000c1e1900 */
[----:B------:R-:W3:Y:S04]  /*0fb0*/  LDG.E R25, desc[UR8][R16.64+0x4] ;  /* 0x0000040810197981 */ /* 0x000ee8000c1e1900 */
[----:B------:R-:W4:Y:S04]  /*0fc0*/  LDG.E R26, desc[UR8][R14.64+0x34] ;  /* 0x000034080e1a7981 */ /* 0x000f28000c1e1900 */
[----:B------:R-:W5:Y:S04]  /*0fd0*/  LDG.E R27, desc[UR8][R14.64+0x38] ;  /* 0x000038080e1b7981 */ /* 0x000f68000c1e1900 */
[----:B------:R-:W5:Y:S01]  /*0fe0*/  LDG.E R29, desc[UR8][R14.64+0x3c] ;  /* 0x00003c080e1d7981 */ /* 0x000f62000c1e1900 */
        /* <DEDUP_REMOVED lines=34> */
[----:B------:R-:W4:Y:S04]  /*1210*/  LDG.E R25, desc[UR8][R16.64+0x34] ;  /* 0x0000340810197981 */ /* 0x000f28000c1e1900 */
[----:B------:R-:W5:Y:S04]  /*1220*/  LDG.E R22, desc[UR8][R16.64+0x38] ;  /* 0x0000380810167981 */ /* 0x000f68000c1e1900 */
[----:B------:R-:W3:Y:S01]  /*1230*/  LDG.E R24, desc[UR8][R16.64+0x3c] ;  /* 0x00003c0810187981 */ /* 0x000ee2000c1e1900 */
[----:B------:R-:W-:Y:S01]  /*1240*/  ULOP3.LUT UR5, UR4, 0x7ffffff0, URZ, 0xc0, !UPT ;  /* 0x7ffffff004057892 */ /* 0x000fe2000f8ec0ff */
[----:B------:R-:W-:-:S05]  /*1250*/  VIADD R19, R19, 0x10 ;  /* 0x0000001013137836 */ /* 0x000fca0000000000 */
[----:B------:R-:W-:Y:S01]  /*1260*/  ISETP.NE.AND P0, PT, R19, UR5, PT ;  /* 0x0000000513007c0c */ /* 0x000fe2000bf05270 */
[----:B--2---:R-:W-:-:S04]  /*1270*/  FFMA R18, R23, R18, R28 ;  /* 0x0000001217127223 */ /* 0x004fc8000000001c */
[----:B----4-:R-:W-:-:S04]  /*1280*/  FFMA R25, R25, R26, R18 ;  /* 0x0000001a19197223 */ /* 0x010fc80000000012 */
[----:B-----5:R-:W-:-:S04]  /*1290*/  FFMA R25, R22, R27, R25 ;  /* 0x0000001b16197223 */ /* 0x020fc80000000019 */
[----:B---3--:R-:W-:Y:S01]  /*12a0*/  FFMA R22, R24, R29, R25 ;  /* 0x0000001d18167223 */ /* 0x008fe20000000019 */
[----:B------:R-:W-:Y:S06]  /*12b0*/  @P0 BRA `(.L_x_9) ;  /* 0xfffffffc001c0947 */ /* 0x000fec000383ffff */
[----:B------:R-:W-:-:S07]  /*12c0*/  IMAD.U32 R23, RZ, RZ, UR5 ;  /* 0x00000005ff177e24 */ /* 0x000fce000f8e00ff */
.L_x_8:
[----:B------:R-:W-:-:S13]  /*12d0*/  ISETP.NE.AND P0, PT, R7, RZ, PT ;  /* 0x000000ff0700720c */ /* 0x000fda0003f05270 */
        /* <DEDUP_REMOVED lines=28> */
[----:B------:R-:W3:Y:S01]  /*14a0*/  LDG.E R18, desc[UR8][R16.64+0x10] ;  /* 0x0000100810127981 */ /* 0x000ee2000c1e1900 */
[----:B----4-:R-:W-:-:S03]  /*14b0*/  FFMA R22, R27, R22, R24 ;  /* 0x000000161b167223 */ /* 0x010fc60000000018 */
[----:B------:R-:W4:Y:S04]  /*14c0*/  LDG.E R24, desc[UR8][R16.64+0x14] ;  /* 0x0000140810187981 */ /* 0x000f28000c1e1900 */
[----:B------:R-:W4:Y:S01]  /*14d0*/  LDG.E R27, desc[UR8][R14.64+0x14] ;  /* 0x000014080e1b7981 */ /* 0x000f22000c1e1900 */
[----:B--2---:R-:W-:-:S03]  /*14e0*/  FFMA R25, R25, R26, R22 ;  /* 0x0000001a19197223 */ /* 0x004fc60000000016 */
[----:B------:R-:W3:Y:S04]  /*14f0*/  LDG.E R26, desc[UR8][R14.64+0x10] ;  /* 0x000010080e1a7981 */ /* 0x000ee8000c1e1900 */
[----:B------:R-:W2:Y:S01]  /*1500*/  LDG.E R22, desc[UR8][R16.64+0x1c] ;  /* 0x00001c0810167981 */ /* 0x000ea2000c1e1900 */
[----:B------:R-:W-:Y:S01]  /*1510*/  IADD3 R23, PT, PT, R23, 0x8, RZ ;  /* 0x0000000817177810 */ /* 0x000fe20007ffe0ff */
[----:B---3--:R-:W-:-:S04]  /*1520*/  FFMA R25, R18, R26, R25 ;  /* 0x0000001a12197223 */ /* 0x008fc80000000019 */
[----:B----4-:R-:W-:-:S04]  /*1530*/  FFMA R24, R24, R27, R25 ;  /* 0x0000001b18187223 */ /* 0x010fc80000000019 */
[----:B-----5:R-:W-:-:S04]  /*1540*/  FFMA R19, R19, R28, R24 ;  /* 0x0000001c13137223 */ /* 0x020fc80000000018 */
[----:B--2---:R-:W-:-:S07]  /*1550*/  FFMA R22, R22, R29, R19 ;  /* 0x0000001d16167223 */ /* 0x004fce0000000013 */
.L_x_11:
[----:B------:R-:W-:Y:S05]  /*1560*/  @!P2 BRA `(.L_x_10) ;  /* 0x0000000000c8a947 */ /* 0x000fea0003800000 */
[----:B------:R-:W-:Y:S01]  /*1570*/  VIADD R14, R8, 0xffffffff ;  /* 0xffffffff080e7836 */ /* 0x000fe20000000000 */
[----:B------:R-:W-:-:S04]  /*1580*/  ISETP.NE.AND P2, PT, R9, RZ, PT ;  /* 0x000000ff0900720c */ /* 0x000fc80003f45270 */
[----:B------:R-:W-:-:S13]  /*1590*/  ISETP.GE.U32.AND P0, PT, R14, 0x3, PT ;  /* 0x000000030e00780c */ /* 0x000fda0003f06070 */
[----:B------:R-:W-:Y:S05]  /*15a0*/  @!P0 BRA `(.L_x_12) ;  /* 0x00000000005c8947 */ /* 0x000fea0003800000 */
[----:B------:R-:W0:Y:S01]  /*15b0*/  LDC.64 R16, c[0x0][0x390] ;  /* 0x0000e400ff107b82 */ /* 0x000e220000000a00 */
[C---:B------:R-:W-:Y:S01]  /*15c0*/  IMAD.IADD R25, R6.reuse, 0x1, R23 ;  /* 0x0000000106197824 */ /* 0x040fe200078e0217 */
[----:B------:R-:W-:-:S06]  /*15d0*/  IADD3 R24, P0, PT, R6, R23, RZ ;  /* 0x0000001706187210 */ /* 0x000fcc0007f1e0ff */
[----:B------:R-:W1:Y:S08]  /*15e0*/  LDC.64 R18, c[0x0][0x388] ;  /* 0x0000e200ff127b82 */ /* 0x000e700000000a00 */
[----:B------:R-:W2:Y:S01]  /*15f0*/  LDC.64 R14, c[0x0][0x390] ;  /* 0x0000e400ff0e7b82 */ /* 0x000ea20000000a00 */
[----:B0-----:R-:W-:Y:S01]  /*1600*/  IMAD.WIDE.U32 R16, R25, 0x4, R16 ;  /* 0x0000000419107825 */ /* 0x001fe200078e0010 */
[----:B------:R-:W-:-:S05]  /*1610*/  IADD3.X R25, PT, PT, RZ, RZ, RZ, P0, !PT ;  /* 0x000000ffff197210 */ /* 0x000fca00007fe4ff */
        /* <DEDUP_REMOVED lines=11> */
[----:B------:R-:W-:-:S02]  /*16d0*/  VIADD R23, R23, 0x4 ;  /* 0x0000000417177836 */ /* 0x000fc40000000000 */
[----:B---3--:R-:W-:-:S04]  /*16e0*/  FFMA R27, R27, R17, R22 ;  /* 0x000000111b1b7223 */ /* 0x008fc80000000016 */
[----:B--2---:R-:W-:-:S04]  /*16f0*/  FFMA R27, R26, R28, R27 ;  /* 0x0000001c1a1b7223 */ /* 0x004fc8000000001b */
[----:B----4-:R-:W-:-:S04]  /*1700*/  FFMA R24, R24, R29, R27 ;  /* 0x0000001d18187223 */ /* 0x010fc8000000001b */
[----:B-----5:R-:W-:-:S07]  /*1710*/  FFMA R22, R25, R16, R24 ;  /* 0x0000001019167223 */ /* 0x020fce0000000018 */
.L_x_12:
        /* <DEDUP_REMOVED lines=12> */
[----:B------:R-:W-:Y:S01]  /*17e0*/  IADD3 R23, P0, PT, R6, R23, RZ ;  /* 0x0000001706177210 */ /* 0x000fe20007f1e0ff */
[----:B------:R-:W2:Y:S01]  /*17f0*/  LDG.E R19, desc[UR8][R16.64+0x4] ;  /* 0x0000040810137981 */ /* 0x000ea2000c1e1900 */
[----:B------:R-:W-:Y:S02]  /*1800*/  ISETP.NE.AND P1, PT, R9, 0x2, PT ;  /* 0x000000020900780c */ /* 0x000fe40003f25270 */
[----:B------:R-:W-:Y:S02]  /*1810*/  IADD3.X R18, PT, PT, RZ, RZ, RZ, P0, !PT ;  /* 0x000000ffff127210 */ /* 0x000fe400007fe4ff */
[----:B0-----:R-:W-:-:S04]  /*1820*/  LEA R14, P0, R23, R14, 0x2 ;  /* 0x0000000e170e7211 */ /* 0x001fc800078010ff */
[----:B------:R-:W-:-:S05]  /*1830*/  LEA.HI.X R15, R23, R15, R18, 0x2, P0 ;  /* 0x0000000f170f7211 */ /* 0x000fca00000f1412 */
[----:B------:R-:W3:Y:S04]  /*1840*/  @P1 LDG.E R23, desc[UR8][R16.64+0x8] ;  /* 0x0000080810171981 */ /* 0x000ee8000c1e1900 */
[----:B------:R-:W2:Y:S04]  /*1850*/  LDG.E R18, desc[UR8][R14.64+0x4] ;  /* 0x000004080e127981 */ /* 0x000ea8000c1e1900 */
[----:B------:R-:W3:Y:S01]  /*1860*/  @P1 LDG.E R24, desc[UR8][R14.64+0x8] ;  /* 0x000008080e181981 */ /* 0x000ee2000c1e1900 */
[----:B--2---:R-:W-:-:S04]  /*1870*/  FFMA R22, R19, R18, R22 ;  /* 0x0000001213167223 */ /* 0x004fc80000000016 */
[----:B---3--:R-:W-:-:S07]  /*1880*/  @P1 FFMA R22, R23, R24, R22 ;  /* 0x0000001817161223 */ /* 0x008fce0000000016 */
.L_x_10:
[----:B------:R-:W2:Y:S01]  /*1890*/  LDG.E R15, desc[UR8][R12.64] ;  /* 0x000000080c0f7981 */ /* 0x000ea2000c1e1900 */
[----:B------:R-:W0:Y:S01]  /*18a0*/  LDCU UR4, c[0x0][0x3a0] ;  /* 0x00007400ff0477ac */ /* 0x000e220008000800 */
[----:B------:R-:W-:Y:S01]  /*18b0*/  VIADD R20, R20, 0x1 ;  /* 0x0000000114147836 */ /* 0x000fe20000000000 */
[C---:B------:R-:W-:Y:S02]  /*18c0*/  ISETP.EQ.AND P1, PT, R21.reuse, RZ, PT ;  /* 0x000000ff1500720c */ /* 0x040fe40003f22270 */
[C---:B------:R-:W-:Y:S02]  /*18d0*/  ISETP.EQ.AND P2, PT, R21.reuse, 0x4, PT ;  /* 0x000000041500780c */ /* 0x040fe40003f42270 */
[C---:B------:R-:W-:Y:S02]  /*18e0*/  ISETP.EQ.AND P3, PT, R21.reuse, 0x8, PT ;  /* 0x000000081500780c */ /* 0x040fe40003f62270 */
[C---:B------:R-:W-:Y:S02]  /*18f0*/  ISETP.EQ.AND P4, PT, R21.reuse, 0xc, PT ;  /* 0x0000000c1500780c */ /* 0x040fe40003f82270 */
[----:B------:R-:W-:-:S02]  /*1900*/  ISETP.EQ.AND P5, PT, R21, 0x10, PT ;  /* 0x000000101500780c */ /* 0x000fc40003fa2270 */
[----:B0-----:R-:W-:Y:S01]  /*1910*/  ISETP.NE.AND P0, PT, R20, UR4, PT ;  /* 0x0000000414007c0c */ /* 0x001fe2000bf05270 */
[----:B--2---:R-:W-:-:S04]  /*1920*/  FADD R15, R15, R22 ;  /* 0x000000160f0f7221 */ /* 0x004fc80000000000 */
[--C-:B------:R-:W-:Y:S01]  /*1930*/  @P1 IMAD.MOV.U32 R0, RZ, RZ, R15.reuse ;  /* 0x000000ffff001224 */ /* 0x100fe200078e000f */
[----:B------:R0:W-:Y:S01]  /*1940*/  STG.E desc[UR8][R10.64], R15 ;  /* 0x0000000f0a007986 */ /* 0x0001e2000c101908 */
[----:B------:R-:W-:Y:S01]  /*1950*/  @P2 MOV R2, R15 ;  /* 0x0000000f00022202 */ /* 0x000fe20000000f00 */
[----:B------:R-:W-:-:S03]  /*1960*/  @P3 IMAD.MOV.U32 R3, RZ, RZ, R15 ;  /* 0x000000ffff033224 */ /* 0x000fc600078e000f */
[----:B------:R-:W-:Y:S01]  /*1970*/  @P5 MOV R5, R15 ;  /* 0x0000000f00055202 */ /* 0x000fe20000000f00 */
[----:B------:R-:W-:Y:S01]  /*1980*/  @P4 IMAD.MOV.U32 R4, RZ, RZ, R15 ;  /* 0x000000ffff044224 */ /* 0x000fe200078e000f */
[----:B------:R-:W-:Y:S06]  /*1990*/  @!P0 EXIT ;  /* 0x000000000000894d */ /* 0x000fec0003800000 */
[----:B------:R-:W-:Y:S05]  /*19a0*/  BRA `(.L_x_13) ;  /* 0xfffffff400207947 */ /* 0x000fea000383ffff */
.L_x_0:
[----:B------:R-:W0:Y:S02]  /*19b0*/  LDCU.U8 UR4, c[0x0][0x3a8] ;  /* 0x00007500ff0477ac */ /* 0x000e240008000000 */
[----:B0-----:R-:W-:-:S04]  /*19c0*/  UPRMT UR4, UR4, 0x8880, URZ ;  /* 0x0000888004047896 */ /* 0x001fc800080000ff */
[----:B------:R-:W-:-:S09]  /*19d0*/  UISETP.NE.AND UP0, UPT, UR4, 0x1, UPT ;  /* 0x000000010400788c */ /* 0x000fd2000bf05270 */
[----:B------:R-:W-:Y:S05]  /*19e0*/  BRA.U UP0, `(.L_x_14) ;  /* 0x0000002100047547 */ /* 0x000fea000b800000 */
[C---:B------:R-:W-:Y:S01]  /*19f0*/  ISETP.GE.U32.AND P0, PT, R8.reuse, 0x10, PT ;  /* 0x000000100800780c */ /* 0x040fe20003f06070 */
[----:B------:R-:W-:Y:S01]  /*1a00*/  IMAD.MOV.U32 R6, RZ, RZ, RZ ;  /* 0x000000ffff067224 */ /* 0x000fe200078e00ff */
[----:B------:R-:W-:-:S11]  /*1a10*/  LOP3.LUT R18, R8, 0xf, RZ, 0xc0, !PT ;  /* 0x0000000f08127812 */ /* 0x000fd600078ec0ff */
[----:B------:R-:W-:Y:S05]  /*1a20*/  @!P0 BRA `(.L_x_15) ;  /* 0x0000001000288947 */ /* 0x000fea0003800000 */
[----:B------:R-:W-:Y:S01]  /*1a30*/  LOP3.LUT R6, R8, 0x7ffffff0, RZ, 0xc0, !PT ;  /* 0x7ffffff008067812 */ /* 0x000fe200078ec0ff */
[----:B------:R-:W-:-:S07]  /*1a40*/  IMAD.MOV.U32 R7, RZ, RZ, RZ ;  /* 0x000000ffff077224 */ /* 0x000fce00078e00ff */
.L_x_16:
[----:B------:R-:W2:Y:S01]  /*1a50*/  LDG.E R14, desc[UR8][R12.64] ;  /* 0x000000080c0e7981 */ /* 0x000ea2000c1e1900 */
[----:B------:R-:W-:-:S04]  /*1a60*/  SHF.L.U32 R9, R7, 0x2, RZ ;  /* 0x0000000207097819 */ /* 0x000fc800000006ff */
[C---:B------:R-:W-:Y:S02]  /*1a70*/  ISETP.EQ.AND P2, PT, R9.reuse, RZ, PT ;  /* 0x000000ff0900720c */ /* 0x040fe40003f42270 */
[C---:B------:R-:W-:Y:S02]  /*1a80*/  ISETP.EQ.AND P1, PT, R9.reuse, 0x4, PT ;  /* 0x000000040900780c */ /* 0x040fe40003f22270 */
[C---:B------:R-:W-:Y:S02]  /*1a90*/  ISETP.EQ.AND P0, PT, R9.reuse, 0x8, PT ;  /* 0x000000080900780c */ /* 0x040fe40003f02270 */
[C---:B------:R-:W-:Y:S02]  /*1aa0*/  ISETP.EQ.AND P4, PT, R9.reuse, 0xc, PT ;  /* 0x0000000c0900780c */ /* 0x040fe40003f82270 */
[----:B------:R-:W-:-:S05]  /*1ab0*/  ISETP.EQ.AND P5, PT, R9, 0x10, PT ;  /* 0x000000100900780c */ /* 0x000fca0003fa2270 */
[----:B0-----:R-:W-:Y:S02]  /*1ac0*/  @P2 IMAD.MOV.U32 R15, RZ, RZ, R0 ;  /* 0x000000ffff0f2224 */ /* 0x001fe400078e0000 */
[----:B------:R-:W-:Y:S02]  /*1ad0*/  @P1 IMAD.MOV.U32 R15, RZ, RZ, R2 ;  /* 0x000000ffff0f1224 */ /* 0x000fe400078e0002 */
[----:B------:R-:W-:Y:S02]  /*1ae0*/  @P0 MOV R15, R3 ;  /* 0x00000003000f0202 */ /* 0x000fe40000000f00 */
[----:B------:R-:W-:Y:S02]  /*1af0*/  @P4 IMAD.MOV.U32 R15, RZ, RZ, R4 ;  /* 0x000000ffff0f4224 */ /* 0x000fe400078e0004 */
[----:B------:R-:W-:-:S04]  /*1b00*/  @P5 IMAD.MOV.U32 R15, RZ, RZ, R5 ;  /* 0x000000ffff0f5224 */ /* 0x000fc800078e0005 */
[C---:B--2---:R-:W-:Y:S01]  /*1b10*/  FADD R16, R14.reuse, R15 ;  /* 0x0000000f0e107221 */ /* 0x044fe20000000000 */
[----:B------:R-:W-:-:S04]  /*1b20*/  FSETP.GEU.AND P3, PT, R14, -R15, PT ;  /* 0x8000000f0e00720b */ /* 0x000fc80003f6e000 */
[----:B------:R-:W-:-:S05]  /*1b30*/  FSEL R15, R16, RZ, P3 ;  /* 0x000000ff100f7208 */ /* 0x000fca0001800000 */
[----:B------:R0:W-:Y:S04]  /*1b40*/  STG.E desc[UR8][R10.64], R15 ;  /* 0x0000000f0a007986 */ /* 0x0001e8000c101908 */
[----:B------:R-:W0:Y:S01]  /*1b50*/  LDG.E R14, desc[UR8][R12.64] ;  /* 0x000000080c0e7981 */ /* 0x000e22000c1e1900 */
[----:B------:R-:W-:Y:S01]  /*1b60*/  ISETP.EQ.AND P3, PT, R9, -0x4, PT ;  /* 0xfffffffc0900780c */ /* 0x000fe20003f62270 */
[--C-:B------:R-:W-:Y:S01]  /*1b70*/  @P1 IMAD.MOV.U32 R2, RZ, RZ, R15.reuse ;  /* 0x000000ffff021224 */ /* 0x100fe200078e000f */
[-C--:B------:R-:W-:Y:S01]  /*1b80*/  @P2 MOV R0, R15.reuse ;  /* 0x0000000f00002202 */ /* 0x080fe20000000f00 */
[--C-:B------:R-:W-:Y:S01]  /*1b90*/  @P4 IMAD.MOV.U32 R4, RZ, RZ, R15.reuse ;  /* 0x000000ffff044224 */ /* 0x100fe200078e000f */
[----:B------:R-:W-:Y:S01]  /*1ba0*/  @P0 MOV R3, R15 ;  /* 0x0000000f00030202 */ /* 0x000fe20000000f00 */
[----:B------:R-:W-:-:S08]  /*1bb0*/  @P5 IMAD.MOV.U32 R5, RZ, RZ, R15 ;  /* 0x000000ffff055224 */ /* 0x000fd000078e000f */
[----:B------:R-:W-:Y:S02]  /*1bc0*/  @P3 IMAD.MOV.U32 R17, RZ, RZ, R0 ;  /* 0x000000ffff113224 */ /* 0x000fe400078e0000 */
[----:B------:R-:W-:Y:S01]  /*1bd0*/  @P2 IMAD.MOV.U32 R17, RZ, RZ, R2 ;  /* 0x000000ffff112224 */ /* 0x000fe200078e0002 */
[----:B------:R-:W-:Y:S01]  /*1be0*/  @P1 MOV R17, R3 ;  /* 0x0000000300111202 */ /* 0x000fe20000000f00 */
[----:B------:R-:W-:Y:S01]  /*1bf0*/  @P0 IMAD.MOV.U32 R17, RZ, RZ, R4 ;  /* 0x000000ffff110224 */ /* 0x000fe200078e0004 */
[----:B------:R-:W-:-:S05]  /*1c00*/  @P4 MOV R17, R5 ;  /* 0x0000000500114202 */ /* 0x000fca0000000f00 */
[C---:B0-----:R-:W-:Y:S01]  /*1c10*/  FADD R15, R14.reuse, R17 ;  /* 0x000000110e0f7221 */ /* 0x041fe20000000000 */
[----:B------:R-:W-:-:S04]  /*1c20*/  FSETP.GEU.AND P5, PT, R14, -R17, PT ;  /* 0x800000110e00720b */ /* 0x000fc80003fae000 */
[----:B------:R-:W-:-:S05]  /*1c30*/  FSEL R15, R15, RZ, P5 ;  /* 0x000000ff0f0f7208 */ /* 0x000fca0002800000 */
[----:B------:R0:W-:Y:S04]  /*1c40*/  STG.E desc[UR8][R10.64], R15 ;  /* 0x0000000f0a007986 */ /* 0x0001e8000c101908 */
[----:B------:R-:W0:Y:S01]  /*1c50*/  LDG.E R14, desc[UR8][R12.64] ;  /* 0x000000080c0e7981 */ /* 0x000e22000c1e1900 */
[----:B------:R-:W-:Y:S01]  /*1c60*/  ISETP.EQ.AND P5, PT, R9, -0x8, PT ;  /* 0xfffffff80900780c */ /* 0x000fe20003fa2270 */
[--C-:B------:R-:W-:Y:S01]  /*1c70*/  @P3 IMAD.MOV.U32 R0, RZ, RZ, R15.reuse ;  /* 0x000000ffff003224 */ /* 0x100fe200078e000f */
[----:B------:R-:W-:Y:S01]  /*1c80*/  @P0 MOV R4, R15 ;  /* 0x0000000f00040202 */ /* 0x000fe20000000f00 */
[--C-:B------:R-:W-:Y:S02]  /*1c90*/  @P2 IMAD.MOV.U32 R2, RZ, RZ, R15.reuse ;  /* 0x000000ffff022224 */ /* 0x100fe400078e000f */
[----:B------:R-:W-:-:S02]  /*1ca0*/  @P1 IMAD.MOV.U32 R3, RZ, RZ, R15 ;  /* 0x000000ffff031224 */ /* 0x000fc400078e000f */
[----:B------:R-:W-:-:S06]  /*1cb0*/  @P4 IMAD.MOV.U32 R5, RZ, RZ, R15 ;  /* 0x000000ffff054224 */ /* 0x000fcc00078e000f */
[----:B------:R-:W-:Y:S01]  /*1cc0*/  @P5 MOV R17, R0 ;  /* 0x0000000000115202 */ /* 0x000fe20000000f00 */
[----:B------:R-:W-:Y:S02]  /*1cd0*/  @P3 IMAD.MOV.U32 R17, RZ, RZ, R2 ;  /* 0x000000ffff113224 */ /* 0x000fe400078e0002 */
[----:B------:R-:W-:Y:S01]  /*1ce0*/  @P2 IMAD.MOV.U32 R17, RZ, RZ, R3 ;  /* 0x000000ffff112224 */ /* 0x000fe200078e0003 */
[----:B------:R-:W-:Y:S01]  /*1cf0*/  @P1 MOV R17, R4 ;  /* 0x0000000400111202 */ /* 0x000fe20000000f00 */
[----:B------:R-:W-:-:S04]  /*1d00*/  @P0 IMAD.MOV.U32 R17, RZ, RZ, R5 ;  /* 0x000000ffff110224 */ /* 0x000fc800078e0005 */
[C---:B0-----:R-:W-:Y:S01]  /*1d10*/  FADD R15, R14.reuse, R17 ;  /* 0x000000110e0f7221 */ /* 0x041fe20000000000 */
        /* <DEDUP_REMOVED lines=10> */
[----:B------:R-:W-:Y:S01]  /*1dc0*/  @P4 IMAD.MOV.U32 R17, RZ, RZ, R0 ;  /* 0x000000ffff114224 */ /* 0x000fe200078e0000 */
[----:B------:R-:W-:Y:S01]  /*1dd0*/  @P5 MOV R17, R2 ;  /* 0x0000000200115202 */ /* 0x000fe20000000f00 */
[----:B------:R-:W-:Y:S02]  /*1de0*/  @P3 IMAD.MOV.U32 R17, RZ, RZ, R3 ;  /* 0x000000ffff113224 */ /* 0x000fe400078e0003 */
[----:B------:R-:W-:Y:S02]  /*1df0*/  @P2 IMAD.MOV.U32 R17, RZ, RZ, R4 ;  /* 0x000000ffff112224 */ /* 0x000fe400078e0004 */
        /* <DEDUP_REMOVED lines=187> */
[----:B------:R-:W-:Y:S01]  /*29b0*/  @P1 IMAD.MOV.U32 R4, RZ, RZ, R15 ;  /* 0x000000ffff041224 */ /* 0x000fe200078e000f */
[----:B------:R-:W-:-:S07]  /*29c0*/  IADD3 R7, PT, PT, R7, 0x10, RZ ;  /* 0x0000001007077810 */ /* 0x000fce0007ffe0ff */
[----:B------:R-:W-:Y:S01]  /*29d0*/  @P4 IMAD.MOV.U32 R9, RZ, RZ, R0 ;  /* 0x000000ffff094224 */ /* 0x000fe200078e0000 */
[----:B------:R-:W-:Y:S01]  /*29e0*/  @P5 MOV R9, R2 ;  /* 0x0000000200095202 */ /* 0x000fe20000000f00 */
[----:B------:R-:W-:Y:S02]  /*29f0*/  @P3 IMAD.MOV.U32 R9, RZ, RZ, R3 ;  /* 0x000000ffff093224 */ /* 0x000fe400078e0003 */
[----:B------:R-:W-:Y:S02]  /*2a00*/  @P2 IMAD.MOV.U32 R9, RZ, RZ, R4 ;  /* 0x000000ffff092224 */ /* 0x000fe400078e0004 */
[----:B------:R-:W-:-:S04]  /*2a10*/  @P1 IMAD.MOV.U32 R9, RZ, RZ, R5 ;  /* 0x000000ffff091224 */ /* 0x000fc800078e0005 */
[C---:B0-----:R-:W-:Y:S01]  /*2a20*/  FADD R15, R14.reuse, R9 ;  /* 0x000000090e0f7221 */ /* 0x041fe20000000000 */
[----:B------:R-:W-:-:S04]  /*2a30*/  FSETP.GEU.AND P0, PT, R14, -R9, PT ;  /* 0x800000090e00720b */ /* 0x000fc80003f0e000 */
[----:B------:R-:W-:Y:S02]  /*2a40*/  FSEL R15, R15, RZ, P0 ;  /* 0x000000ff0f0f7208 */ /* 0x000fe40000000000 */
[----:B------:R-:W-:Y:S02]  /*2a50*/  ISETP.NE.AND P0, PT, R7, R6, PT ;  /* 0x000000060700720c */ /* 0x000fe40003f05270 */
[----:B------:R-:W-:Y:S01]  /*2a60*/  @P3 MOV R3, R15 ;  /* 0x0000000f00033202 */ /* 0x000fe20000000f00 */
[----:B------:R0:W-:Y:S01]  /*2a70*/  STG.E desc[UR8][R10.64], R15 ;  /* 0x0000000f0a007986 */ /* 0x0001e2000c101908 */
[--C-:B------:R-:W-:Y:S02]  /*2a80*/  @P4 IMAD.MOV.U32 R0, RZ, RZ, R15.reuse ;  /* 0x000000ffff004224 */ /* 0x100fe400078e000f */
[--C-:B------:R-:W-:Y:S02]  /*2a90*/  @P5 IMAD.MOV.U32 R2, RZ, RZ, R15.reuse ;  /* 0x000000ffff025224 */ /* 0x100fe400078e000f */
[----:B------:R-:W-:-:S02]  /*2aa0*/  @P2 IMAD.MOV.U32 R4, RZ, RZ, R15 ;  /* 0x000000ffff042224 */ /* 0x000fc400078e000f */
[----:B------:R-:W-:-:S03]  /*2ab0*/  @P1 IMAD.MOV.U32 R5, RZ, RZ, R15 ;  /* 0x000000ffff051224 */ /* 0x000fc600078e000f */
[----:B------:R-:W-:Y:S05]  /*2ac0*/  @P0 BRA `(.L_x_16) ;  /* 0xffffffec00e00947 */ /* 0x000fea000383ffff */
.L_x_15:
[----:B------:R-:W-:-:S13]  /*2ad0*/  ISETP.NE.AND P0, PT, R18, RZ, PT ;  /* 0x000000ff1200720c */ /* 0x000fda0003f05270 */
[----:B------:R-:W-:Y:S05]  /*2ae0*/  @!P0 EXIT ;  /* 0x000000000000894d */ /* 0x000fea0003800000 */
[----:B------:R-:W-:Y:S02]  /*2af0*/  ISETP.GE.U32.AND P0, PT, R18, 0x8, PT ;  /* 0x000000081200780c */ /* 0x000fe40003f06070 */
[----:B------:R-:W-:-:S11]  /*2b00*/  LOP3.LUT R16, R8, 0x7, RZ, 0xc0, !PT ;  /* 0x0000000708107812 */ /* 0x000fd600078ec0ff */
[----:B------:R-:W-:Y:S05]  /*2b10*/  @!P0 BRA `(.L_x_17) ;  /* 0x0000000800188947 */ /* 0x000fea0003800000 */
[----:B------:R-:W0:Y:S01]  /*2b20*/  LDG.E R9, desc[UR8][R12.64] ;  /* 0x000000080c097981 */ /* 0x000e22000c1e1900 */
[----:B------:R-:W-:-:S04]  /*2b30*/  SHF.L.U32 R7, R6, 0x2, RZ ;  /* 0x0000000206077819 */ /* 0x000fc800000006ff */
[C---:B------:R-:W-:Y:S02]  /*2b40*/  ISETP.EQ.AND P1, PT, R7.reuse, RZ, PT ;  /* 0x000000ff0700720c */ /* 0x040fe40003f22270 */
[C---:B------:R-:W-:Y:S02]  /*2b50*/  ISETP.EQ.AND P0, PT, R7.reuse, 0x4, PT ;  /* 0x000000040700780c */ /* 0x040fe40003f02270 */
[C---:B------:R-:W-:Y:S02]  /*2b60*/  ISETP.EQ.AND P5, PT, R7.reuse, 0x8, PT ;  /* 0x000000080700780c */ /* 0x040fe40003fa2270 */
[C---:B------:R-:W-:Y:S02]  /*2b70*/  ISETP.EQ.AND P4, PT, R7.reuse, 0xc, PT ;  /* 0x0000000c0700780c */ /* 0x040fe40003f82270 */
[----:B------:R-:W-:-:S05]  /*2b80*/  ISETP.EQ.AND P3, PT, R7, 0x10, PT ;  /* 0x000000100700780c */ /* 0x000fca0003f62270 */
[----:B------:R-:W-:Y:S02]  /*2b90*/  @P1 IMAD.MOV.U32 R14, RZ, RZ, R0 ;  /* 0x000000ffff0e1224 */ /* 0x000fe400078e0000 */
[----:B------:R-:W-:Y:S02]  /*2ba0*/  @P0 IMAD.MOV.U32 R14, RZ, RZ, R2 ;  /* 0x000000ffff0e0224 */ /* 0x000fe400078e0002 */
[----:B------:R-:W-:Y:S02]  /*2bb0*/  @P5 MOV R14, R3 ;  /* 0x00000003000e5202 */ /* 0x000fe40000000f00 */
        /* <DEDUP_REMOVED lines=102> */
[----:B------:R-:W2:Y:S01]  /*3220*/  LDG.E R9, desc[UR8][R12.64] ;  /* 0x000000080c097981 */ /* 0x000ea2000c1e1900 */
[----:B------:R-:W-:Y:S01]  /*3230*/  ISETP.EQ.AND P6, PT, R7, -0x1c, PT ;  /* 0xffffffe40700780c */ /* 0x000fe20003fc2270 */
[--C-:B------:R-:W-:Y:S01]  /*3240*/  @P0 IMAD.MOV.U32 R2, RZ, RZ, R15.reuse ;  /* 0x000000ffff020224 */ /* 0x100fe200078e000f */
[-C--:B------:R-:W-:Y:S01]  /*3250*/  @P1 MOV R0, R15.reuse ;  /* 0x0000000f00001202 */ /* 0x080fe20000000f00 */
[--C-:B------:R-:W-:Y:S01]  /*3260*/  @P4 IMAD.MOV.U32 R4, RZ, RZ, R15.reuse ;  /* 0x000000ffff044224 */ /* 0x100fe200078e000f */
[----:B------:R-:W-:Y:S01]  /*3270*/  @P5 MOV R3, R15 ;  /* 0x0000000f00035202 */ /* 0x000fe20000000f00 */
[----:B------:R-:W-:Y:S01]  /*3280*/  @P3 IMAD.MOV.U32 R5, RZ, RZ, R15 ;  /* 0x000000ffff053224 */ /* 0x000fe200078e000f */
[----:B------:R-:W-:-:S07]  /*3290*/  IADD3 R6, PT, PT, R6, 0x8, RZ ;  /* 0x0000000806067810 */ /* 0x000fce0007ffe0ff */
[----:B------:R-:W-:Y:S02]  /*32a0*/  @P6 IMAD.MOV.U32 R14, RZ, RZ, R0 ;  /* 0x000000ffff0e6224 */ /* 0x000fe400078e0000 */
[----:B------:R-:W-:Y:S01]  /*32b0*/  @P1 IMAD.MOV.U32 R14, RZ, RZ, R2 ;  /* 0x000000ffff0e1224 */ /* 0x000fe200078e0002 */
[----:B------:R-:W-:Y:S01]  /*32c0*/  @P0 MOV R14, R3 ;  /* 0x00000003000e0202 */ /* 0x000fe20000000f00 */
[----:B------:R-:W-:Y:S01]  /*32d0*/  @P5 IMAD.MOV.U32 R14, RZ, RZ, R4 ;  /* 0x000000ffff0e5224 */ /* 0x000fe200078e0004 */
[----:B------:R-:W-:-:S05]  /*32e0*/  @P4 MOV R14, R5 ;  /* 0x00000005000e4202 */ /* 0x000fca0000000f00 */
[C---:B--2---:R-:W-:Y:S01]  /*32f0*/  FADD R7, R9.reuse, R14 ;  /* 0x0000000e09077221 */ /* 0x044fe20000000000 */
[----:B------:R-:W-:-:S04]  /*3300*/  FSETP.GEU.AND P2, PT, R9, -R14, PT ;  /* 0x8000000e0900720b */ /* 0x000fc80003f4e000 */
[----:B------:R-:W-:-:S04]  /*3310*/  FSEL R7, R7, RZ, P2 ;  /* 0x000000ff07077208 */ /* 0x000fc80001000000 */
[----:B------:R-:W-:Y:S01]  /*3320*/  @P0 MOV R3, R7 ;  /* 0x0000000700030202 */ /* 0x000fe20000000f00 */
[----:B------:R1:W-:Y:S01]  /*3330*/  STG.E desc[UR8][R10.64], R7 ;  /* 0x000000070a007986 */ /* 0x0003e2000c101908 */
[--C-:B------:R-:W-:Y:S02]  /*3340*/  @P6 IMAD.MOV.U32 R0, RZ, RZ, R7.reuse ;  /* 0x000000ffff006224 */ /* 0x100fe400078e0007 */
[--C-:B------:R-:W-:Y:S02]  /*3350*/  @P1 IMAD.MOV.U32 R2, RZ, RZ, R7.reuse ;  /* 0x000000ffff021224 */ /* 0x100fe400078e0007 */
[--C-:B------:R-:W-:Y:S02]  /*3360*/  @P5 IMAD.MOV.U32 R4, RZ, RZ, R7.reuse ;  /* 0x000000ffff045224 */ /* 0x100fe400078e0007 */
[----:B------:R-:W-:-:S07]  /*3370*/  @P4 IMAD.MOV.U32 R5, RZ, RZ, R7 ;  /* 0x000000ffff054224 */ /* 0x000fce00078e0007 */
.L_x_17:
[----:B------:R-:W-:-:S13]  /*3380*/  ISETP.NE.AND P0, PT, R16, RZ, PT ;  /* 0x000000ff1000720c */ /* 0x000fda0003f05270 */
[----:B------:R-:W-:Y:S05]  /*3390*/  @!P0 EXIT ;  /* 0x000000000000894d */ /* 0x000fea0003800000 */
[----:B------:R-:W-:Y:S02]  /*33a0*/  ISETP.GE.U32.AND P0, PT, R16, 0x4, PT ;  /* 0x000000041000780c */ /* 0x000fe40003f06070 */
[----:B------:R-:W-:-:S11]  /*33b0*/  LOP3.LUT R8, R8, 0x3, RZ, 0xc0, !PT ;  /* 0x0000000308087812 */ /* 0x000fd600078ec0ff */
[----:B------:R-:W-:Y:S05]  /*33c0*/  @!P0 BRA `(.L_x_18) ;  /* 0x0000000400188947 */ /* 0x000fea0003800000 */
[----:B-1----:R-:W2:Y:S01]  /*33d0*/  LDG.E R7, desc[UR8][R12.64] ;  /* 0x000000080c077981 */ /* 0x002ea2000c1e1900 */
[----:B0-----:R-:W-:-:S05]  /*33e0*/  IMAD.SHL.U32 R15, R6, 0x4, RZ ;  /* 0x00000004060f7824 */ /* 0x001fca00078e00ff */
[C---:B------:R-:W-:Y:S02]  /*33f0*/  ISETP.EQ.AND P1, PT, R15.reuse, RZ, PT ;  /* 0x000000ff0f00720c */ /* 0x040fe40003f22270 */
[C---:B------:R-:W-:Y:S02]  /*3400*/  ISETP.EQ.AND P0, PT, R15.reuse, 0x4, PT ;  /* 0x000000040f00780c */ /* 0x040fe40003f02270 */
[C---:B------:R-:W-:Y:S02]  /*3410*/  ISETP.EQ.AND P3, PT, R15.reuse, 0x8, PT ;  /* 0x000000080f00780c */ /* 0x040fe40003f62270 */
[C---:B------:R-:W-:Y:S02]  /*3420*/  ISETP.EQ.AND P2, PT, R15.reuse, 0xc, PT ;  /* 0x0000000c0f00780c */ /* 0x040fe40003f42270 */
[----:B------:R-:W-:-:S05]  /*3430*/  ISETP.EQ.AND P5, PT, R15, 0x10, PT ;  /* 0x000000100f00780c */ /* 0x000fca0003fa2270 */
[----:B------:R-:W-:Y:S02]  /*3440*/  @P1 MOV R14, R0 ;  /* 0x00000000000e1202 */ /* 0x000fe40000000f00 */
[----:B------:R-:W-:Y:S02]  /*3450*/  @P0 IMAD.MOV.U32 R14, RZ, RZ, R2 ;  /* 0x000000ffff0e0224 */ /* 0x000fe400078e0002 */
[----:B------:R-:W-:Y:S02]  /*3460*/  @P3 MOV R14, R3 ;  /* 0x00000003000e3202 */ /* 0x000fe40000000f00 */
[----:B------:R-:W-:Y:S02]  /*3470*/  @P2 IMAD.MOV.U32 R14, RZ, RZ, R4 ;  /* 0x000000ffff0e2224 */ /* 0x000fe400078e0004 */
[----:B------:R-:W-:-:S05]  /*3480*/  @P5 MOV R14, R5 ;  /* 0x00000005000e5202 */ /* 0x000fca0000000f00 */
[C---:B--2---:R-:W-:Y:S01]  /*3490*/  FADD R9, R7.reuse, R14 ;  /* 0x0000000e07097221 */ /* 0x044fe20000000000 */
[----:B------:R-:W-:-:S04]  /*34a0*/  FSETP.GEU.AND P4, PT, R7, -R14, PT ;  /* 0x8000000e0700720b */ /* 0x000fc80003f8e000 */
[----:B------:R-:W-:-:S05]  /*34b0*/  FSEL R9, R9, RZ, P4 ;  /* 0x000000ff09097208 */ /* 0x000fca0002000000 */
[----:B------:R0:W-:Y:S04]  /*34c0*/  STG.E desc[UR8][R10.64], R9 ;  /* 0x000000090a007986 */ /* 0x0001e8000c101908 */
[----:B------:R-:W0:Y:S01]  /*34d0*/  LDG.E R7, desc[UR8][R12.64] ;  /* 0x000000080c077981 */ /* 0x000e22000c1e1900 */
[----:B------:R-:W-:Y:S01]  /*34e0*/  ISETP.EQ.AND P4, PT, R15, -0x4, PT ;  /* 0xfffffffc0f00780c */ /* 0x000fe20003f82270 */
[----:B------:R-:W-:Y:S01]  /*34f0*/  @P1 IMAD.MOV.U32 R0, RZ, RZ, R9 ;  /* 0x000000ffff001224 */ /* 0x000fe200078e0009 */
[-C--:B------:R-:W-:Y:S02]  /*3500*/  @P0 MOV R2, R9.reuse ;  /* 0x0000000900020202 */ /* 0x080fe40000000f00 */
[-C--:B------:R-:W-:Y:S02]  /*3510*/  @P3 MOV R3, R9.reuse ;  /* 0x0000000900033202 */ /* 0x080fe40000000f00 */
[----:B------:R-:W-:-:S02]  /*3520*/  @P2 MOV R4, R9 ;  /* 0x0000000900042202 */ /* 0x000fc40000000f00 */
[----:B------:R-:W-:-:S05]  /*3530*/  @P5 MOV R5, R9 ;  /* 0x0000000900055202 */ /* 0x000fca0000000f00 */
[----:B------:R-:W-:Y:S02]  /*3540*/  @P4 IMAD.MOV.U32 R14, RZ, RZ, R0 ;  /* 0x000000ffff0e4224 */ /* 0x000fe400078e0000 */
[----:B------:R-:W-:Y:S02]  /*3550*/  @P1 IMAD.MOV.U32 R14, RZ, RZ, R2 ;  /* 0x000000ffff0e1224 */ /* 0x000fe400078e0002 */
[----:B------:R-:W-:Y:S02]  /*3560*/  @P0 IMAD.MOV.U32 R14, RZ, RZ, R3 ;  /* 0x000000ffff0e0224 */ /* 0x000fe400078e0003 */
        /* <DEDUP_REMOVED lines=28> */
[----:B------:R-:W-:Y:S02]  /*3730*/  @P3 MOV R5, R9 ;  /* 0x0000000900053202 */ /* 0x000fe40000000f00 */
[----:B------:R-:W-:-:S03]  /*3740*/  IADD3 R6, PT, PT, R6, 0x4, RZ ;  /* 0x0000000406067810 */ /* 0x000fc60007ffe0ff */
[----:B------:R-:W-:Y:S02]  /*3750*/  @P6 IMAD.MOV.U32 R14, RZ, RZ, R0 ;  /* 0x000000ffff0e6224 */ /* 0x000fe400078e0000 */
[----:B------:R-:W-:Y:S02]  /*3760*/  @P5 IMAD.MOV.U32 R14, RZ, RZ, R2 ;  /* 0x000000ffff0e5224 */ /* 0x000fe400078e0002 */
[----:B------:R-:W-:Y:S02]  /*3770*/  @P4 IMAD.MOV.U32 R14, RZ, RZ, R3 ;  /* 0x000000ffff0e4224 */ /* 0x000fe400078e0003 */
[----:B------:R-:W-:Y:S01]  /*3780*/  @P1 IMAD.MOV.U32 R14, RZ, RZ, R4 ;  /* 0x000000ffff0e1224 */ /* 0x000fe200078e0004 */
[----:B------:R-:W-:-:S05]  /*3790*/  @P0 MOV R14, R5 ;  /* 0x00000005000e0202 */ /* 0x000fca0000000f00 */
[C---:B0-----:R-:W-:Y:S01]  /*37a0*/  FADD R9, R7.reuse, R14 ;  /* 0x0000000e07097221 */ /* 0x041fe20000000000 */
[----:B------:R-:W-:-:S04]  /*37b0*/  FSETP.GEU.AND P2, PT, R7, -R14, PT ;  /* 0x8000000e0700720b */ /* 0x000fc80003f4e000 */
[----:B------:R-:W-:-:S04]  /*37c0*/  FSEL R9, R9, RZ, P2 ;  /* 0x000000ff09097208 */ /* 0x000fc80001000000 */
[-C--:B------:R-:W-:Y:S01]  /*37d0*/  @P5 MOV R2, R9.reuse ;  /* 0x0000000900025202 */ /* 0x080fe20000000f00 */
[----:B------:R2:W-:Y:S01]  /*37e0*/  STG.E desc[UR8][R10.64], R9 ;  /* 0x000000090a007986 */ /* 0x0005e2000c101908 */
[--C-:B------:R-:W-:Y:S01]  /*37f0*/  @P6 IMAD.MOV.U32 R0, RZ, RZ, R9.reuse ;  /* 0x000000ffff006224 */ /* 0x100fe200078e0009 */
[----:B------:R-:W-:Y:S01]  /*3800*/  @P1 MOV R4, R9 ;  /* 0x0000000900041202 */ /* 0x000fe20000000f00 */
[--C-:B------:R-:W-:Y:S02]  /*3810*/  @P4 IMAD.MOV.U32 R3, RZ, RZ, R9.reuse ;  /* 0x000000ffff034224 */ /* 0x100fe400078e0009 */
[----:B------:R-:W-:-:S07]  /*3820*/  @P0 IMAD.MOV.U32 R5, RZ, RZ, R9 ;  /* 0x000000ffff050224 */ /* 0x000fce00078e0009 */
.L_x_18:
[----:B------:R-:W-:-:S13]  /*3830*/  ISETP.NE.AND P0, PT, R8, RZ, PT ;  /* 0x000000ff0800720c */ /* 0x000fda0003f05270 */
[----:B------:R-:W-:Y:S05]  /*3840*/  @!P0 EXIT ;  /* 0x000000000000894d */ /* 0x000fea0003800000 */
[----:B------:R-:W-:-:S05]  /*3850*/  UMOV UR4, URZ ;  /* 0x000000ff00047c82 */ /* 0x000fca0008000000 */
.L_x_19:
[----:B-1----:R-:W3:Y:S01]  /*3860*/  LDG.E R7, desc[UR8][R12.64] ;  /* 0x000000080c077981 */ /* 0x002ee2000c1e1900 */
[----:B--2---:R-:W-:Y:S01]  /*3870*/  IMAD.SHL.U32 R9, R6, 0x4, RZ ;  /* 0x0000000406097824 */ /* 0x004fe200078e00ff */
[----:B------:R-:W-:-:S04]  /*3880*/  UIADD3 UR4, UPT, UPT, UR4, 0x1, URZ ;  /* 0x0000000104047890 */ /* 0x000fc8000fffe0ff */
        /* <DEDUP_REMOVED lines=10> */
[C---:B---3--:R-:W-:Y:S01]  /*3930*/  FADD R9, R7.reuse, R14 ;  /* 0x0000000e07097221 */ /* 0x048fe20000000000 */
[----:B------:R-:W-:-:S04]  /*3940*/  FSETP.GEU.AND P0, PT, R7, -R14, PT ;  /* 0x8000000e0700720b */ /* 0x000fc80003f0e000 */
[----:B------:R-:W-:Y:S02]  /*3950*/  FSEL R9, R9, RZ, P0 ;  /* 0x000000ff09097208 */ /* 0x000fe40000000000 */
[----:B------:R-:W-:Y:S02]  /*3960*/  ISETP.NE.AND P0, PT, R8, UR4, PT ;  /* 0x0000000408007c0c */ /* 0x000fe4000bf05270 */
[-C--:B------:R-:W-:Y:S01]  /*3970*/  @P2 MOV R2, R9.reuse ;  /* 0x0000000900022202 */ /* 0x080fe20000000f00 */
[----:B------:R1:W-:Y:S01]  /*3980*/  STG.E desc[UR8][R10.64], R9 ;  /* 0x000000090a007986 */ /* 0x0003e2000c101908 */
[--C-:B------:R-:W-:Y:S01]  /*3990*/  @P1 IMAD.MOV.U32 R0, RZ, RZ, R9.reuse ;  /* 0x000000ffff001224 */ /* 0x100fe200078e0009 */
[----:B------:R-:W-:Y:S01]  /*39a0*/  @P4 MOV R4, R9 ;  /* 0x0000000900044202 */ /* 0x000fe20000000f00 */
[----:B------:R-:W-:-:S07]  /*39b0*/  @P3 IMAD.MOV.U32 R3, RZ, RZ, R9 ;  /* 0x000000ffff033224 */ /* 0x000fce00078e0009 */
[----:B------:R-:W-:Y:S05]  /*39c0*/  @!P0 EXIT ;  /* 0x000000000000894d */ /* 0x000fea0003800000 */
[----:B------:R-:W-:Y:S01]  /*39d0*/  @P5 IMAD.MOV.U32 R5, RZ, RZ, R9 ;  /* 0x000000ffff055224 */ /* 0x000fe200078e0009 */
[----:B------:R-:W-:Y:S01]  /*39e0*/  IADD3 R6, PT, PT, R6, 0x1, RZ ;  /* 0x0000000106067810 */ /* 0x000fe20007ffe0ff */
[----:B------:R-:W-:Y:S06]  /*39f0*/  BRA `(.L_x_19) ;  /* 0xfffffffc00987947 */ /* 0x000fec000383ffff */
.L_x_14:
[C---:B------:R-:W-:Y:S01]  /*3a00*/  ISETP.GE.U32.AND P1, PT, R8.reuse, 0x10, PT ;  /* 0x000000100800780c */ /* 0x040fe20003f26070 */
[----:B------:R-:W-:Y:S01]  /*3a10*/  IMAD.MOV.U32 R6, RZ, RZ, RZ ;  /* 0x000000ffff067224 */ /* 0x000fe200078e00ff */
[----:B------:R-:W-:-:S04]  /*3a20*/  LOP3.LUT R16, R8, 0xf, RZ, 0xc0, !PT ;  /* 0x0000000f08107812 */ /* 0x000fc800078ec0ff */
[----:B------:R-:W-:-:S07]  /*3a30*/  ISETP.NE.AND P0, PT, R16, RZ, PT ;  /* 0x000000ff1000720c */ /* 0x000fce0003f05270 */
[----:B------:R-:W-:Y:S06]  /*3a40*/  @!P1 BRA `(.L_x_20) ;  /* 0x0000000c00a89947 */ /* 0x000fec0003800000 */
[----:B------:R-:W-:Y:S01]  /*3a50*/  HFMA2 R7, -RZ, RZ, 0, 0 ;  /* 0x00000000ff077431 */ /* 0x000fe200000001ff */
[----:B------:R-:W-:-:S07]  /*3a60*/  LOP3.LUT R6, R8, 0x7ffffff0, RZ, 0xc0, !PT ;  /* 0x7ffffff008067812 */ /* 0x000fce00078ec0ff */
.L_x_21:
[----:B------:R-:W2:Y:S01]  /*3a70*/  LDG.E R14, desc[UR8][R12.64] ;  /* 0x000000080c0e7981 */ /* 0x000ea2000c1e1900 */
        /* <DEDUP_REMOVED lines=11> */
[----:B--2---:R-:W-:-:S05]  /*3b30*/  FADD R15, R14, R15 ;  /* 0x0000000f0e0f7221 */ /* 0x004fca0000000000 */
        /* <DEDUP_REMOVED lines=13> */
[----:B0-----:R-:W-:-:S05]  /*3c10*/  FADD R15, R14, R17 ;  /* 0x000000110e0f7221 */ /* 0x001fca0000000000 */
        /* <DEDUP_REMOVED lines=183> */
[----:B------:R-:W2:Y:S01]  /*4790*/  LDG.E R14, desc[UR8][R12.64] ;  /* 0x000000080c0e7981 */ /* 0x000ea2000c1e1900 */
[----:B------:R-:W-:Y:S01]  /*47a0*/  ISETP.EQ.AND P6, PT, R9, -0x3c, PT ;  /* 0xffffffc40900780c */ /* 0x000fe20003fc2270 */
[----:B------:R-:W-:Y:S01]  /*47b0*/  @P5 IMAD.MOV.U32 R0, RZ, RZ, R15 ;  /* 0x000000ffff005224 */ /* 0x000fe200078e000f */
[-C--:B------:R-:W-:Y:S01]  /*47c0*/  @P4 MOV R2, R15.reuse ;  /* 0x0000000f00024202 */ /* 0x080fe20000000f00 */
[----:B------:R-:W-:Y:S01]  /*47d0*/  VIADD R7, R7, 0x10 ;  /* 0x0000001007077836 */ /* 0x000fe20000000000 */
[-C--:B------:R-:W-:Y:S02]  /*47e0*/  @P3 MOV R3, R15.reuse ;  /* 0x0000000f00033202 */ /* 0x080fe40000000f00 */
[----:B------:R-:W-:-:S02]  /*47f0*/  @P2 MOV R4, R15 ;  /* 0x0000000f00042202 */ /* 0x000fc40000000f00 */
[----:B------:R-:W-:Y:S02]  /*4800*/  @P1 MOV R5, R15 ;  /* 0x0000000f00051202 */ /* 0x000fe40000000f00 */
[----:B------:R-:W-:-:S03]  /*4810*/  ISETP.NE.AND P1, PT, R7, R6, PT ;  /* 0x000000060700720c */ /* 0x000fc60003f25270 */
[----:B------:R-:W-:Y:S02]  /*4820*/  @P6 IMAD.MOV.U32 R9, RZ, RZ, R0 ;  /* 0x000000ffff096224 */ /* 0x000fe400078e0000 */
[----:B------:R-:W-:Y:S02]  /*4830*/  @P5 IMAD.MOV.U32 R9, RZ, RZ, R2 ;  /* 0x000000ffff095224 */ /* 0x000fe400078e0002 */
[----:B------:R-:W-:Y:S02]  /*4840*/  @P4 IMAD.MOV.U32 R9, RZ, RZ, R3 ;  /* 0x000000ffff094224 */ /* 0x000fe400078e0003 */
[----:B------:R-:W-:Y:S01]  /*4850*/  @P3 IMAD.MOV.U32 R9, RZ, RZ, R4 ;  /* 0x000000ffff093224 */ /* 0x000fe200078e0004 */
[----:B------:R-:W-:-:S05]  /*4860*/  @P2 MOV R9, R5 ;  /* 0x0000000500092202 */ /* 0x000fca0000000f00 */
[----:B--2---:R-:W-:-:S04]  /*4870*/  FADD R9, R14, R9 ;  /* 0x000000090e097221 */ /* 0x004fc80000000000 */
[--C-:B------:R-:W-:Y:S01]  /*4880*/  @P5 IMAD.MOV.U32 R2, RZ, RZ, R9.reuse ;  /* 0x000000ffff025224 */ /* 0x100fe200078e0009 */
[----:B------:R0:W-:Y:S01]  /*4890*/  STG.E desc[UR8][R10.64], R9 ;  /* 0x000000090a007986 */ /* 0x0001e2000c101908 */
[-C--:B------:R-:W-:Y:S01]  /*48a0*/  @P6 MOV R0, R9.reuse ;  /* 0x0000000900006202 */ /* 0x080fe20000000f00 */
[----:B------:R-:W-:Y:S01]  /*48b0*/  @P3 IMAD.MOV.U32 R4, RZ, RZ, R9 ;  /* 0x000000ffff043224 */ /* 0x000fe200078e0009 */
[-C--:B------:R-:W-:Y:S02]  /*48c0*/  @P4 MOV R3, R9.reuse ;  /* 0x0000000900034202 */ /* 0x080fe40000000f00 */
[----:B------:R-:W-:Y:S01]  /*48d0*/  @P2 MOV R5, R9 ;  /* 0x0000000900052202 */ /* 0x000fe20000000f00 */
[----:B------:R-:W-:Y:S06]  /*48e0*/  @P1 BRA `(.L_x_21) ;  /* 0xfffffff000601947 */ /* 0x000fec000383ffff */
.L_x_20:
[----:B------:R-:W-:Y:S05]  /*48f0*/  @!P0 EXIT ;  /* 0x000000000000894d */ /* 0x000fea0003800000 */
[----:B------:R-:W-:Y:S02]  /*4900*/  ISETP.GE.U32.AND P1, PT, R16, 0x8, PT ;  /* 0x000000081000780c */ /* 0x000fe40003f26070 */
[----:B------:R-:W-:-:S04]  /*4910*/  LOP3.LUT R17, R8, 0x7, RZ, 0xc0, !PT ;  /* 0x0000000708117812 */ /* 0x000fc800078ec0ff */
[----:B------:R-:W-:-:S07]  /*4920*/  ISETP.NE.AND P0, PT, R17, RZ, PT ;  /* 0x000000ff1100720c */ /* 0x000fce0003f05270 */
[----:B------:R-:W-:Y:S06]  /*4930*/  @!P1 BRA `(.L_x_22) ;  /* 0x0000000400d89947 */ /* 0x000fec0003800000 */
[----:B0-----:R-:W2:Y:S01]  /*4940*/  LDG.E R9, desc[UR8][R12.64] ;  /* 0x000000080c097981 */ /* 0x001ea2000c1e1900 */
[----:B------:R-:W-:-:S05]  /*4950*/  IMAD.SHL.U32 R7, R6, 0x4, RZ ;  /* 0x0000000406077824 */ /* 0x000fca00078e00ff */
        /* <DEDUP_REMOVED lines=113> */
[--C-:B------:R-:W-:Y:S01]  /*5070*/  @P1 IMAD.MOV.U32 R3, RZ, RZ, R7.reuse ;  /* 0x000000ffff031224 */ /* 0x100fe200078e0007 */
[----:B------:R-:W-:Y:S01]  /*5080*/  @P6 MOV R4, R7 ;  /* 0x0000000700046202 */ /* 0x000fe20000000f00 */
[----:B------:R-:W-:-:S07]  /*5090*/  @P5 IMAD.MOV.U32 R5, RZ, RZ, R7 ;  /* 0x000000ffff055224 */ /* 0x000fce00078e0007 */
.L_x_22:
[----:B------:R-:W-:Y:S05]  /*50a0*/  @!P0 EXIT ;  /* 0x000000000000894d */ /* 0x000fea0003800000 */
[----:B------:R-:W-:Y:S02]  /*50b0*/  ISETP.GE.U32.AND P1, PT, R17, 0x4, PT ;  /* 0x000000041100780c */ /* 0x000fe40003f26070 */
[----:B0-----:R-:W-:-:S04]  /*50c0*/  LOP3.LUT R15, R8, 0x3, RZ, 0xc0, !PT ;  /* 0x00000003080f7812 */ /* 0x001fc800078ec0ff */
[----:B------:R-:W-:-:S07]  /*50d0*/  ISETP.NE.AND P0, PT, R15, RZ, PT ;  /* 0x000000ff0f00720c */ /* 0x000fce0003f05270 */
[----:B------:R-:W-:Y:S06]  /*50e0*/  @!P1 BRA `(.L_x_23) ;  /* 0x0000000000f89947 */ /* 0x000fec0003800000 */
[----:B-1----:R-:W2:Y:S01]  /*50f0*/  LDG.E R7, desc[UR8][R12.64] ;  /* 0x000000080c077981 */ /* 0x002ea2000c1e1900 */
        /* <DEDUP_REMOVED lines=54> */
[----:B0-----:R-:W-:-:S04]  /*5460*/  FADD R7, R8, R9 ;  /* 0x0000000908077221 */ /* 0x001fc80000000000 */
[--C-:B------:R-:W-:Y:S01]  /*5470*/  @P3 IMAD.MOV.U32 R0, RZ, RZ, R7.reuse ;  /* 0x000000ffff003224 */ /* 0x100fe200078e0007 */
[----:B------:R0:W-:Y:S01]  /*5480*/  STG.E desc[UR8][R10.64], R7 ;  /* 0x000000070a007986 */ /* 0x0001e2000c101908 */
[-C--:B------:R-:W-:Y:S01]  /*5490*/  @P6 MOV R2, R7.reuse ;  /* 0x0000000700026202 */ /* 0x080fe20000000f00 */
[--C-:B------:R-:W-:Y:S01]  /*54a0*/  @P5 IMAD.MOV.U32 R3, RZ, RZ, R7.reuse ;  /* 0x000000ffff035224 */ /* 0x100fe200078e0007 */
[----:B------:R-:W-:Y:S01]  /*54b0*/  @P2 MOV R4, R7 ;  /* 0x0000000700042202 */ /* 0x000fe20000000f00 */
[----:B------:R-:W-:-:S07]  /*54c0*/  @P1 IMAD.MOV.U32 R5, RZ, RZ, R7 ;  /* 0x000000ffff051224 */ /* 0x000fce00078e0007 */
.L_x_23:
[----:B------:R-:W-:Y:S05]  /*54d0*/  @!P0 EXIT ;  /* 0x000000000000894d */ /* 0x000fea0003800000 */
[----:B------:R-:W-:-:S05]  /*54e0*/  UMOV UR4, URZ ;  /* 0x000000ff00047c82 */ /* 0x000fca0008000000 */
.L_x_24:
[----:B012---:R-:W2:Y:S01]  /*54f0*/  LDG.E R7, desc[UR8][R12.64] ;  /* 0x000000080c077981 */ /* 0x007ea2000c1e1900 */
[C---:B------:R-:W-:Y:S01]  /*5500*/  IMAD.SHL.U32 R8, R6.reuse, 0x4, RZ ;  /* 0x0000000406087824 */ /* 0x040fe200078e00ff */
[----:B------:R-:W-:Y:S01]  /*5510*/  UIADD3 UR4, UPT, UPT, UR4, 0x1, URZ ;  /* 0x0000000104047890 */ /* 0x000fe2000fffe0ff */
[----:B------:R-:W-:-:S03]  /*5520*/  IADD3 R6, PT, PT, R6, 0x1, RZ ;  /* 0x0000000106067810 */ /* 0x000fc60007ffe0ff */
[C---:B------:R-:W-:Y:S02]  /*5530*/  ISETP.EQ.AND P1, PT, R8.reuse, RZ, PT ;  /* 0x000000ff0800720c */ /* 0x040fe40003f22270 */
[C---:B------:R-:W-:Y:S02]  /*5540*/  ISETP.EQ.AND P2, PT, R8.reuse, 0x4, PT ;  /* 0x000000040800780c */ /* 0x040fe40003f42270 */
[C---:B------:R-:W-:Y:S02]  /*5550*/  ISETP.EQ.AND P3, PT, R8.reuse, 0x8, PT ;  /* 0x000000080800780c */ /* 0x040fe40003f62270 */
[C---:B------:R-:W-:Y:S02]  /*5560*/  ISETP.EQ.AND P4, PT, R8.reuse, 0xc, PT ;  /* 0x0000000c0800780c */ /* 0x040fe40003f82270 */
[----:B------:R-:W-:Y:S02]  /*5570*/  ISETP.EQ.AND P5, PT, R8, 0x10, PT ;  /* 0x000000100800780c */ /* 0x000fe40003fa2270 */
[----:B------:R-:W-:-:S03]  /*5580*/  ISETP.NE.AND P0, PT, R15, UR4, PT ;  /* 0x000000040f007c0c */ /* 0x000fc6000bf05270 */
[----:B------:R-:W-:Y:S02]  /*5590*/  @P1 MOV R14, R0 ;  /* 0x00000000000e1202 */ /* 0x000fe40000000f00 */
[----:B------:R-:W-:Y:S02]  /*55a0*/  @P2 IMAD.MOV.U32 R14, RZ, RZ, R2 ;  /* 0x000000ffff0e2224 */ /* 0x000fe400078e0002 */
[----:B------:R-:W-:Y:S02]  /*55b0*/  @P3 MOV R14, R3 ;  /* 0x00000003000e3202 */ /* 0x000fe40000000f00 */
[----:B------:R-:W-:Y:S02]  /*55c0*/  @P4 IMAD.MOV.U32 R14, RZ, RZ, R4 ;  /* 0x000000ffff0e4224 */ /* 0x000fe400078e0004 */
[----:B------:R-:W-:-:S05]  /*55d0*/  @P5 MOV R14, R5 ;  /* 0x00000005000e5202 */ /* 0x000fca0000000f00 */
[----:B--2---:R-:W-:-:S04]  /*55e0*/  FADD R7, R7, R14 ;  /* 0x0000000e07077221 */ /* 0x004fc80000000000 */
[--C-:B------:R-:W-:Y:S01]  /*55f0*/  @P1 IMAD.MOV.U32 R0, RZ, RZ, R7.reuse ;  /* 0x000000ffff001224 */ /* 0x100fe200078e0007 */
[----:B------:R2:W-:Y:S01]  /*5600*/  STG.E desc[UR8][R10.64], R7 ;  /* 0x000000070a007986 */ /* 0x0005e2000c101908 */
[-C--:B------:R-:W-:Y:S01]  /*5610*/  @P2 MOV R2, R7.reuse ;  /* 0x0000000700022202 */ /* 0x080fe20000000f00 */
[--C-:B------:R-:W-:Y:S01]  /*5620*/  @P3 IMAD.MOV.U32 R3, RZ, RZ, R7.reuse ;  /* 0x000000ffff033224 */ /* 0x100fe200078e0007 */
[----:B------:R-:W-:Y:S01]  /*5630*/  @P4 MOV R4, R7 ;  /* 0x0000000700044202 */ /* 0x000fe20000000f00 */
[----:B------:R-:W-:Y:S01]  /*5640*/  @P5 IMAD.MOV.U32 R5, RZ, RZ, R7 ;  /* 0x000000ffff055224 */ /* 0x000fe200078e0007 */
[----:B------:R-:W-:Y:S06]  /*5650*/  @P0 BRA `(.L_x_24) ;  /* 0xfffffffc00a40947 */ /* 0x000fec000383ffff */
[----:B------:R-:W-:Y:S05]  /*5660*/  EXIT ;  /* 0x000000000000794d */ /* 0x000fea0003800000 */
.L_x_25:
[----:B------:R-:W-:-:S00]  /*5670*/  BRA `(.L_x_25) ;  /* 0xfffffffc00fc7947 */ /* 0x000fc0000383ffff */
[----:B------:R-:W-:-:S00]  /*5680*/  NOP ;  /* 0x0000000000007918 */ /* 0x000fc00000000000 */
[----:B------:R-:W-:-:S00]  /*5690*/  NOP ;  /* 0x0000000000007918 */ /* 0x000fc00000000000 */
[----:B------:R-:W-:-:S00]  /*56a0*/  NOP ;  /* 0x0000000000007918 */ /* 0x000fc00000000000 */
[----:B------:R-:W-:-:S00]  /*56b0*/  NOP ;  /* 0x0000000000007918 */ /* 0x000fc00000000000 */
[----:B------:R-:W-:-:S00]  /*56c0*/  NOP ;  /* 0x0000000000007918 */ /* 0x000fc00000000000 */
[----:B------:R-:W-:-:S00]  /*56d0*/  NOP ;  /* 0x0000000000007918 */ /* 0x000fc00000000000 */
[----:B------:R-:W-:-:S00]  /*56e0*/  NOP ;  /* 0x0000000000007918 */ /* 0x000fc00000000000 */
[----:B------:R-:W-:-:S00]  /*56f0*/  NOP ;  /* 0x0000000000007918 */ /* 0x000fc00000000000 */
.L_x_606:


//--------------------- .text._Z13globalavg_jjbPfS_ii --------------------------
	.section	.text._Z13globalavg_jjbPfS_ii,"ax",@progbits
	.align	128
        .global         _Z13globalavg_jjbPfS_ii
        .type           _Z13globalavg_jjbPfS_ii,@function
        .size           _Z13globalavg_jjbPfS_ii,(.L_x_601 - _Z13globalavg_jjbPfS_ii)
        .other          _Z13globalavg_jjbPfS_ii,@"STO_CUDA_ENTRY STV_DEFAULT"
_Z13globalavg_jjbPfS_ii:
.text._Z13globalavg_jjbPfS_ii:
[----:B------:R-:W-:Y:S08]  /*0000*/  LDC R1, c[0x0][0x37c] ;  /* 0x0000df00ff017b82 */ /* 0x000ff00000000800 */
[----:B------:R-:W0:Y:S02]  /*0010*/  LDC R0, c[0x0][0x390] ;  /* 0x0000e400ff007b82 */ /* 0x000e240000000800 */
[----:B0-----:R-:W-:-:S13]  /*0020*/  ISETP.GE.AND P0, PT, R0, 0x1, PT ;  /* 0x000000010000780c */ /* 0x001fda0003f06270 */
[----:B------:R-:W-:Y:S05]  /*0030*/  @!P0 EXIT ;  /* 0x000000000000894d */ /* 0x000fea0003800000 */
[----:B------:R-:W0:Y:S01]  /*0040*/  LDC R12, c[0x0][0x394] ;  /* 0x0000e500ff0c7b82 */ /* 0x000e220000000800 */
[----:B------:R-:W1:Y:S01]  /*0050*/  S2R R2, SR_CTAID.X ;  /* 0x0000000000027919 */ /* 0x000e620000002500 */
[----:B------:R-:W2:Y:S01]  /*0060*/  LDCU.64 UR8, c[0x0][0x358] ;  /* 0x00006b00ff0877ac */ /* 0x000ea20008000a00 */
[----:B------:R-:W-:Y:S01]  /*0070*/  IMAD.MOV.U32 R3, RZ, RZ, RZ ;  /* 0x000000ffff037224 */ /* 0x000fe200078e00ff */
[----:B------:R-:W-:Y:S02]  /*0080*/  CS2R R4, SRZ ;  /* 0x0000000000047805 */ /* 0x000fe4000001ff00 */
[----:B------:R-:W-:Y:S02]  /*0090*/  CS2R R6, SRZ ;  /* 0x0000000000067805 */ /* 0x000fe4000001ff00 */
[----:B------:R-:W1:Y:S01]  /*00a0*/  LDC.64 R14, c[0x0][0x388] ;  /* 0x0000e200ff0e7b82 */ /* 0x000e620000000a00 */
[C---:B0-----:R-:W-:Y:S01]  /*00b0*/  ISETP.GE.AND P0, PT, R12.reuse, 0x1, PT ;  /* 0x000000010c00780c */ /* 0x041fe20003f06270 */
[----:B------:R-:W-:-:S05]  /*00c0*/  IMAD R9, R12, R12, RZ ;  /* 0x0000000c0c097224 */ /* 0x000fca00078e02ff */
[----:B------:R-:W-:Y:S01]  /*00d0*/  I2FP.F32.U32 R9, R9 ;  /* 0x0000000900097245 */ /* 0x000fe20000201000 */
[----:B-1----:R-:W-:-:S06]  /*00e0*/  IMAD.WIDE.U32 R14, R2, 0x4, R14 ;  /* 0x00000004020e7825 */ /* 0x002fcc00078e000e */
[----:B--2---:R-:W-:Y:S05]  /*00f0*/  @!P0 BRA `(.L_x_26) ;  /* 0x00000008006c8947 */ /* 0x004fea0003800000 */
[----:B------:R-:W0:Y:S01]  /*0100*/  LDCU.64 UR6, c[0x0][0x380] ;  /* 0x00007000ff0677ac */ /* 0x000e220008000a00 */
[C---:B------:R-:W-:Y:S01]  /*0110*/  LOP3.LUT R10, R12.reuse, 0x7ffffff0, RZ, 0xc0, !PT ;  /* 0x7ffffff00c0a7812 */ /* 0x040fe200078ec0ff */
[----:B------:R-:W-:Y:S01]  /*0120*/  IMAD.MOV.U32 R13, RZ, RZ, RZ ;  /* 0x000000ffff0d7224 */ /* 0x000fe200078e00ff */
[C---:B------:R-:W-:Y:S02]  /*0130*/  LOP3.LUT R8, R12.reuse, 0xf, RZ, 0xc0, !PT ;  /* 0x0000000f0c087812 */ /* 0x040fe400078ec0ff */
[C---:B------:R-:W-:Y:S01]  /*0140*/  LOP3.LUT R11, R12.reuse, 0x7, RZ, 0xc0, !PT ;  /* 0x000000070c0b7812 */ /* 0x040fe200078ec0ff */
[----:B------:R-:W-:Y:S01]  /*0150*/  IMAD.MOV R18, RZ, RZ, -R10 ;  /* 0x000000ffff127224 */ /* 0x000fe200078e0a0a */
[----:B------:R-:W-:Y:S01]  /*0160*/  LOP3.LUT R12, R12, 0x3, RZ, 0xc0, !PT ;  /* 0x000000030c0c7812 */ /* 0x000fe200078ec0ff */
[----:B0-----:R-:W-:-:S04]  /*0170*/  UIADD3 UR5, UP0, UPT, UR6, 0x20, URZ ;  /* 0x0000002006057890 */ /* 0x001fc8000ff1e0ff */
[----:B------:R-:W-:-:S12]  /*0180*/  UIADD3.X UR6, UPT, UPT, URZ, UR7, URZ, UP0, !UPT ;  /* 0x00000007ff067290 */ /* 0x000fd800087fe4ff */
.L_x_34:
[----:B------:R-:W-:Y:S01]  /*0190*/  SHF.L.U32 R19, R13, 0x2, RZ ;  /* 0x000000020d137819 */ /* 0x000fe200000006ff */
[----:B------:R-:W-:Y:S01]  /*01a0*/  VIADD R16, R8, 0xffffffff ;  /* 0xffffffff08107836 */ /* 0x000fe20000000000 */
[----:B------:R-:W-:Y:S01]  /*01b0*/  UMOV UR4, URZ ;  /* 0x000000ff00047c82 */ /* 0x000fe20008000000 */
[----:B------:R-:W-:Y:S01]  /*01c0*/  VIADD R17, R11, 0xffffffff ;  /* 0xffffffff0b117836 */ /* 0x000fe20000000000 */
[C---:B------:R-:W-:Y:S02]  /*01d0*/  ISETP.EQ.AND P0, PT, R19.reuse, RZ, PT ;  /* 0x000000ff1300720c */ /* 0x040fe40003f02270 */
[C---:B------:R-:W-:Y:S02]  /*01e0*/  ISETP.EQ.AND P1, PT, R19.reuse, 0x4, PT ;  /* 0x000000041300780c */ /* 0x040fe40003f22270 */
[C---:B------:R-:W-:Y:S02]  /*01f0*/  ISETP.EQ.AND P2, PT, R19.reuse, 0x8, PT ;  /* 0x000000081300780c */ /* 0x040fe40003f42270 */
[----:B------:R-:W-:-:S07]  /*0200*/  ISETP.EQ.AND P3, PT, R19, 0xc, PT ;  /* 0x0000000c1300780c */ /* 0x000fce0003f62270 */
[----:B------:R-:W-:Y:S01]  /*0210*/  @P0 IMAD.MOV.U32 R0, RZ, RZ, R3 ;  /* 0x000000ffff000224 */ /* 0x000fe200078e0003 */
[----:B------:R-:W-:Y:S01]  /*0220*/  ISETP.EQ.AND P0, PT, R19, 0x10, PT ;  /* 0x000000101300780c */ /* 0x000fe20003f02270 */
[----:B------:R-:W-:Y:S01]  /*0230*/  @P1 IMAD.MOV.U32 R0, RZ, RZ, R4 ;  /* 0x000000ffff001224 */ /* 0x000fe200078e0004 */
[----:B------:R-:W-:Y:S02]  /*0240*/  ISETP.GE.U32.AND P1, PT, R17, 0x3, PT ;  /* 0x000000031100780c */ /* 0x000fe40003f26070 */
[----:B------:R-:W-:Y:S02]  /*0250*/  @P2 MOV R0, R5 ;  /* 0x0000000500002202 */ /* 0x000fe40000000f00 */
[----:B------:R-:W-:Y:S02]  /*0260*/  @P3 MOV R0, R6 ;  /* 0x0000000600003202 */ /* 0x000fe40000000f00 */
[----:B------:R-:W-:-:S05]  /*0270*/  ISETP.GE.U32.AND P2, PT, R16, 0x7, PT ;  /* 0x000000071000780c */ /* 0x000fca0003f46070 */
[----:B------:R-:W-:-:S08]  /*0280*/  @P0 IMAD.MOV.U32 R0, RZ, RZ, R7 ;  /* 0x000000ffff000224 */ /* 0x000fd000078e0007 */
.L_x_32:
[----:B------:R-:W0:Y:S01]  /*0290*/  LDC R17, c[0x0][0x394] ;  /* 0x0000e500ff117b82 */ /* 0x000e220000000800 */
[----:B------:R-:W-:Y:S01]  /*02a0*/  IMAD.MOV.U32 R21, RZ, RZ, RZ ;  /* 0x000000ffff157224 */ /* 0x000fe200078e00ff */
[----:B0-----:R-:W-:Y:S01]  /*02b0*/  ISETP.GE.U32.AND P3, PT, R17, 0x10, PT ;  /* 0x000000101100780c */ /* 0x001fe20003f66070 */
[----:B------:R-:W-:Y:S01]  /*02c0*/  IMAD R20, R2, R17, UR4 ;  /* 0x0000000402147e24 */ /* 0x000fe2000f8e0211 */
[----:B------:R-:W-:-:S03]  /*02d0*/  UIADD3 UR4, UPT, UPT, UR4, 0x1, URZ ;  /* 0x0000000104047890 */ /* 0x000fc6000fffe0ff */
[----:B------:R-:W-:-:S03]  /*02e0*/  IMAD R20, R20, R17, RZ ;  /* 0x0000001114147224 */ /* 0x000fc600078e02ff */
[----:B------:R-:W-:-:S05]  /*02f0*/  ISETP.NE.AND P0, PT, R17, UR4, PT ;  /* 0x0000000411007c0c */ /* 0x000fca000bf05270 */
[----:B------:R-:W-:Y:S08]  /*0300*/  @!P3 BRA `(.L_x_27) ;  /* 0x0000000000a8b947 */ /* 0x000ff00003800000 */
[----:B------:R-:W-:Y:S01]  /*0310*/  MOV R21, R20 ;  /* 0x0000001400157202 */ /* 0x000fe20000000f00 */
[----:B------:R-:W-:-:S07]  /*0320*/  IMAD.MOV.U32 R22, RZ, RZ, R18 ;  /* 0x000000ffff167224 */ /* 0x000fce00078e0012 */
.L_x_28:
[----:B------:R-:W-:Y:S01]  /*0330*/  MOV R17, UR6 ;  /* 0x0000000600117c02 */ /* 0x000fe20008000f00 */
[----:B------:R-:W-:-:S04]  /*0340*/  IMAD.U32 R16, RZ, RZ, UR5 ;  /* 0x00000005ff107e24 */ /* 0x000fc8000f8e00ff */
[----:B------:R-:W-:-:S05]  /*0350*/  IMAD.WIDE R16, R21, 0x4, R16 ;  /* 0x0000000415107825 */ /* 0x000fca00078e0210 */
[----:B------:R-:W2:Y:S04]  /*0360*/  LDG.E R25, desc[UR8][R16.64+-0x20] ;  /* 0xffffe00810197981 */ /* 0x000ea8000c1e1900 */
[----:B------:R-:W3:Y:S04]  /*0370*/  LDG.E R26, desc[UR8][R16.64+-0x1c] ;  /* 0xffffe408101a7981 */ /* 0x000ee8000c1e1900 */
[----:B------:R-:W4:Y:S04]  /*0380*/  LDG.E R24, desc[UR8][R16.64+-0x18] ;  /* 0xffffe80810187981 */ /* 0x000f28000c1e1900 */
[----:B------:R-:W5:Y:S01]  /*0390*/  LDG.E R23, desc[UR8][R16.64+-0x14] ;  /* 0xffffec0810177981 */ /* 0x000f62000c1e1900 */
[----:B--2---:R-:W-:-:S03]  /*03a0*/  FADD R25, R25, R0 ;  /* 0x0000000019197221 */ /* 0x004fc60000000000 */
[----:B------:R-:W2:Y:S01]  /*03b0*/  LDG.E R0, desc[UR8][R16.64+-0x10] ;  /* 0xfffff00810007981 */ /* 0x000ea2000c1e1900 */
[----:B---3--:R-:W-:-:S03]  /*03c0*/  FADD R27, R25, R26 ;  /* 0x0000001a191b7221 */ /* 0x008fc60000000000 */
[----:B------:R-:W3:Y:S01]  /*03d0*/  LDG.E R25, desc[UR8][R16.64+-0xc] ;  /* 0xfffff40810197981 */ /* 0x000ee2000c1e1900 */
[----:B----4-:R-:W-:-:S03]  /*03e0*/  FADD R26, R27, R24 ;  /* 0x000000181b1a7221 */ /* 0x010fc60000000000 */
[----:B------:R-:W4:Y:S01]  /*03f0*/  LDG.E R24, desc[UR8][R16.64+-0x8] ;  /* 0xfffff80810187981 */ /* 0x000f22000c1e1900 */
[----:B-----5:R-:W-:-:S03]  /*0400*/  FADD R27, R26, R23 ;  /* 0x000000171a1b7221 */ /* 0x020fc60000000000 */
        /* <DEDUP_REMOVED lines=14> */
[----:B------:R-:W4:Y:S04]  /*04f0*/  LDG.E R24, desc[UR8][R16.64+0x18] ;  /* 0x0000180810187981 */ /* 0x000f28000c1e1900 */
[----:B------:R-:W4:Y:S01]  /*0500*/  LDG.E R27, desc[UR8][R16.64+0x1c] ;  /* 0x00001c08101b7981 */ /* 0x000f22000c1e1900 */
[----:B------:R-:W-:Y:S02]  /*0510*/  VIADD R22, R22, 0x10 ;  /* 0x0000001016167836 */ /* 0x000fe40000000000 */
[----:B-----5:R-:W-:Y:S01]  /*0520*/  FADD R23, R26, R23 ;  /* 0x000000171a177221 */ /* 0x020fe20000000000 */
[----:B------:R-:W-:Y:S02]  /*0530*/  VIADD R21, R21, 0x10 ;  /* 0x0000001015157836 */ /* 0x000fe40000000000 */
[----:B------:R-:W-:Y:S01]  /*0540*/  ISETP.NE.AND P3, PT, R22, RZ, PT ;  /* 0x000000ff1600720c */ /* 0x000fe20003f65270 */
[----:B--2---:R-:W-:-:S04]  /*0550*/  FADD R0, R23, R0 ;  /* 0x0000000017007221 */ /* 0x004fc80000000000 */
[----:B---3--:R-:W-:-:S04]  /*0560*/  FADD R25, R0, R25 ;  /* 0x0000001900197221 */ /* 0x008fc80000000000 */
[----:B----4-:R-:W-:-:S04]  /*0570*/  FADD R24, R25, R24 ;  /* 0x0000001819187221 */ /* 0x010fc80000000000 */
[----:B------:R-:W-:Y:S01]  /*0580*/  FADD R0, R24, R27 ;  /* 0x0000001b18007221 */ /* 0x000fe20000000000 */
[----:B------:R-:W-:Y:S06]  /*0590*/  @P3 BRA `(.L_x_28) ;  /* 0xfffffffc00643947 */ /* 0x000fec000383ffff */
[----:B------:R-:W-:-:S07]  /*05a0*/  MOV R21, R10 ;  /* 0x0000000a00157202 */ /* 0x000fce0000000f00 */
.L_x_27:
[----:B------:R-:W-:-:S13]  /*05b0*/  ISETP.NE.AND P3, PT, R8, RZ, PT ;  /* 0x000000ff0800720c */ /* 0x000fda0003f65270 */
[----:B------:R-:W-:Y:S05]  /*05c0*/  @!P3 BRA `(.L_x_29) ;  /* 0x0000000000c8b947 */ /* 0x000fea0003800000 */
[----:B------:R-:W-:Y:S01]  /*05d0*/  ISETP.NE.AND P3, PT, R11, RZ, PT ;  /* 0x000000ff0b00720c */ /* 0x000fe20003f65270 */
[----:B------:R-:W-:-:S12]  /*05e0*/  @!P2 BRA `(.L_x_30) ;  /* 0x000000000050a947 */ /* 0x000fd80003800000 */
[----:B------:R-:W0:Y:S01]  /*05f0*/  LDC.64 R16, c[0x0][0x380] ;  /* 0x0000e000ff107b82 */ /* 0x000e220000000a00 */
[----:B------:R-:W-:-:S04]  /*0600*/  IMAD.IADD R23, R20, 0x1, R21 ;  /* 0x0000000114177824 */ /* 0x000fc800078e0215 */
[----:B0-----:R-:W-:-:S05]  /*0610*/  IMAD.WIDE R16, R23, 0x4, R16 ;  /* 0x0000000417107825 */ /* 0x001fca00078e0210 */
[----:B------:R-:W2:Y:S04]  /*0620*/  LDG.E R25, desc[UR8][R16.64] ;  /* 0x0000000810197981 */ /* 0x000ea8000c1e1900 */
[----:B------:R-:W3:Y:S04]  /*0630*/  LDG.E R26, desc[UR8][R16.64+0x4] ;  /* 0x00000408101a7981 */ /* 0x000ee8000c1e1900 */
[----:B------:R-:W4:Y:S04]  /*0640*/  LDG.E R22, desc[UR8][R16.64+0x8] ;  /* 0x0000080810167981 */ /* 0x000f28000c1e1900 */
[----:B------:R-:W5:Y:S04]  /*0650*/  LDG.E R23, desc[UR8][R16.64+0xc] ;  /* 0x00000c0810177981 */ /* 0x000f68000c1e1900 */
[----:B------:R-:W5:Y:S01]  /*0660*/  LDG.E R24, desc[UR8][R16.64+0x10] ;  /* 0x0000100810187981 */ /* 0x000f62000c1e1900 */
[----:B--2---:R-:W-:-:S03]  /*0670*/  FADD R25, R0, R25 ;  /* 0x0000001900197221 */ /* 0x004fc60000000000 */
[----:B------:R-:W2:Y:S01]  /*0680*/  LDG.E R0, desc[UR8][R16.64+0x14] ;  /* 0x0000140810007981 */ /* 0x000ea2000c1e1900 */
[----:B---3--:R-:W-:-:S03]  /*0690*/  FADD R27, R25, R26 ;  /* 0x0000001a191b7221 */ /* 0x008fc60000000000 */
[----:B------:R-:W3:Y:S04]  /*06a0*/  LDG.E R25, desc[UR8][R16.64+0x18] ;  /* 0x0000180810197981 */ /* 0x000ee8000c1e1900 */
[----:B------:R-:W3:Y:S01]  /*06b0*/  LDG.E R26, desc[UR8][R16.64+0x1c] ;  /* 0x00001c08101a7981 */ /* 0x000ee2000c1e1900 */
[----:B----4-:R-:W-:Y:S01]  /*06c0*/  FADD R22, R27, R22 ;  /* 0x000000161b167221 */ /* 0x010fe20000000000 */
[----:B------:R-:W-:-:S03]  /*06d0*/  VIADD R21, R21, 0x8 ;  /* 0x0000000815157836 */ /* 0x000fc60000000000 */
[----:B-----5:R-:W-:-:S04]  /*06e0*/  FADD R23, R22, R23 ;  /* 0x0000001716177221 */ /* 0x020fc80000000000 */
[----:B------:R-:W-:-:S04]  /*06f0*/  FADD R23, R23, R24 ;  /* 0x0000001817177221 */ /* 0x000fc80000000000 */
[----:B--2---:R-:W-:-:S04]  /*0700*/  FADD R0, R23, R0 ;  /* 0x0000000017007221 */ /* 0x004fc80000000000 */
[----:B---3--:R-:W-:-:S04]  /*0710*/  FADD R25, R0, R25 ;  /* 0x0000001900197221 */ /* 0x008fc80000000000 */
[----:B------:R-:W-:-:S07]  /*0720*/  FADD R0, R25, R26 ;  /* 0x0000001a19007221 */ /* 0x000fce0000000000 */
.L_x_30:
[----:B------:R-:W-:Y:S05]  /*0730*/  @!P3 BRA `(.L_x_29) ;  /* 0x00000000006cb947 */ /* 0x000fea0003800000 */
[----:B------:R-:W-:Y:S01]  /*0740*/  ISETP.NE.AND P3, PT, R12, RZ, PT ;  /* 0x000000ff0c00720c */ /* 0x000fe20003f65270 */
[----:B------:R-:W-:-:S12]  /*0750*/  @!P1 BRA `(.L_x_31) ;  /* 0x0000000000309947 */ /* 0x000fd80003800000 */
[----:B------:R-:W0:Y:S01]  /*0760*/  LDC.64 R16, c[0x0][0x380] ;  /* 0x0000e000ff107b82 */ /* 0x000e220000000a00 */
[----:B------:R-:W-:-:S05]  /*0770*/  IADD3 R23, PT, PT, R20, R21, RZ ;  /* 0x0000001514177210 */ /* 0x000fca0007ffe0ff */
[----:B0-----:R-:W-:-:S05]  /*0780*/  IMAD.WIDE R16, R23, 0x4, R16 ;  /* 0x0000000417107825 */ /* 0x001fca00078e0210 */
[----:B------:R-:W2:Y:S04]  /*0790*/  LDG.E R23, desc[UR8][R16.64] ;  /* 0x0000000810177981 */ /* 0x000ea8000c1e1900 */
[----:B------:R-:W3:Y:S04]  /*07a0*/  LDG.E R22, desc[UR8][R16.64+0x4] ;  /* 0x0000040810167981 */ /* 0x000ee8000c1e1900 */
[----:B------:R-:W4:Y:S04]  /*07b0*/  LDG.E R25, desc[UR8][R16.64+0x8] ;  /* 0x0000080810197981 */ /* 0x000f28000c1e1900 */
[----:B------:R-:W5:Y:S01]  /*07c0*/  LDG.E R27, desc[UR8][R16.64+0xc] ;  /* 0x00000c08101b7981 */ /* 0x000f62000c1e1900 */
[----:B------:R-:W-:-:S02]  /*07d0*/  VIADD R21, R21, 0x4 ;  /* 0x0000000415157836 */ /* 0x000fc40000000000 */
[----:B--2---:R-:W-:-:S04]  /*07e0*/  FADD R23, R0, R23 ;  /* 0x0000001700177221 */ /* 0x004fc80000000000 */
[----:B---3--:R-:W-:-:S04]  /*07f0*/  FADD R22, R23, R22 ;  /* 0x0000001617167221 */ /* 0x008fc80000000000 */
[----:B----4-:R-:W-:-:S04]  /*0800*/  FADD R22, R22, R25 ;  /* 0x0000001916167221 */ /* 0x010fc80000000000 */
[----:B-----5:R-:W-:-:S07]  /*0810*/  FADD R0, R22, R27 ;  /* 0x0000001b16007221 */ /* 0x020fce0000000000 */
.L_x_31:
[----:B------:R-:W-:Y:S05]  /*0820*/  @!P3 BRA `(.L_x_29) ;  /* 0x000000000030b947 */ /* 0x000fea0003800000 */
[----:B------:R-:W0:Y:S01]  /*0830*/  LDC.64 R16, c[0x0][0x380] ;  /* 0x0000e000ff107b82 */ /* 0x000e220000000a00 */
[----:B------:R-:W-:-:S04]  /*0840*/  IMAD.IADD R21, R20, 0x1, R21 ;  /* 0x0000000114157824 */ /* 0x000fc800078e0215 */
[----:B0-----:R-:W-:-:S05]  /*0850*/  IMAD.WIDE R16, R21, 0x4, R16 ;  /* 0x0000000415107825 */ /* 0x001fca00078e0210 */
[----:B------:R-:W2:Y:S01]  /*0860*/  LDG.E R21, desc[UR8][R16.64] ;  /* 0x0000000810157981 */ /* 0x000ea2000c1e1900 */
[----:B------:R-:W-:Y:S01]  /*0870*/  ISETP.NE.AND P3, PT, R12, 0x1, PT ;  /* 0x000000010c00780c */ /* 0x000fe20003f65270 */
[----:B--2---:R-:W-:-:S12]  /*0880*/  FADD R0, R0, R21 ;  /* 0x0000001500007221 */ /* 0x004fd80000000000 */
[----:B------:R-:W-:Y:S05]  /*0890*/  @!P3 BRA `(.L_x_29) ;  /* 0x000000000014b947 */ /* 0x000fea0003800000 */
[----:B------:R-:W-:Y:S01]  /*08a0*/  ISETP.NE.AND P3, PT, R12, 0x2, PT ;  /* 0x000000020c00780c */ /* 0x000fe20003f65270 */
[----:B------:R-:W2:-:S12]  /*08b0*/  LDG.E R21, desc[UR8][R16.64+0x4] ;  /* 0x0000040810157981 */ /* 0x000e98000c1e1900 */
[----:B------:R-:W3:Y:S01]  /*08c0*/  @P3 LDG.E R23, desc[UR8][R16.64+0x8] ;  /* 0x0000080810173981 */ /* 0x000ee2000c1e1900 */
[----:B--2---:R-:W-:-:S04]  /*08d0*/  FADD R0, R0, R21 ;  /* 0x0000001500007221 */ /* 0x004fc80000000000 */
[----:B---3--:R-:W-:-:S07]  /*08e0*/  @P3 FADD R0, R0, R23 ;  /* 0x0000001700003221 */ /* 0x008fce0000000000 */
.L_x_29:
[----:B------:R-:W-:Y:S05]  /*08f0*/  @P0 BRA `(.L_x_32) ;  /* 0xfffffff800640947 */ /* 0x000fea000383ffff */
[----:B------:R-:W0:Y:S01]  /*0900*/  MUFU.RCP R16, R9 ;  /* 0x0000000900107308 */ /* 0x000e220000001000 */
[C---:B------:R-:W-:Y:S02]  /*0910*/  ISETP.EQ.AND P1, PT, R19.reuse, RZ, PT ;  /* 0x000000ff1300720c */ /* 0x040fe40003f22270 */
[C---:B------:R-:W-:Y:S02]  /*0920*/  ISETP.EQ.AND P2, PT, R19.reuse, 0x4, PT ;  /* 0x000000041300780c */ /* 0x040fe40003f42270 */
[C---:B------:R-:W-:Y:S02]  /*0930*/  ISETP.EQ.AND P3, PT, R19.reuse, 0x8, PT ;  /* 0x000000081300780c */ /* 0x040fe40003f62270 */
[C---:B------:R-:W-:Y:S01]  /*0940*/  ISETP.EQ.AND P4, PT, R19.reuse, 0xc, PT ;  /* 0x0000000c1300780c */ /* 0x040fe20003f82270 */
[----:B------:R-:W1:Y:S01]  /*0950*/  FCHK P0, R0, R9 ;  /* 0x0000000900007302 */ /* 0x000e620000000000 */
[----:B------:R-:W-:-:S05]  /*0960*/  ISETP.EQ.AND P5, PT, R19, 0x10, PT ;  /* 0x000000101300780c */ /* 0x000fca0003fa2270 */
[----:B------:R-:W-:Y:S02]  /*0970*/  @P1 MOV R3, R0 ;  /* 0x0000000000031202 */ /* 0x000fe40000000f00 */
[--C-:B------:R-:W-:Y:S02]  /*0980*/  @P2 IMAD.MOV.U32 R4, RZ, RZ, R0.reuse ;  /* 0x000000ffff042224 */ /* 0x100fe400078e0000 */
[----:B0-----:R-:W-:Y:S01]  /*0990*/  FFMA R17, -R9, R16, 1 ;  /* 0x3f80000009117423 */ /* 0x001fe20000000110 */
[----:B------:R-:W-:Y:S01]  /*09a0*/  @P3 IMAD.MOV.U32 R5, RZ, RZ, R0 ;  /* 0x000000ffff053224 */ /* 0x000fe200078e0000 */
[----:B------:R-:W-:Y:S02]  /*09b0*/  @P4 MOV R6, R0 ;  /* 0x0000000000064202 */ /* 0x000fe40000000f00 */
[----:B------:R-:W-:Y:S01]  /*09c0*/  FFMA R17, R16, R17, R16 ;  /* 0x0000001110117223 */ /* 0x000fe20000000010 */
[----:B------:R-:W-:-:S03]  /*09d0*/  @P5 IMAD.MOV.U32 R7, RZ, RZ, R0 ;  /* 0x000000ffff075224 */ /* 0x000fc600078e0000 */
[----:B------:R-:W-:-:S04]  /*09e0*/  FFMA R16, R0, R17, RZ ;  /* 0x0000001100107223 */ /* 0x000fc800000000ff */
[----:B------:R-:W-:-:S04]  /*09f0*/  FFMA R19, -R9, R16, R0 ;  /* 0x0000001009137223 */ /* 0x000fc80000000100 */
[----:B------:R-:W-:Y:S01]  /*0a00*/  FFMA R17, R17, R19, R16 ;  /* 0x0000001311117223 */ /* 0x000fe20000000010 */
[----:B-1----:R-:W-:Y:S06]  /*0a10*/  @!P0 BRA `(.L_x_33) ;  /* 0x00000000000c8947 */ /* 0x002fec0003800000 */
[----:B------:R-:W-:-:S07]  /*0a20*/  MOV R16, 0xa40 ;  /* 0x00000a4000107802 */ /* 0x000fce0000000f00 */
[----:B------:R-:W-:Y:S05]  /*0a30*/  CALL.REL.NOINC `($__internal_0_$__cuda_sm3x_div_rn_noftz_f32_slowpath) ;  /* 0x0000000800187944 */ /* 0x000fea0003c00000 */
[----:B------:R-:W-:-:S07]  /*0a40*/  IMAD.MOV.U32 R17, RZ, RZ, R0 ;  /* 0x000000ffff117224 */ /* 0x000fce00078e0000 */
.L_x_33:
[----:B------:R-:W0:Y:S01]  /*0a50*/  LDCU UR4, c[0x0][0x390] ;  /* 0x00007200ff0477ac */ /* 0x000e220008000800 */
[----:B------:R-:W-:Y:S01]  /*0a60*/  IADD3 R13, PT, PT, R13, 0x1, RZ ;  /* 0x000000010d0d7810 */ /* 0x000fe20007ffe0ff */
[----:B------:R1:W-:Y:S03]  /*0a70*/  STG.E desc[UR8][R14.64], R17 ;  /* 0x000000110e007986 */ /* 0x0003e6000c101908 */
[----:B0-----:R-:W-:-:S13]  /*0a80*/  ISETP.NE.AND P0, PT, R13, UR4, PT ;  /* 0x000000040d007c0c */ /* 0x001fda000bf05270 */
[----:B-1----:R-:W-:Y:S05]  /*0a90*/  @!P0 EXIT ;  /* 0x000000000000894d */ /* 0x002fea0003800000 */
[----:B------:R-:W-:Y:S05]  /*0aa0*/  BRA `(.L_x_34) ;  /* 0xfffffff400b87947 */ /* 0x000fea000383ffff */
.L_x_26:
[C---:B------:R-:W-:Y:S01]  /*0ab0*/  ISETP.GE.U32.AND P0, PT, R0.reuse, 0x10, PT ;  /* 0x000000100000780c */ /* 0x040fe20003f06070 */
[----:B------:R-:W-:Y:S01]  /*0ac0*/  IMAD.MOV.U32 R2, RZ, RZ, RZ ;  /* 0x000000ffff027224 */ /* 0x000fe200078e00ff */
[----:B------:R-:W-:-:S11]  /*0ad0*/  LOP3.LUT R8, R0, 0xf, RZ, 0xc0, !PT ;  /* 0x0000000f00087812 */ /* 0x000fd600078ec0ff */
[----:B------:R-:W-:Y:S05]  /*0ae0*/  @!P0 BRA `(.L_x_35) ;  /* 0x0000000000748947 */ /* 0x000fea0003800000 */
[----:B------:R-:W-:Y:S01]  /*0af0*/  LOP3.LUT R2, R0, 0x7ffffff0, RZ, 0xc0, !PT ;  /* 0x7ffffff000027812 */ /* 0x000fe200078ec0ff */
[----:B------:R-:W-:-:S07]  /*0b00*/  IMAD.MOV.U32 R11, RZ, RZ, RZ ;  /* 0x000000ffff0b7224 */ /* 0x000fce00078e00ff */
.L_x_36:
[C---:B------:R-:W-:Y:S02]  /*0b10*/  SHF.L.U32 R0, R11.reuse, 0x2, RZ ;  /* 0x000000020b007819 */ /* 0x040fe400000006ff */
[----:B------:R-:W-:Y:S02]  /*0b20*/  IADD3 R11, PT, PT, R11, 0x10, RZ ;  /* 0x000000100b0b7810 */ /* 0x000fe40007ffe0ff */
[C---:B------:R-:W-:Y:S02]  /*0b30*/  ISETP.EQ.AND P0, PT, R0.reuse, -0x3c, PT ;  /* 0xffffffc40000780c */ /* 0x040fe40003f02270 */
[C---:B------:R-:W-:Y:S02]  /*0b40*/  ISETP.EQ.AND P1, PT, R0.reuse, -0x38, PT ;  /* 0xffffffc80000780c */ /* 0x040fe40003f22270 */
[C---:B------:R-:W-:Y:S02]  /*0b50*/  ISETP.EQ.AND P2, PT, R0.reuse, -0x34, PT ;  /* 0xffffffcc0000780c */ /* 0x040fe40003f42270 */
[----:B------:R-:W-:-:S02]  /*0b60*/  ISETP.EQ.AND P3, PT, R0, -0x30, PT ;  /* 0xffffffd00000780c */ /* 0x000fc40003f62270 */
[----:B------:R-:W-:-:S05]  /*0b70*/  ISETP.EQ.AND P4, PT, R0, -0x2c, PT ;  /* 0xffffffd40000780c */ /* 0x000fca0003f82270 */
[----:B------:R-:W-:Y:S01]  /*0b80*/  @P0 IMAD.MOV.U32 R10, RZ, RZ, R3 ;  /* 0x000000ffff0a0224 */ /* 0x000fe200078e0003 */
[----:B------:R-:W-:Y:S01]  /*0b90*/  ISETP.NE.AND P0, PT, R11, R2, PT ;  /* 0x000000020b00720c */ /* 0x000fe20003f05270 */
[----:B------:R-:W-:Y:S02]  /*0ba0*/  @P1 IMAD.MOV.U32 R10, RZ, RZ, R4 ;  /* 0x000000ffff0a1224 */ /* 0x000fe400078e0004 */
[----:B------:R-:W-:Y:S02]  /*0bb0*/  @P2 IMAD.MOV.U32 R10, RZ, RZ, R5 ;  /* 0x000000ffff0a2224 */ /* 0x000fe400078e0005 */
[----:B------:R-:W-:Y:S02]  /*0bc0*/  @P3 IMAD.MOV.U32 R10, RZ, RZ, R6 ;  /* 0x000000ffff0a3224 */ /* 0x000fe400078e0006 */
[----:B------:R-:W-:-:S06]  /*0bd0*/  @P4 MOV R10, R7 ;  /* 0x00000007000a4202 */ /* 0x000fcc0000000f00 */
[----:B------:R-:W-:Y:S05]  /*0be0*/  @P0 BRA `(.L_x_36) ;  /* 0xfffffffc00c80947 */ /* 0x000fea000383ffff */
[----:B------:R-:W0:Y:S08]  /*0bf0*/  MUFU.RCP R0, R9 ;  /* 0x0000000900007308 */ /* 0x000e300000001000 */
[----:B------:R-:W1:Y:S01]  /*0c00*/  FCHK P0, R10, R9 ;  /* 0x000000090a007302 */ /* 0x000e620000000000 */
[----:B0-----:R-:W-:-:S04]  /*0c10*/  FFMA R11, -R9, R0, 1 ;  /* 0x3f800000090b7423 */ /* 0x001fc80000000100 */
[----:B------:R-:W-:-:S04]  /*0c20*/  FFMA R0, R0, R11, R0 ;  /* 0x0000000b00007223 */ /* 0x000fc80000000000 */
[----:B------:R-:W-:-:S04]  /*0c30*/  FFMA R11, R0, R10, RZ ;  /* 0x0000000a000b7223 */ /* 0x000fc800000000ff */
[----:B------:R-:W-:-:S04]  /*0c40*/  FFMA R12, -R9, R11, R10 ;  /* 0x0000000b090c7223 */ /* 0x000fc8000000010a */
[----:B------:R-:W-:Y:S01]  /*0c50*/  FFMA R11, R0, R12, R11 ;  /* 0x0000000c000b7223 */ /* 0x000fe2000000000b */
[----:B-1----:R-:W-:Y:S06]  /*0c60*/  @!P0 BRA `(.L_x_37) ;  /* 0x0000000000108947 */ /* 0x002fec0003800000 */
[----:B------:R-:W-:Y:S01]  /*0c70*/  IMAD.MOV.U32 R0, RZ, RZ, R10 ;  /* 0x000000ffff007224 */ /* 0x000fe200078e000a */
[----:B------:R-:W-:-:S07]  /*0c80*/  MOV R16, 0xca0 ;  /* 0x00000ca000107802 */ /* 0x000fce0000000f00 */
[----:B------:R-:W-:Y:S05]  /*0c90*/  CALL.REL.NOINC `($__internal_0_$__cuda_sm3x_div_rn_noftz_f32_slowpath) ;  /* 0x0000000400807944 */ /* 0x000fea0003c00000 */
[----:B------:R-:W-:-:S07]  /*0ca0*/  IMAD.MOV.U32 R11, RZ, RZ, R0 ;  /* 0x000000ffff0b7224 */ /* 0x000fce00078e0000 */
.L_x_37:
[----:B------:R0:W-:Y:S02]  /*0cb0*/  STG.E desc[UR8][R14.64], R11 ;  /* 0x0000000b0e007986 */ /* 0x0001e4000c101908 */
.L_x_35:
[----:B------:R-:W-:-:S13]  /*0cc0*/  ISETP.NE.AND P0, PT, R8, RZ, PT ;  /* 0x000000ff0800720c */ /* 0x000fda0003f05270 */
[----:B------:R-:W-:Y:S05]  /*0cd0*/  @!P0 EXIT ;  /* 0x000000000000894d */ /* 0x000fea0003800000 */
[----:B------:R-:W1:Y:S01]  /*0ce0*/  LDCU UR4, c[0x0][0x390] ;  /* 0x00007200ff0477ac */ /* 0x000e620008000800 */
[----:B------:R-:W-:Y:S01]  /*0cf0*/  ISETP.GE.U32.AND P0, PT, R8, 0x8, PT ;  /* 0x000000080800780c */ /* 0x000fe20003f06070 */
[----:B-1----:R-:W-:-:S12]  /*0d00*/  ULOP3.LUT UR4, UR4, 0x7, URZ, 0xc0, !UPT ;  /* 0x0000000704047892 */ /* 0x002fd8000f8ec0ff */
[----:B------:R-:W-:Y:S05]  /*0d10*/  @!P0 BRA `(.L_x_38) ;  /* 0x0000000000648947 */ /* 0x000fea0003800000 */
[----:B------:R-:W-:Y:S01]  /*0d20*/  SHF.L.U32 R10, R2, 0x2, RZ ;  /* 0x00000002020a7819 */ /* 0x000fe200000006ff */
[----:B------:R-:W0:Y:S03]  /*0d30*/  MUFU.RCP R0, R9 ;  /* 0x0000000900007308 */ /* 0x000e260000001000 */
[C---:B------:R-:W-:Y:S02]  /*0d40*/  ISETP.EQ.AND P0, PT, R10.reuse, -0x1c, PT ;  /* 0xffffffe40a00780c */ /* 0x040fe40003f02270 */
[C---:B------:R-:W-:Y:S02]  /*0d50*/  ISETP.EQ.AND P1, PT, R10.reuse, -0x18, PT ;  /* 0xffffffe80a00780c */ /* 0x040fe40003f22270 */
[C---:B------:R-:W-:Y:S02]  /*0d60*/  ISETP.EQ.AND P2, PT, R10.reuse, -0x14, PT ;  /* 0xffffffec0a00780c */ /* 0x040fe40003f42270 */
[----:B------:R-:W-:-:S07]  /*0d70*/  ISETP.EQ.AND P3, PT, R10, -0x10, PT ;  /* 0xfffffff00a00780c */ /* 0x000fce0003f62270 */
[----:B------:R-:W-:Y:S01]  /*0d80*/  @P0 IMAD.MOV.U32 R8, RZ, RZ, R3 ;  /* 0x000000ffff080224 */ /* 0x000fe200078e0003 */
[----:B------:R-:W-:Y:S01]  /*0d90*/  ISETP.EQ.AND P0, PT, R10, -0xc, PT ;  /* 0xfffffff40a00780c */ /* 0x000fe20003f02270 */
[----:B------:R-:W-:Y:S02]  /*0da0*/  @P1 IMAD.MOV.U32 R8, RZ, RZ, R4 ;  /* 0x000000ffff081224 */ /* 0x000fe400078e0004 */
[----:B0-----:R-:W-:Y:S01]  /*0db0*/  FFMA R11, -R9, R0, 1 ;  /* 0x3f800000090b7423 */ /* 0x001fe20000000100 */
[----:B------:R-:W-:Y:S01]  /*0dc0*/  @P2 MOV R8, R5 ;  /* 0x0000000500082202 */ /* 0x000fe20000000f00 */
[----:B------:R-:W-:Y:S02]  /*0dd0*/  @P3 IMAD.MOV.U32 R8, RZ, RZ, R6 ;  /* 0x000000ffff083224 */ /* 0x000fe400078e0006 */
[----:B------:R-:W-:-:S06]  /*0de0*/  FFMA R0, R0, R11, R0 ;  /* 0x0000000b00007223 */ /* 0x000fcc0000000000 */
[----:B------:R-:W-:-:S04]  /*0df0*/  @P0 IMAD.MOV.U32 R8, RZ, RZ, R7 ;  /* 0x000000ffff080224 */ /* 0x000fc800078e0007 */
[----:B------:R-:W0:Y:S01]  /*0e00*/  FCHK P0, R8, R9 ;  /* 0x0000000908007302 */ /* 0x000e220000000000 */
[----:B------:R-:W-:-:S04]  /*0e10*/  FFMA R11, R0, R8, RZ ;  /* 0x00000008000b7223 */ /* 0x000fc800000000ff */
[----:B------:R-:W-:-:S04]  /*0e20*/  FFMA R10, -R9, R11, R8 ;  /* 0x0000000b090a7223 */ /* 0x000fc80000000108 */
[----:B------:R-:W-:Y:S01]  /*0e30*/  FFMA R11, R0, R10, R11 ;  /* 0x0000000a000b7223 */ /* 0x000fe2000000000b */
[----:B0-----:R-:W-:Y:S06]  /*0e40*/  @!P0 BRA `(.L_x_39) ;  /* 0x0000000000108947 */ /* 0x001fec0003800000 */
[----:B------:R-:W-:Y:S02]  /*0e50*/  MOV R0, R8 ;  /* 0x0000000800007202 */ /* 0x000fe40000000f00 */
[----:B------:R-:W-:-:S07]  /*0e60*/  MOV R16, 0xe80 ;  /* 0x00000e8000107802 */ /* 0x000fce0000000f00 */
[----:B------:R-:W-:Y:S05]  /*0e70*/  CALL.REL.NOINC `($__internal_0_$__cuda_sm3x_div_rn_noftz_f32_slowpath) ;  /* 0x0000000400087944 */ /* 0x000fea0003c00000 */
[----:B------:R-:W-:-:S07]  /*0e80*/  IMAD.MOV.U32 R11, RZ, RZ, R0 ;  /* 0x000000ffff0b7224 */ /* 0x000fce00078e0000 */
.L_x_39:
[----:B------:R1:W-:Y:S01]  /*0e90*/  STG.E desc[UR8][R14.64], R11 ;  /* 0x0000000b0e007986 */ /* 0x0003e2000c101908 */
[----:B------:R-:W-:-:S07]  /*0ea0*/  VIADD R2, R2, 0x8 ;  /* 0x0000000802027836 */ /* 0x000fce0000000000 */
.L_x_38:
[----:B------:R-:W-:-:S13]  /*0eb0*/  ISETP.NE.AND P0, PT, RZ, UR4, PT ;  /* 0x00000004ff007c0c */ /* 0x000fda000bf05270 */
[----:B------:R-:W-:Y:S05]  /*0ec0*/  @!P0 EXIT ;  /* 0x000000000000894d */ /* 0x000fea0003800000 */
[----:B------:R-:W2:Y:S01]  /*0ed0*/  LDCU UR5, c[0x0][0x390] ;  /* 0x00007200ff0577ac */ /* 0x000ea20008000800 */
[----:B------:R-:W-:Y:S02]  /*0ee0*/  UISETP.GE.U32.AND UP0, UPT, UR4, 0x4, UPT ;  /* 0x000000040400788c */ /* 0x000fe4000bf06070 */
[----:B--2---:R-:W-:-:S07]  /*0ef0*/  ULOP3.LUT UR5, UR5, 0x3, URZ, 0xc0, !UPT ;  /* 0x0000000305057892 */ /* 0x004fce000f8ec0ff */
[----:B------:R-:W-:Y:S05]  /*0f00*/  BRA.U !UP0, `(.L_x_40) ;  /* 0x0000000108647547 */ /* 0x000fea000b800000 */
[----:B------:R-:W-:Y:S01]  /*0f10*/  SHF.L.U32 R10, R2, 0x2, RZ ;  /* 0x00000002020a7819 */ /* 0x000fe200000006ff */
[----:B------:R-:W0:Y:S03]  /*0f20*/  MUFU.RCP R0, R9 ;  /* 0x0000000900007308 */ /* 0x000e260000001000 */
[C---:B------:R-:W-:Y:S02]  /*0f30*/  ISETP.EQ.AND P3, PT, R10.reuse, -0xc, PT ;  /* 0xfffffff40a00780c */ /* 0x040fe40003f62270 */
[C---:B------:R-:W-:Y:S02]  /*0f40*/  ISETP.EQ.AND P0, PT, R10.reuse, -0x8, PT ;  /* 0xfffffff80a00780c */ /* 0x040fe40003f02270 */
[C---:B------:R-:W-:Y:S02]  /*0f50*/  ISETP.EQ.AND P1, PT, R10.reuse, -0x4, PT ;  /* 0xfffffffc0a00780c */ /* 0x040fe40003f22270 */
[----:B------:R-:W-:-:S07]  /*0f60*/  ISETP.EQ.AND P2, PT, R10, RZ, PT ;  /* 0x000000ff0a00720c */ /* 0x000fce0003f42270 */
[----:B------:R-:W-:Y:S01]  /*0f70*/  @P3 IMAD.MOV.U32 R8, RZ, RZ, R3 ;  /* 0x000000ffff083224 */ /* 0x000fe200078e0003 */
[----:B------:R-:W-:Y:S01]  /*0f80*/  ISETP.EQ.AND P3, PT, R10, 0x4, PT ;  /* 0x000000040a00780c */ /* 0x000fe20003f62270 */
[----:B------:R-:W-:Y:S02]  /*0f90*/  @P0 IMAD.MOV.U32 R8, RZ, RZ, R4 ;  /* 0x000000ffff080224 */ /* 0x000fe400078e0004 */
[----:B01----:R-:W-:Y:S01]  /*0fa0*/  FFMA R11, -R9, R0, 1 ;  /* 0x3f800000090b7423 */ /* 0x003fe20000000100 */
        /* <DEDUP_REMOVED lines=13> */
.L_x_41:
[----:B------:R2:W-:Y:S01]  /*1080*/  STG.E desc[UR8][R14.64], R11 ;  /* 0x0000000b0e007986 */ /* 0x0005e2000c101908 */
[----:B------:R-:W-:-:S07]  /*1090*/  VIADD R2, R2, 0x4 ;  /* 0x0000000402027836 */ /* 0x000fce0000000000 */
.L_x_40:
[----:B------:R-:W-:-:S13]  /*10a0*/  ISETP.NE.AND P0, PT, RZ, UR5, PT ;  /* 0x00000005ff007c0c */ /* 0x000fda000bf05270 */
[----:B------:R-:W-:Y:S05]  /*10b0*/  @!P0 EXIT ;  /* 0x000000000000894d */ /* 0x000fea0003800000 */
[----:B------:R-:W-:-:S05]  /*10c0*/  UMOV UR4, URZ ;  /* 0x000000ff00047c82 */ /* 0x000fca0008000000 */
.L_x_42:
[C---:B------:R-:W-:Y:S01]  /*10d0*/  SHF.L.U32 R0, R2.reuse, 0x2, RZ ;  /* 0x0000000202007819 */ /* 0x040fe200000006ff */
[----:B------:R-:W-:Y:S01]  /*10e0*/  UIADD3 UR4, UPT, UPT, UR4, 0x1, URZ ;  /* 0x0000000104047890 */ /* 0x000fe2000fffe0ff */
[----:B------:R-:W-:Y:S02]  /*10f0*/  VIADD R2, R2, 0x1 ;  /* 0x0000000102027836 */ /* 0x000fe40000000000 */
[C---:B------:R-:W-:Y:S01]  /*1100*/  ISETP.EQ.AND P0, PT, R0.reuse, RZ, PT ;  /* 0x000000ff0000720c */ /* 0x040fe20003f02270 */
[----:B------:R-:W-:Y:S01]  /*1110*/  UISETP.NE.AND UP0, UPT, UR4, UR5, UPT ;  /* 0x000000050400728c */ /* 0x000fe2000bf05270 */
[C---:B------:R-:W-:Y:S02]  /*1120*/  ISETP.EQ.AND P1, PT, R0.reuse, 0x4, PT ;  /* 0x000000040000780c */ /* 0x040fe40003f22270 */
[C---:B------:R-:W-:Y:S02]  /*1130*/  ISETP.EQ.AND P2, PT, R0.reuse, 0x8, PT ;  /* 0x000000080000780c */ /* 0x040fe40003f42270 */
[----:B------:R-:W-:-:S07]  /*1140*/  ISETP.EQ.AND P3, PT, R0, 0xc, PT ;  /* 0x0000000c0000780c */ /* 0x000fce0003f62270 */
[----:B------:R-:W-:Y:S01]  /*1150*/  @P0 IMAD.MOV.U32 R8, RZ, RZ, R3 ;  /* 0x000000ffff080224 */ /* 0x000fe200078e0003 */
[----:B------:R-:W-:Y:S01]  /*1160*/  ISETP.EQ.AND P0, PT, R0, 0x10, PT ;  /* 0x000000100000780c */ /* 0x000fe20003f02270 */
[----:B------:R-:W-:Y:S02]  /*1170*/  @P1 IMAD.MOV.U32 R8, RZ, RZ, R4 ;  /* 0x000000ffff081224 */ /* 0x000fe400078e0004 */
[----:B------:R-:W-:Y:S02]  /*1180*/  @P2 MOV R8, R5 ;  /* 0x0000000500082202 */ /* 0x000fe40000000f00 */
[----:B------:R-:W-:-:S08]  /*1190*/  @P3 IMAD.MOV.U32 R8, RZ, RZ, R6 ;  /* 0x000000ffff083224 */ /* 0x000fd000078e0006 */
[----:B------:R-:W-:Y:S01]  /*11a0*/  @P0 MOV R8, R7 ;  /* 0x0000000700080202 */ /* 0x000fe20000000f00 */
[----:B------:R-:W-:Y:S06]  /*11b0*/  BRA.U UP0, `(.L_x_42) ;  /* 0xfffffffd00c47547 */ /* 0x000fec000b83ffff */
[----:B------:R-:W3:Y:S08]  /*11c0*/  MUFU.RCP R0, R9 ;  /* 0x0000000900007308 */ /* 0x000ef00000001000 */
[----:B------:R-:W4:Y:S01]  /*11d0*/  FCHK P0, R8, R9 ;  /* 0x0000000908007302 */ /* 0x000f220000000000 */
[----:B---3--:R-:W-:-:S04]  /*11e0*/  FFMA R3, -R9, R0, 1 ;  /* 0x3f80000009037423 */ /* 0x008fc80000000100 */
[----:B------:R-:W-:-:S04]  /*11f0*/  FFMA R0, R0, R3, R0 ;  /* 0x0000000300007223 */ /* 0x000fc80000000000 */
[----:B------:R-:W-:-:S04]  /*1200*/  FFMA R3, R0, R8, RZ ;  /* 0x0000000800037223 */ /* 0x000fc800000000ff */
[----:B------:R-:W-:-:S04]  /*1210*/  FFMA R2, -R9, R3, R8 ;  /* 0x0000000309027223 */ /* 0x000fc80000000108 */
[----:B------:R-:W-:Y:S01]  /*1220*/  FFMA R3, R0, R2, R3 ;  /* 0x0000000200037223 */ /* 0x000fe20000000003 */
[----:B----4-:R-:W-:Y:S06]  /*1230*/  @!P0 BRA `(.L_x_43) ;  /* 0x0000000000108947 */ /* 0x010fec0003800000 */
[----:B------:R-:W-:Y:S01]  /*1240*/  IMAD.MOV.U32 R0, RZ, RZ, R8 ;  /* 0x000000ffff007224 */ /* 0x000fe200078e0008 */
[----:B------:R-:W-:-:S07]  /*1250*/  MOV R16, 0x1270 ;  /* 0x0000127000107802 */ /* 0x000fce0000000f00 */
[----:B012---:R-:W-:Y:S05]  /*1260*/  CALL.REL.NOINC `($__internal_0_$__cuda_sm3x_div_rn_noftz_f32_slowpath) ;  /* 0x00000000000c7944 */ /* 0x007fea0003c00000 */
[----:B------:R-:W-:-:S07]  /*1270*/  IMAD.MOV.U32 R3, RZ, RZ, R0 ;  /* 0x000000ffff037224 */ /* 0x000fce00078e0000 */
.L_x_43:
[----:B------:R-:W-:Y:S01]  /*1280*/  STG.E desc[UR8][R14.64], R3 ;  /* 0x000000030e007986 */ /* 0x000fe2000c101908 */
[----:B------:R-:W-:Y:S05]  /*1290*/  EXIT ;  /* 0x000000000000794d */ /* 0x000fea0003800000 */
        .weak           $__internal_0_$__cuda_sm3x_div_rn_noftz_f32_slowpath
        .type           $__internal_0_$__cuda_sm3x_div_rn_noftz_f32_slowpath,@function
        .size           $__internal_0_$__cuda_sm3x_div_rn_noftz_f32_slowpath,(.L_x_601 - $__internal_0_$__cuda_sm3x_div_rn_noftz_f32_slowpath)
$__internal_0_$__cuda_sm3x_div_rn_noftz_f32_slowpath:
[--C-:B------:R-:W-:Y:S01]  /*12a0*/  SHF.R.U32.HI R17, RZ, 0x17, R9.reuse ;  /* 0x00000017ff117819 */ /* 0x100fe20000011609 */
[----:B------:R-:W-:Y:S01]  /*12b0*/  IMAD.MOV.U32 R21, RZ, RZ, R9 ;  /* 0x000000ffff157224 */ /* 0x000fe200078e0009 */
[----:B------:R-:W-:Y:S02]  /*12c0*/  SHF.R.U32.HI R20, RZ, 0x17, R0 ;  /* 0x00000017ff147819 */ /* 0x000fe40000011600 */
[----:B------:R-:W-:Y:S02]  /*12d0*/  LOP3.LUT R17, R17, 0xff, RZ, 0xc0, !PT ;  /* 0x000000ff11117812 */ /* 0x000fe400078ec0ff */
[----:B------:R-:W-:Y:S02]  /*12e0*/  LOP3.LUT R20, R20, 0xff, RZ, 0xc0, !PT ;  /* 0x000000ff14147812 */ /* 0x000fe400078ec0ff */
[----:B------:R-:W-:-:S03]  /*12f0*/  IADD3 R23, PT, PT, R17, -0x1, RZ ;  /* 0xffffffff11177810 */ /* 0x000fc60007ffe0ff */
[----:B------:R-:W-:Y:S01]  /*1300*/  VIADD R22, R20, 0xffffffff ;  /* 0xffffffff14167836 */ /* 0x000fe20000000000 */
[----:B------:R-:W-:-:S04]  /*1310*/  ISETP.GT.U32.AND P0, PT, R23, 0xfd, PT ;  /* 0x000000fd1700780c */ /* 0x000fc80003f04070 */
[----:B------:R-:W-:-:S13]  /*1320*/  ISETP.GT.U32.OR P0, PT, R22, 0xfd, P0 ;  /* 0x000000fd1600780c */ /* 0x000fda0000704470 */
[----:B------:R-:W-:Y:S01]  /*1330*/  @!P0 MOV R19, RZ ;  /* 0x000000ff00138202 */ /* 0x000fe20000000f00 */
[----:B------:R-:W-:Y:S06]  /*1340*/  @!P0 BRA `(.L_x_44) ;  /* 0x00000000005c8947 */ /* 0x000fec0003800000 */
[----:B------:R-:W-:Y:S02]  /*1350*/  FSETP.GTU.FTZ.AND P0, PT, |R0|, +INF , PT ;  /* 0x7f8000000000780b */ /* 0x000fe40003f1c200 */
[----:B------:R-:W-:-:S04]  /*1360*/  FSETP.GTU.FTZ.AND P1, PT, |R9|, +INF , PT ;  /* 0x7f8000000900780b */ /* 0x000fc80003f3c200 */
[----:B------:R-:W-:-:S13]  /*1370*/  PLOP3.LUT P0, PT, P0, P1, PT, 0xf8, 0x8f ;  /* 0x00000000008f781c */ /* 0x000fda0000703f70 */
[----:B------:R-:W-:Y:S05]  /*1380*/  @P0 BRA `(.L_x_45) ;  /* 0x0000000400440947 */ /* 0x000fea0003800000 */
[----:B------:R-:W-:-:S13]  /*1390*/  LOP3.LUT P0, RZ, R21, 0x7fffffff, R0, 0xc8, !PT ;  /* 0x7fffffff15ff7812 */ /* 0x000fda000780c800 */
[----:B------:R-:W-:Y:S05]  /*13a0*/  @!P0 BRA `(.L_x_46) ;  /* 0x0000000400348947 */ /* 0x000fea0003800000 */
[C---:B------:R-:W-:Y:S02]  /*13b0*/  FSETP.NEU.FTZ.AND P0, PT, |R0|.reuse, +INF , PT ;  /* 0x7f8000000000780b */ /* 0x040fe40003f1d200 */
[----:B------:R-:W-:Y:S02]  /*13c0*/  FSETP.NEU.FTZ.AND P2, PT, |R9|, +INF , PT ;  /* 0x7f8000000900780b */ /* 0x000fe40003f5d200 */
[----:B------:R-:W-:-:S11]  /*13d0*/  FSETP.NEU.FTZ.AND P1, PT, |R0|, +INF , PT ;  /* 0x7f8000000000780b */ /* 0x000fd60003f3d200 */
[----:B------:R-:W-:Y:S05]  /*13e0*/  @!P2 BRA !P0, `(.L_x_46) ;  /* 0x000000040024a947 */ /* 0x000fea0004000000 */
[----:B------:R-:W-:-:S04]  /*13f0*/  LOP3.LUT P0, RZ, R0, 0x7fffffff, RZ, 0xc0, !PT ;  /* 0x7fffffff00ff7812 */ /* 0x000fc8000780c0ff */
[----:B------:R-:W-:-:S13]  /*1400*/  PLOP3.LUT P0, PT, P2, P0, PT, 0x2f, 0xf2 ;  /* 0x0000000000f2781c */ /* 0x000fda0001700577 */
[----:B------:R-:W-:Y:S05]  /*1410*/  @P0 BRA `(.L_x_47) ;  /* 0x0000000400100947 */ /* 0x000fea0003800000 */
[----:B------:R-:W-:-:S04]  /*1420*/  LOP3.LUT P0, RZ, R21, 0x7fffffff, RZ, 0xc0, !PT ;  /* 0x7fffffff15ff7812 */ /* 0x000fc8000780c0ff */
[----:B------:R-:W-:-:S13]  /*1430*/  PLOP3.LUT P0, PT, P1, P0, PT, 0x2f, 0xf2 ;  /* 0x0000000000f2781c */ /* 0x000fda0000f00577 */
[----:B------:R-:W-:Y:S05]  /*1440*/  @P0 BRA `(.L_x_48) ;  /* 0x0000000000f80947 */ /* 0x000fea0003800000 */
[----:B------:R-:W-:Y:S02]  /*1450*/  ISETP.GE.AND P0, PT, R22, RZ, PT ;  /* 0x000000ff1600720c */ /* 0x000fe40003f06270 */
[----:B------:R-:W-:-:S11]  /*1460*/  ISETP.GE.AND P1, PT, R23, RZ, PT ;  /* 0x000000ff1700720c */ /* 0x000fd60003f26270 */
[----:B------:R-:W-:Y:S02]  /*1470*/  @P0 IMAD.MOV.U32 R19, RZ, RZ, RZ ;  /* 0x000000ffff130224 */ /* 0x000fe400078e00ff */
[----:B------:R-:W-:Y:S01]  /*1480*/  @!P0 FFMA R0, R0, 1.84467440737095516160e+19, RZ ;  /* 0x5f80000000008823 */ /* 0x000fe200000000ff */
[----:B------:R-:W-:Y:S02]  /*1490*/  @!P0 IMAD.MOV.U32 R19, RZ, RZ, -0x40 ;  /* 0xffffffc0ff138424 */ /* 0x000fe400078e00ff */
[----:B------:R-:W-:-:S03]  /*14a0*/  @!P1 FFMA R21, R9, 1.84467440737095516160e+19, RZ ;  /* 0x5f80000009159823 */ /* 0x000fc600000000ff */
[----:B------:R-:W-:-:S07]  /*14b0*/  @!P1 IADD3 R19, PT, PT, R19, 0x40, RZ ;  /* 0x0000004013139810 */ /* 0x000fce0007ffe0ff */
.L_x_44:
[----:B------:R-:W-:Y:S01]  /*14c0*/  LEA R22, R17, 0xc0800000, 0x17 ;  /* 0xc080000011167811 */ /* 0x000fe200078eb8ff */
[----:B------:R-:W-:-:S04]  /*14d0*/  VIADD R20, R20, 0xffffff81 ;  /* 0xffffff8114147836 */ /* 0x000fc80000000000 */
[----:B------:R-:W-:Y:S02]  /*14e0*/  IMAD.IADD R24, R21, 0x1, -R22 ;  /* 0x0000000115187824 */ /* 0x000fe400078e0a16 */
[C---:B------:R-:W-:Y:S01]  /*14f0*/  IMAD R0, R20.reuse, -0x800000, R0 ;  /* 0xff80000014007824 */ /* 0x040fe200078e0200 */
[----:B------:R-:W-:Y:S01]  /*1500*/  IADD3 R20, PT, PT, R20, 0x7f, -R17 ;  /* 0x0000007f14147810 */ /* 0x000fe20007ffe811 */
[----:B------:R-:W0:Y:S01]  /*1510*/  MUFU.RCP R22, R24 ;  /* 0x0000001800167308 */ /* 0x000e220000001000 */
[----:B------:R-:W-:Y:S02]  /*1520*/  FADD.FTZ R23, -R24, -RZ ;  /* 0x800000ff18177221 */ /* 0x000fe40000010100 */
[----:B------:R-:W-:Y:S02]  /*1530*/  IADD3 R20, PT, PT, R20, R19, RZ ;  /* 0x0000001314147210 */ /* 0x000fe40007ffe0ff */
[----:B0-----:R-:W-:-:S04]  /*1540*/  FFMA R21, R22, R23, 1 ;  /* 0x3f80000016157423 */ /* 0x001fc80000000017 */
[----:B------:R-:W-:-:S04]  /*1550*/  FFMA R21, R22, R21, R22 ;  /* 0x0000001516157223 */ /* 0x000fc80000000016 */
[----:B------:R-:W-:-:S04]  /*1560*/  FFMA R22, R0, R21, RZ ;  /* 0x0000001500167223 */ /* 0x000fc800000000ff */
[----:B------:R-:W-:-:S04]  /*1570*/  FFMA R25, R23, R22, R0 ;  /* 0x0000001617197223 */ /* 0x000fc80000000000 */
[----:B------:R-:W-:-:S04]  /*1580*/  FFMA R22, R21, R25, R22 ;  /* 0x0000001915167223 */ /* 0x000fc80000000016 */
[----:B------:R-:W-:-:S04]  /*1590*/  FFMA R23, R23, R22, R0 ;  /* 0x0000001617177223 */ /* 0x000fc80000000000 */
[----:B------:R-:W-:-:S05]  /*15a0*/  FFMA R0, R21, R23, R22 ;  /* 0x0000001715007223 */ /* 0x000fca0000000016 */
[----:B------:R-:W-:-:S04]  /*15b0*/  SHF.R.U32.HI R17, RZ, 0x17, R0 ;  /* 0x00000017ff117819 */ /* 0x000fc80000011600 */
[----:B------:R-:W-:-:S05]  /*15c0*/  LOP3.LUT R17, R17, 0xff, RZ, 0xc0, !PT ;  /* 0x000000ff11117812 */ /* 0x000fca00078ec0ff */
[----:B------:R-:W-:-:S04]  /*15d0*/  IMAD.IADD R19, R17, 0x1, R20 ;  /* 0x0000000111137824 */ /* 0x000fc800078e0214 */
[----:B------:R-:W-:-:S05]  /*15e0*/  VIADD R17, R19, 0xffffffff ;  /* 0xffffffff13117836 */ /* 0x000fca0000000000 */
[----:B------:R-:W-:-:S13]  /*15f0*/  ISETP.GE.U32.AND P0, PT, R17, 0xfe, PT ;  /* 0x000000fe1100780c */ /* 0x000fda0003f06070 */
[----:B------:R-:W-:Y:S05]  /*1600*/  @!P0 BRA `(.L_x_49) ;  /* 0x0000000000808947 */ /* 0x000fea0003800000 */
[----:B------:R-:W-:-:S13]  /*1610*/  ISETP.GT.AND P0, PT, R19, 0xfe, PT ;  /* 0x000000fe1300780c */ /* 0x000fda0003f04270 */
[----:B------:R-:W-:Y:S05]  /*1620*/  @P0 BRA `(.L_x_50) ;  /* 0x00000000006c0947 */ /* 0x000fea0003800000 */
[----:B------:R-:W-:-:S13]  /*1630*/  ISETP.GE.AND P0, PT, R19, 0x1, PT ;  /* 0x000000011300780c */ /* 0x000fda0003f06270 */
[----:B------:R-:W-:Y:S05]  /*1640*/  @P0 BRA `(.L_x_51) ;  /* 0x0000000000980947 */ /* 0x000fea0003800000 */
[----:B------:R-:W-:Y:S02]  /*1650*/  ISETP.GE.AND P0, PT, R19, -0x18, PT ;  /* 0xffffffe81300780c */ /* 0x000fe40003f06270 */
[----:B------:R-:W-:-:S11]  /*1660*/  LOP3.LUT R0, R0, 0x80000000, RZ, 0xc0, !PT ;  /* 0x8000000000007812 */ /* 0x000fd600078ec0ff */
[----:B------:R-:W-:Y:S05]  /*1670*/  @!P0 BRA `(.L_x_51) ;  /* 0x00000000008c8947 */ /* 0x000fea0003800000 */
[-CC-:B------:R-:W-:Y:S01]  /*1680*/  FFMA.RZ R17, R21, R23.reuse, R22.reuse ;  /* 0x0000001715117223 */ /* 0x180fe2000000c016 */
[C---:B------:R-:W-:Y:S02]  /*1690*/  ISETP.NE.AND P2, PT, R19.reuse, RZ, PT ;  /* 0x000000ff1300720c */ /* 0x040fe40003f45270 */
[----:B------:R-:W-:Y:S02]  /*16a0*/  ISETP.NE.AND P1, PT, R19, RZ, PT ;  /* 0x000000ff1300720c */ /* 0x000fe40003f25270 */
[----:B------:R-:W-:Y:S01]  /*16b0*/  LOP3.LUT R20, R17, 0x7fffff, RZ, 0xc0, !PT ;  /* 0x007fffff11147812 */ /* 0x000fe200078ec0ff */
[CCC-:B------:R-:W-:Y:S01]  /*16c0*/  FFMA.RP R17, R21.reuse, R23.reuse, R22.reuse ;  /* 0x0000001715117223 */ /* 0x1c0fe20000008016 */
[----:B------:R-:W-:Y:S01]  /*16d0*/  FFMA.RM R22, R21, R23, R22 ;  /* 0x0000001715167223 */ /* 0x000fe20000004016 */
[----:B------:R-:W-:Y:S01]  /*16e0*/  IADD3 R21, PT, PT, R19, 0x20, RZ ;  /* 0x0000002013157810 */ /* 0x000fe20007ffe0ff */
[----:B------:R-:W-:Y:S01]  /*16f0*/  IMAD.MOV R19, RZ, RZ, -R19 ;  /* 0x000000ffff137224 */ /* 0x000fe200078e0a13 */
[----:B------:R-:W-:-:S02]  /*1700*/  LOP3.LUT R20, R20, 0x800000, RZ, 0xfc, !PT ;  /* 0x0080000014147812 */ /* 0x000fc400078efcff */
[----:B------:R-:W-:Y:S02]  /*1710*/  FSETP.NEU.FTZ.AND P0, PT, R17, R22, PT ;  /* 0x000000161100720b */ /* 0x000fe40003f1d000 */
[----:B------:R-:W-:Y:S02]  /*1720*/  SHF.L.U32 R21, R20, R21, RZ ;  /* 0x0000001514157219 */ /* 0x000fe400000006ff */
[----:B------:R-:W-:Y:S02]  /*1730*/  SEL R17, R19, RZ, P2 ;  /* 0x000000ff13117207 */ /* 0x000fe40001000000 */
[----:B------:R-:W-:Y:S02]  /*1740*/  ISETP.NE.AND P1, PT, R21, RZ, P1 ;  /* 0x000000ff1500720c */ /* 0x000fe40000f25270 */
[----:B------:R-:W-:Y:S02]  /*1750*/  SHF.R.U32.HI R17, RZ, R17, R20 ;  /* 0x00000011ff117219 */ /* 0x000fe40000011614 */
[----:B------:R-:W-:-:S02]  /*1760*/  PLOP3.LUT P0, PT, P0, P1, PT, 0xf8, 0x8f ;  /* 0x00000000008f781c */ /* 0x000fc40000703f70 */
[----:B------:R-:W-:Y:S02]  /*1770*/  SHF.R.U32.HI R20, RZ, 0x1, R17 ;  /* 0x00000001ff147819 */ /* 0x000fe40000011611 */
[----:B------:R-:W-:-:S04]  /*1780*/  SEL R19, RZ, 0x1, !P0 ;  /* 0x00000001ff137807 */ /* 0x000fc80004000000 */
[----:B------:R-:W-:-:S04]  /*1790*/  LOP3.LUT R22, R19, 0x1, R20, 0xf8, !PT ;  /* 0x0000000113167812 */ /* 0x000fc800078ef814 */
[----:B------:R-:W-:-:S05]  /*17a0*/  LOP3.LUT R17, R22, R17, RZ, 0xc0, !PT ;  /* 0x0000001116117212 */ /* 0x000fca00078ec0ff */
[----:B------:R-:W-:-:S05]  /*17b0*/  IMAD.IADD R17, R20, 0x1, R17 ;  /* 0x0000000114117824 */ /* 0x000fca00078e0211 */
[----:B------:R-:W-:Y:S01]  /*17c0*/  LOP3.LUT R0, R17, R0, RZ, 0xfc, !PT ;  /* 0x0000000011007212 */ /* 0x000fe200078efcff */
[----:B------:R-:W-:Y:S06]  /*17d0*/  BRA `(.L_x_51) ;  /* 0x0000000000347947 */ /* 0x000fec0003800000 */
.L_x_50:
[----:B------:R-:W-:-:S04]  /*17e0*/  LOP3.LUT R0, R0, 0x80000000, RZ, 0xc0, !PT ;  /* 0x8000000000007812 */ /* 0x000fc800078ec0ff */
[----:B------:R-:W-:Y:S01]  /*17f0*/  LOP3.LUT R0, R0, 0x7f800000, RZ, 0xfc, !PT ;  /* 0x7f80000000007812 */ /* 0x000fe200078efcff */
[----:B------:R-:W-:Y:S06]  /*1800*/  BRA `(.L_x_51) ;  /* 0x0000000000287947 */ /* 0x000fec0003800000 */
.L_x_49:
[----:B------:R-:W-:Y:S01]  /*1810*/  LEA R0, R20, R0, 0x17 ;  /* 0x0000000014007211 */ /* 0x000fe200078eb8ff */
[----:B------:R-:W-:Y:S06]  /*1820*/  BRA `(.L_x_51) ;  /* 0x0000000000207947 */ /* 0x000fec0003800000 */
.L_x_48:
[----:B------:R-:W-:-:S04]  /*1830*/  LOP3.LUT R0, R21, 0x80000000, R0, 0x48, !PT ;  /* 0x8000000015007812 */ /* 0x000fc800078e4800 */
[----:B------:R-:W-:Y:S01]  /*1840*/  LOP3.LUT R0, R0, 0x7f800000, RZ, 0xfc, !PT ;  /* 0x7f80000000007812 */ /* 0x000fe200078efcff */
[----:B------:R-:W-:Y:S06]  /*1850*/  BRA `(.L_x_51) ;  /* 0x0000000000147947 */ /* 0x000fec0003800000 */
.L_x_47:
[----:B------:R-:W-:Y:S01]  /*1860*/  LOP3.LUT R0, R21, 0x80000000, R0, 0x48, !PT ;  /* 0x8000000015007812 */ /* 0x000fe200078e4800 */
[----:B------:R-:W-:Y:S06]  /*1870*/  BRA `(.L_x_51) ;  /* 0x00000000000c7947 */ /* 0x000fec0003800000 */
.L_x_46:
[----:B------:R-:W0:Y:S01]  /*1880*/  MUFU.RSQ R0, -QNAN ;  /* 0xffc0000000007908 */ /* 0x000e220000001400 */
[----:B------:R-:W-:Y:S05]  /*1890*/  BRA `(.L_x_51) ;  /* 0x0000000000047947 */ /* 0x000fea0003800000 */
.L_x_45:
[----:B------:R-:W-:-:S07]  /*18a0*/  FADD.FTZ R0, R0, R9 ;  /* 0x0000000900007221 */ /* 0x000fce0000010000 */
.L_x_51:
[----:B------:R-:W-:-:S04]  /*18b0*/  IMAD.MOV.U32 R17, RZ, RZ, 0x0 ;  /* 0x00000000ff117424 */ /* 0x000fc800078e00ff */
[----:B0-----:R-:W-:Y:S05]  /*18c0*/  RET.REL.NODEC R16 `(_Z13globalavg_jjbPfS_ii) ;  /* 0xffffffe410cc7950 */ /* 0x001fea0003c3ffff */
.L_x_52:
        /* <DEDUP_REMOVED lines=11> */
.L_x_601:


//--------------------- .text._Z15basic_block_jjbPfS_S_iib --------------------------
	.section	.text._Z15basic_block_jjbPfS_S_iib,"ax",@progbits
	.align	128
        .global         _Z15basic_block_jjbPfS_S_iib
        .type           _Z15basic_block_jjbPfS_S_iib,@function
        .size           _Z15basic_block_jjbPfS_S_iib,(.L_x_608 - _Z15basic_block_jjbPfS_S_iib)
        .other          _Z15basic_block_jjbPfS_S_iib,@"STO_CUDA_ENTRY STV_DEFAULT"
_Z15basic_block_jjbPfS_S_iib:
.text._Z15basic_block_jjbPfS_S_iib:
[----:B------:R-:W-:Y:S08]  /*0000*/  LDC R1, c[0x0][0x37c] ;  /* 0x0000df00ff017b82 */ /* 0x000ff00000000800 */
[----:B------:R-:W0:Y:S02]  /*0010*/  LDC R0, c[0x0][0x398] ;  /* 0x0000e600ff007b82 */ /* 0x000e240000000800 */
[----:B0-----:R-:W-:-:S13]  /*0020*/  ISETP.GE.AND P0, PT, R0, 0x1, PT ;  /* 0x000000010000780c */ /* 0x001fda0003f06270 */
[----:B------:R-:W-:Y:S05]  /*0030*/  @!P0 EXIT ;  /* 0x000000000000894d */ /* 0x000fea0003800000 */
[----:B------:R-:W0:Y:S01]  /*0040*/  S2R R8, SR_CTAID.Y ;  /* 0x0000000000087919 */ /* 0x000e220000002600 */
[----:B------:R-:W1:Y:S01]  /*0050*/  LDCU.U8 UR4, c[0x0][0x3a0] ;  /* 0x00007400ff0477ac */ /* 0x000e620008000000 */
[----:B------:R-:W2:Y:S01]  /*0060*/  S2UR UR5, SR_CTAID.X ;  /* 0x00000000000579c3 */ /* 0x000ea20000002500 */
[----:B------:R-:W0:Y:S01]  /*0070*/  S2R R9, SR_TID.X ;  /* 0x0000000000097919 */ /* 0x000e220000002100 */
[----:B------:R-:W0:Y:S01]  /*0080*/  LDCU UR6, c[0x0][0x360] ;  /* 0x00006c00ff0677ac */ /* 0x000e220008000800 */
[----:B------:R-:W3:Y:S01]  /*0090*/  S2R R10, SR_CTAID.Z ;  /* 0x00000000000a7919 */ /* 0x000ee20000002700 */
[----:B------:R-:W3:Y:S04]  /*00a0*/  LDCU UR7, c[0x0][0x364] ;  /* 0x00006c80ff0777ac */ /* 0x000ee80008000800 */
[----:B------:R-:W2:Y:S01]  /*00b0*/  LDC R13, c[0x0][0x39c] ;  /* 0x0000e700ff0d7b82 */ /* 0x000ea20000000800 */
[----:B------:R-:W3:Y:S07]  /*00c0*/  S2R R11, SR_TID.Y ;  /* 0x00000000000b7919 */ /* 0x000eee0000002200 */
[----:B------:R-:W4:Y:S01]  /*00d0*/  LDC.64 R2, c[0x0][0x380] ;  /* 0x0000e000ff027b82 */ /* 0x000f220000000a00 */
[----:B-1----:R-:W-:-:S04]  /*00e0*/  UPRMT UR4, UR4, 0x8880, URZ ;  /* 0x0000888004047896 */ /* 0x002fc800080000ff */
[----:B------:R-:W-:-:S03]  /*00f0*/  UISETP.NE.AND UP0, UPT, UR4, 0x1, UPT ;  /* 0x000000010400788c */ /* 0x000fc6000bf05270 */
[----:B------:R-:W1:Y:S08]  /*0100*/  LDC.64 R4, c[0x0][0x388] ;  /* 0x0000e200ff047b82 */ /* 0x000e700000000a00 */
[----:B------:R-:W5:Y:S01]  /*0110*/  LDC.64 R6, c[0x0][0x390] ;  /* 0x0000e400ff067b82 */ /* 0x000f620000000a00 */
[----:B0-----:R-:W-:-:S04]  /*0120*/  IMAD R8, R8, UR6, R9 ;  /* 0x0000000608087c24 */ /* 0x001fc8000f8e0209 */
[----:B--2---:R-:W-:Y:S02]  /*0130*/  IMAD R8, R13, UR5, R8 ;  /* 0x000000050d087c24 */ /* 0x004fe4000f8e0208 */
[----:B---3--:R-:W-:Y:S01]  /*0140*/  IMAD R9, R10, UR7, R11 ;  /* 0x000000070a097c24 */ /* 0x008fe2000f8e020b */
[----:B------:R-:W0:Y:S03]  /*0150*/  LDCU.64 UR6, c[0x0][0x358] ;  /* 0x00006b00ff0677ac */ /* 0x000e260008000a00 */
[----:B------:R-:W-:-:S04]  /*0160*/  IMAD R9, R8, R13, R9 ;  /* 0x0000000d08097224 */ /* 0x000fc800078e0209 */
[----:B----4-:R-:W-:-:S04]  /*0170*/  IMAD.WIDE R2, R9, 0x4, R2 ;  /* 0x0000000409027825 */ /* 0x010fc800078e0202 */
[----:B-1----:R-:W-:-:S04]  /*0180*/  IMAD.WIDE R4, R9, 0x4, R4 ;  /* 0x0000000409047825 */ /* 0x002fc800078e0204 */
[----:B-----5:R-:W-:Y:S01]  /*0190*/  IMAD.WIDE R6, R9, 0x4, R6 ;  /* 0x0000000409067825 */ /* 0x020fe200078e0206 */
[----:B0-----:R-:W-:Y:S06]  /*01a0*/  BRA.U UP0, `(.L_x_53) ;  /* 0x0000000d001c7547 */ /* 0x001fec000b800000 */
[C---:B------:R-:W-:Y:S02]  /*01b0*/  ISETP.GE.U32.AND P1, PT, R0.reuse, 0x10, PT ;  /* 0x000000100000780c */ /* 0x040fe40003f26070 */
[----:B------:R-:W-:-:S04]  /*01c0*/  LOP3.LUT R14, R0, 0xf, RZ, 0xc0, !PT ;  /* 0x0000000f000e7812 */ /* 0x000fc800078ec0ff */
[----:B------:R-:W-:-:S07]  /*01d0*/  ISETP.NE.AND P0, PT, R14, RZ, PT ;  /* 0x000000ff0e00720c */ /* 0x000fce0003f05270 */
[----:B------:R-:W-:Y:S06]  /*01e0*/  @!P1 BRA `(.L_x_54) ;  /* 0x0000000400949947 */ /* 0x000fec0003800000 */
[----:B------:R-:W-:-:S05]  /*01f0*/  LOP3.LUT R8, R0, 0x7ffffff0, RZ, 0xc0, !PT ;  /* 0x7ffffff000087812 */ /* 0x000fca00078ec0ff */
[----:B------:R-:W-:-:S07]  /*0200*/  IMAD.MOV R8, RZ, RZ, -R8 ;  /* 0x000000ffff087224 */ /* 0x000fce00078e0a08 */
.L_x_55:
[----:B0-----:R-:W2:Y:S04]  /*0210*/  LDG.E R9, desc[UR6][R2.64] ;  /* 0x0000000602097981 */ /* 0x001ea8000c1e1900 */
[----:B------:R-:W2:Y:S02]  /*0220*/  LDG.E R10, desc[UR6][R4.64] ;  /* 0x00000006040a7981 */ /* 0x000ea4000c1e1900 */
[C---:B--2---:R-:W-:Y:S01]  /*0230*/  FADD R11, R9.reuse, R10 ;  /* 0x0000000a090b7221 */ /* 0x044fe20000000000 */
[----:B------:R-:W-:-:S04]  /*0240*/  FSETP.GEU.AND P1, PT, R9, -R10, PT ;  /* 0x8000000a0900720b */ /* 0x000fc80003f2e000 */
[----:B------:R-:W-:-:S05]  /*0250*/  FSEL R11, R11, RZ, P1 ;  /* 0x000000ff0b0b7208 */ /* 0x000fca0000800000 */
[----:B------:R0:W-:Y:S04]  /*0260*/  STG.E desc[UR6][R6.64], R11 ;  /* 0x0000000b06007986 */ /* 0x0001e8000c101906 */
[----:B------:R-:W2:Y:S04]  /*0270*/  LDG.E R9, desc[UR6][R2.64] ;  /* 0x0000000602097981 */ /* 0x000ea8000c1e1900 */
        /* <DEDUP_REMOVED lines=9> */
[----:B0-----:R-:W-:-:S05]  /*0310*/  FSEL R11, R12, RZ, P1 ;  /* 0x000000ff0c0b7208 */ /* 0x001fca0000800000 */
[----:B------:R0:W-:Y:S04]  /*0320*/  STG.E desc[UR6][R6.64], R11 ;  /* 0x0000000b06007986 */ /* 0x0001e8000c101906 */
[----:B------:R-:W2:Y:S04]  /*0330*/  LDG.E R10, desc[UR6][R2.64] ;  /* 0x00000006020a7981 */ /* 0x000ea8000c1e1900 */
[----:B------:R-:W2:Y:S02]  /*0340*/  LDG.E R13, desc[UR6][R4.64] ;  /* 0x00000006040d7981 */ /* 0x000ea4000c1e1900 */
[C---:B--2---:R-:W-:Y:S01]  /*0350*/  FADD R12, R10.reuse, R13 ;  /* 0x0000000d0a0c7221 */ /* 0x044fe20000000000 */
[----:B------:R-:W-:-:S04]  /*0360*/  FSETP.GEU.AND P1, PT, R10, -R13, PT ;  /* 0x8000000d0a00720b */ /* 0x000fc80003f2e000 */
[----:B-1----:R-:W-:-:S05]  /*0370*/  FSEL R9, R12, RZ, P1 ;  /* 0x000000ff0c097208 */ /* 0x002fca0000800000 */
        /* <DEDUP_REMOVED lines=68> */
[----:B------:R-:W2:Y:S01]  /*07c0*/  LDG.E R13, desc[UR6][R4.64] ;  /* 0x00000006040d7981 */ /* 0x000ea2000c1e1900 */
[----:B------:R-:W-:Y:S02]  /*07d0*/  VIADD R8, R8, 0x10 ;  /* 0x0000001008087836 */ /* 0x000fe40000000000 */
[C---:B--2---:R-:W-:Y:S01]  /*07e0*/  FADD R12, R10.reuse, R13 ;  /* 0x0000000d0a0c7221 */ /* 0x044fe20000000000 */
[----:B------:R-:W-:-:S04]  /*07f0*/  FSETP.GEU.AND P1, PT, R10, -R13, PT ;  /* 0x8000000d0a00720b */ /* 0x000fc80003f2e000 */
[----:B-1----:R-:W-:Y:S02]  /*0800*/  FSEL R9, R12, RZ, P1 ;  /* 0x000000ff0c097208 */ /* 0x002fe40000800000 */
[----:B------:R-:W-:-:S03]  /*0810*/  ISETP.NE.AND P1, PT, R8, RZ, PT ;  /* 0x000000ff0800720c */ /* 0x000fc60003f25270 */
[----:B------:R0:W-:Y:S10]  /*0820*/  STG.E desc[UR6][R6.64], R9 ;  /* 0x0000000906007986 */ /* 0x0001f4000c101906 */
[----:B------:R-:W-:Y:S05]  /*0830*/  @P1 BRA `(.L_x_55) ;  /* 0xfffffff800741947 */ /* 0x000fea000383ffff */
.L_x_54:
[----:B------:R-:W-:Y:S05]  /*0840*/  @!P0 EXIT ;  /* 0x000000000000894d */ /* 0x000fea0003800000 */
[----:B------:R-:W-:Y:S02]  /*0850*/  ISETP.GE.U32.AND P1, PT, R14, 0x8, PT ;  /* 0x000000080e00780c */ /* 0x000fe40003f26070 */
[----:B------:R-:W-:-:S04]  /*0860*/  LOP3.LUT R12, R0, 0x7, RZ, 0xc0, !PT ;  /* 0x00000007000c7812 */ /* 0x000fc800078ec0ff */
[----:B------:R-:W-:-:S07]  /*0870*/  ISETP.NE.AND P0, PT, R12, RZ, PT ;  /* 0x000000ff0c00720c */ /* 0x000fce0003f05270 */
[----:B------:R-:W-:Y:S06]  /*0880*/  @!P1 BRA `(.L_x_56) ;  /* 0x0000000000c09947 */ /* 0x000fec0003800000 */
[----:B------:R-:W2:Y:S04]  /*0890*/  LDG.E R8, desc[UR6][R2.64] ;  /* 0x0000000602087981 */ /* 0x000ea8000c1e1900 */
[----:B0-----:R-:W2:Y:S02]  /*08a0*/  LDG.E R9, desc[UR6][R4.64] ;  /* 0x0000000604097981 */ /* 0x001ea4000c1e1900 */
        /* <DEDUP_REMOVED lines=40> */
[----:B------:R-:W3:Y:S04]  /*0b30*/  LDG.E R8, desc[UR6][R2.64] ;  /* 0x0000000602087981 */ /* 0x000ee8000c1e1900 */
[----:B------:R-:W3:Y:S02]  /*0b40*/  LDG.E R13, desc[UR6][R4.64] ;  /* 0x00000006040d7981 */ /* 0x000ee4000c1e1900 */
[C---:B---3--:R-:W-:Y:S01]  /*0b50*/  FADD R10, R8.reuse, R13 ;  /* 0x0000000d080a7221 */ /* 0x048fe20000000000 */
[----:B------:R-:W-:-:S04]  /*0b60*/  FSETP.GEU.AND P1, PT, R8, -R13, PT ;  /* 0x8000000d0800720b */ /* 0x000fc80003f2e000 */
[----:B-1----:R-:W-:-:S05]  /*0b70*/  FSEL R11, R10, RZ, P1 ;  /* 0x000000ff0a0b7208 */ /* 0x002fca0000800000 */
[----:B------:R2:W-:Y:S04]  /*0b80*/  STG.E desc[UR6][R6.64], R11 ;  /* 0x0000000b06007986 */ /* 0x0005e8000c101906 */
.L_x_56:
[----:B------:R-:W-:Y:S05]  /*0b90*/  @!P0 EXIT ;  /* 0x000000000000894d */ /* 0x000fea0003800000 */
[----:B------:R-:W-:Y:S02]  /*0ba0*/  ISETP.GE.U32.AND P1, PT, R12, 0x4, PT ;  /* 0x000000040c00780c */ /* 0x000fe40003f26070 */
[----:B------:R-:W-:-:S04]  /*0bb0*/  LOP3.LUT R0, R0, 0x3, RZ, 0xc0, !PT ;  /* 0x0000000300007812 */ /* 0x000fc800078ec0ff */
[----:B------:R-:W-:-:S07]  /*0bc0*/  ISETP.NE.AND P0, PT, R0, RZ, PT ;  /* 0x000000ff0000720c */ /* 0x000fce0003f05270 */
[----:B------:R-:W-:Y:S06]  /*0bd0*/  @!P1 BRA `(.L_x_57) ;  /* 0x0000000000609947 */ /* 0x000fec0003800000 */
[----:B------:R-:W3:Y:S04]  /*0be0*/  LDG.E R8, desc[UR6][R2.64] ;  /* 0x0000000602087981 */ /* 0x000ee8000c1e1900 */
[----:B0-2---:R-:W3:Y:S02]  /*0bf0*/  LDG.E R9, desc[UR6][R4.64] ;  /* 0x0000000604097981 */ /* 0x005ee4000c1e1900 */
[C---:B---3--:R-:W-:Y:S01]  /*0c00*/  FADD R10, R8.reuse, R9 ;  /* 0x00000009080a7221 */ /* 0x048fe20000000000 */
        /* <DEDUP_REMOVED lines=21> */
.L_x_57:
[----:B------:R-:W-:Y:S05]  /*0d60*/  @!P0 EXIT ;  /* 0x000000000000894d */ /* 0x000fea0003800000 */
[----:B------:R-:W-:-:S07]  /*0d70*/  IMAD.MOV R0, RZ, RZ, -R0 ;  /* 0x000000ffff007224 */ /* 0x000fce00078e0a00 */
.L_x_58:
[----:B------:R-:W4:Y:S04]  /*0d80*/  LDG.E R8, desc[UR6][R2.64] ;  /* 0x0000000602087981 */ /* 0x000f28000c1e1900 */
[----:B0-23--:R-:W4:Y:S01]  /*0d90*/  LDG.E R9, desc[UR6][R4.64] ;  /* 0x0000000604097981 */ /* 0x00df22000c1e1900 */
[----:B------:R-:W-:Y:S02]  /*0da0*/  VIADD R0, R0, 0x1 ;  /* 0x0000000100007836 */ /* 0x000fe40000000000 */
[C---:B----4-:R-:W-:Y:S01]  /*0db0*/  FADD R10, R8.reuse, R9 ;  /* 0x00000009080a7221 */ /* 0x050fe20000000000 */
[----:B------:R-:W-:-:S04]  /*0dc0*/  FSETP.GEU.AND P0, PT, R8, -R9, PT ;  /* 0x800000090800720b */ /* 0x000fc80003f0e000 */
[----:B------:R-:W-:Y:S02]  /*0dd0*/  FSEL R9, R10, RZ, P0 ;  /* 0x000000ff0a097208 */ /* 0x000fe40000000000 */
[----:B------:R-:W-:-:S03]  /*0de0*/  ISETP.NE.AND P0, PT, R0, RZ, PT ;  /* 0x000000ff0000720c */ /* 0x000fc60003f05270 */
[----:B------:R0:W-:Y:S10]  /*0df0*/  STG.E desc[UR6][R6.64], R9 ;  /* 0x0000000906007986 */ /* 0x0001f4000c101906 */
[----:B------:R-:W-:Y:S05]  /*0e00*/  @!P0 EXIT ;  /* 0x000000000000894d */ /* 0x000fea0003800000 */
[----:B------:R-:W-:Y:S05]  /*0e10*/  BRA `(.L_x_58) ;  /* 0xfffffffc00d87947 */ /* 0x000fea000383ffff */
.L_x_53:
[C---:B------:R-:W-:Y:S02]  /*0e20*/  ISETP.GE.U32.AND P1, PT, R0.reuse, 0x10, PT ;  /* 0x000000100000780c */ /* 0x040fe40003f26070 */
[----:B------:R-:W-:-:S04]  /*0e30*/  LOP3.LUT R12, R0, 0xf, RZ, 0xc0, !PT ;  /* 0x0000000f000c7812 */ /* 0x000fc800078ec0ff */
[----:B------:R-:W-:-:S07]  /*0e40*/  ISETP.NE.AND P0, PT, R12, RZ, PT ;  /* 0x000000ff0c00720c */ /* 0x000fce0003f05270 */
[----:B------:R-:W-:Y:S06]  /*0e50*/  @!P1 BRA `(.L_x_59) ;  /* 0x0000000400149947 */ /* 0x000fec0003800000 */
[----:B------:R-:W-:-:S05]  /*0e60*/  LOP3.LUT R8, R0, 0x7ffffff0, RZ, 0xc0, !PT ;  /* 0x7ffffff000087812 */ /* 0x000fca00078ec0ff */
[----:B------:R-:W-:-:S07]  /*0e70*/  IMAD.MOV R8, RZ, RZ, -R8 ;  /* 0x000000ffff087224 */ /* 0x000fce00078e0a08 */
.L_x_60:
[----:B0-----:R-:W2:Y:S04]  /*0e80*/  LDG.E R9, desc[UR6][R2.64] ;  /* 0x0000000602097981 */ /* 0x001ea8000c1e1900 */
[----:B------:R-:W2:Y:S02]  /*0e90*/  LDG.E R10, desc[UR6][R4.64] ;  /* 0x00000006040a7981 */ /* 0x000ea4000c1e1900 */
[----:B--2---:R-:W-:-:S05]  /*0ea0*/  FADD R9, R9, R10 ;  /* 0x0000000a09097221 */ /* 0x004fca0000000000 */
[----:B------:R0:W-:Y:S04]  /*0eb0*/  STG.E desc[UR6][R6.64], R9 ;  /* 0x0000000906007986 */ /* 0x0001e8000c101906 */
[----:B------:R-:W2:Y:S04]  /*0ec0*/  LDG.E R10, desc[UR6][R2.64] ;  /* 0x00000006020a7981 */ /* 0x000ea8000c1e1900 */
[----:B------:R-:W2:Y:S02]  /*0ed0*/  LDG.E R11, desc[UR6][R4.64] ;  /* 0x00000006040b7981 */ /* 0x000ea4000c1e1900 */
[----:B--2---:R-:W-:-:S05]  /*0ee0*/  FADD R11, R10, R11 ;  /* 0x0000000b0a0b7221 */ /* 0x004fca0000000000 */
[----:B------:R1:W-:Y:S04]  /*0ef0*/  STG.E desc[UR6][R6.64], R11 ;  /* 0x0000000b06007986 */ /* 0x0003e8000c101906 */
[----:B------:R-:W2:Y:S04]  /*0f00*/  LDG.E R10, desc[UR6][R2.64] ;  /* 0x00000006020a7981 */ /* 0x000ea8000c1e1900 */
[----:B------:R-:W2:Y:S02]  /*0f10*/  LDG.E R13, desc[UR6][R4.64] ;  /* 0x00000006040d7981 */ /* 0x000ea4000c1e1900 */
[----:B--2---:R-:W-:-:S05]  /*0f20*/  FADD R13, R10, R13 ;  /* 0x0000000d0a0d7221 */ /* 0x004fca0000000000 */
[----:B------:R2:W-:Y:S04]  /*0f30*/  STG.E desc[UR6][R6.64], R13 ;  /* 0x0000000d06007986 */ /* 0x0005e8000c101906 */
[----:B------:R-:W3:Y:S04]  /*0f40*/  LDG.E R10, desc[UR6][R2.64] ;  /* 0x00000006020a7981 */ /* 0x000ee8000c1e1900 */
[----:B------:R-:W3:Y:S02]  /*0f50*/  LDG.E R15, desc[UR6][R4.64] ;  /* 0x00000006040f7981 */ /* 0x000ee4000c1e1900 */
[----:B---3--:R-:W-:-:S05]  /*0f60*/  FADD R15, R10, R15 ;  /* 0x0000000f0a0f7221 */ /* 0x008fca0000000000 */
[----:B------:R3:W-:Y:S04]  /*0f70*/  STG.E desc[UR6][R6.64], R15 ;  /* 0x0000000f06007986 */ /* 0x0007e8000c101906 */
[----:B0-----:R-:W4:Y:S04]  /*0f80*/  LDG.E R9, desc[UR6][R2.64] ;  /* 0x0000000602097981 */ /* 0x001f28000c1e1900 */
[----:B------:R-:W4:Y:S02]  /*0f90*/  LDG.E R10, desc[UR6][R4.64] ;  /* 0x00000006040a7981 */ /* 0x000f24000c1e1900 */
[----:B----4-:R-:W-:-:S05]  /*0fa0*/  FADD R9, R9, R10 ;  /* 0x0000000a09097221 */ /* 0x010fca0000000000 */
[----:B------:R0:W-:Y:S04]  /*0fb0*/  STG.E desc[UR6][R6.64], R9 ;  /* 0x0000000906007986 */ /* 0x0001e8000c101906 */
[----:B------:R-:W4:Y:S04]  /*0fc0*/  LDG.E R10, desc[UR6][R2.64] ;  /* 0x00000006020a7981 */ /* 0x000f28000c1e1900 */
[----:B-1----:R-:W4:Y:S02]  /*0fd0*/  LDG.E R11, desc[UR6][R4.64] ;  /* 0x00000006040b7981 */ /* 0x002f24000c1e1900 */
[----:B----4-:R-:W-:-:S05]  /*0fe0*/  FADD R11, R10, R11 ;  /* 0x0000000b0a0b7221 */ /* 0x010fca0000000000 */
[----:B------:R1:W-:Y:S04]  /*0ff0*/  STG.E desc[UR6][R6.64], R11 ;  /* 0x0000000b06007986 */ /* 0x0003e8000c101906 */
[----:B------:R-:W4:Y:S04]  /*1000*/  LDG.E R10, desc[UR6][R2.64] ;  /* 0x00000006020a7981 */ /* 0x000f28000c1e1900 */
[----:B--2---:R-:W4:Y:S02]  /*1010*/  LDG.E R13, desc[UR6][R4.64] ;  /* 0x00000006040d7981 */ /* 0x004f24000c1e1900 */
[----:B----4-:R-:W-:-:S05]  /*1020*/  FADD R13, R10, R13 ;  /* 0x0000000d0a0d7221 */ /* 0x010fca0000000000 */
[----:B------:R2:W-:Y:S04]  /*1030*/  STG.E desc[UR6][R6.64], R13 ;  /* 0x0000000d06007986 */ /* 0x0005e8000c101906 */
[----:B------:R-:W4:Y:S04]  /*1040*/  LDG.E R10, desc[UR6][R2.64] ;  /* 0x00000006020a7981 */ /* 0x000f28000c1e1900 */
[----:B---3--:R-:W4:Y:S02]  /*1050*/  LDG.E R15, desc[UR6][R4.64] ;  /* 0x00000006040f7981 */ /* 0x008f24000c1e1900 */
[----:B----4-:R-:W-:-:S05]  /*1060*/  FADD R15, R10, R15 ;  /* 0x0000000f0a0f7221 */ /* 0x010fca0000000000 */
        /* <DEDUP_REMOVED lines=26> */
[----:B--2---:R-:W4:Y:S01]  /*1210*/  LDG.E R13, desc[UR6][R4.64] ;  /* 0x00000006040d7981 */ /* 0x004f22000c1e1900 */
[----:B------:R-:W-:Y:S02]  /*1220*/  VIADD R8, R8, 0x10 ;  /* 0x0000001008087836 */ /* 0x000fe40000000000 */
[----:B----4-:R-:W-:-:S05]  /*1230*/  FADD R13, R10, R13 ;  /* 0x0000000d0a0d7221 */ /* 0x010fca0000000000 */
[----:B------:R0:W-:Y:S04]  /*1240*/  STG.E desc[UR6][R6.64], R13 ;  /* 0x0000000d06007986 */ /* 0x0001e8000c101906 */
[----:B------:R-:W2:Y:S04]  /*1250*/  LDG.E R10, desc[UR6][R2.64] ;  /* 0x00000006020a7981 */ /* 0x000ea8000c1e1900 */
[----:B---3--:R-:W2:Y:S01]  /*1260*/  LDG.E R15, desc[UR6][R4.64] ;  /* 0x00000006040f7981 */ /* 0x008ea2000c1e1900 */
[----:B------:R-:W-:Y:S01]  /*1270*/  ISETP.NE.AND P1, PT, R8, RZ, PT ;  /* 0x000000ff0800720c */ /* 0x000fe20003f25270 */
[----:B--2---:R-:W-:-:S05]  /*1280*/  FADD R15, R10, R15 ;  /* 0x0000000f0a0f7221 */ /* 0x004fca0000000000 */
[----:B------:R0:W-:Y:S07]  /*1290*/  STG.E desc[UR6][R6.64], R15 ;  /* 0x0000000f06007986 */ /* 0x0001ee000c101906 */
[----:B------:R-:W-:Y:S05]  /*12a0*/  @P1 BRA `(.L_x_60) ;  /* 0xfffffff800f41947 */ /* 0x000fea000383ffff */
.L_x_59:
[----:B------:R-:W-:Y:S05]  /*12b0*/  @!P0 EXIT ;  /* 0x000000000000894d */ /* 0x000fea0003800000 */
[----:B------:R-:W-:Y:S02]  /*12c0*/  ISETP.GE.U32.AND P0, PT, R12, 0x8, PT ;  /* 0x000000080c00780c */ /* 0x000fe40003f06070 */
[----:B------:R-:W-:-:S04]  /*12d0*/  LOP3.LUT R10, R0, 0x7, RZ, 0xc0, !PT ;  /* 0x00000007000a7812 */ /* 0x000fc800078ec0ff */
[----:B------:R-:W-:-:S07]  /*12e0*/  ISETP.NE.AND P1, PT, R10, RZ, PT ;  /* 0x000000ff0a00720c */ /* 0x000fce0003f25270 */
[----:B------:R-:W-:Y:S06]  /*12f0*/  @!P0 BRA `(.L_x_61) ;  /* 0x0000000000808947 */ /* 0x000fec0003800000 */
[----:B------:R-:W2:Y:S04]  /*1300*/  LDG.E R8, desc[UR6][R2.64] ;  /* 0x0000000602087981 */ /* 0x000ea8000c1e1900 */
[----:B0-----:R-:W2:Y:S02]  /*1310*/  LDG.E R9, desc[UR6][R4.64] ;  /* 0x0000000604097981 */ /* 0x001ea4000c1e1900 */
        /* <DEDUP_REMOVED lines=14> */
[----:B------:R-:W4:Y:S04]  /*1400*/  LDG.E R8, desc[UR6][R2.64] ;  /* 0x0000000602087981 */ /* 0x000f28000c1e1900 */
[----:B0-----:R-:W4:Y:S02]  /*1410*/  LDG.E R9, desc[UR6][R4.64] ;  /* 0x0000000604097981 */ /* 0x001f24000c1e1900 */
[----:B----4-:R-:W-:-:S05]  /*1420*/  FADD R9, R8, R9 ;  /* 0x0000000908097221 */ /* 0x010fca0000000000 */
[----:B------:R4:W-:Y:S04]  /*1430*/  STG.E desc[UR6][R6.64], R9 ;  /* 0x0000000906007986 */ /* 0x0009e8000c101906 */
[----:B------:R-:W5:Y:S04]  /*1440*/  LDG.E R8, desc[UR6][R2.64] ;  /* 0x0000000602087981 */ /* 0x000f68000c1e1900 */
[----:B-1----:R-:W5:Y:S02]  /*1450*/  LDG.E R11, desc[UR6][R4.64] ;  /* 0x00000006040b7981 */ /* 0x002f64000c1e1900 */
[----:B-----5:R-:W-:-:S05]  /*1460*/  FADD R11, R8, R11 ;  /* 0x0000000b080b7221 */ /* 0x020fca0000000000 */
[----:B------:R4:W-:Y:S04]  /*1470*/  STG.E desc[UR6][R6.64], R11 ;  /* 0x0000000b06007986 */ /* 0x0009e8000c101906 */
[----:B------:R-:W5:Y:S04]  /*1480*/  LDG.E R8, desc[UR6][R2.64] ;  /* 0x0000000602087981 */ /* 0x000f68000c1e1900 */
[----:B--2---:R-:W5:Y:S02]  /*1490*/  LDG.E R13, desc[UR6][R4.64] ;  /* 0x00000006040d7981 */ /* 0x004f64000c1e1900 */
[----:B-----5:R-:W-:-:S05]  /*14a0*/  FADD R13, R8, R13 ;  /* 0x0000000d080d7221 */ /* 0x020fca0000000000 */
[----:B------:R4:W-:Y:S04]  /*14b0*/  STG.E desc[UR6][R6.64], R13 ;  /* 0x0000000d06007986 */ /* 0x0009e8000c101906 */
[----:B------:R-:W2:Y:S04]  /*14c0*/  LDG.E R8, desc[UR6][R2.64] ;  /* 0x0000000602087981 */ /* 0x000ea8000c1e1900 */
[----:B---3--:R-:W2:Y:S02]  /*14d0*/  LDG.E R15, desc[UR6][R4.64] ;  /* 0x00000006040f7981 */ /* 0x008ea4000c1e1900 */
[----:B--2---:R-:W-:-:S05]  /*14e0*/  FADD R15, R8, R15 ;  /* 0x0000000f080f7221 */ /* 0x004fca0000000000 */
[----:B------:R4:W-:Y:S02]  /*14f0*/  STG.E desc[UR6][R6.64], R15 ;  /* 0x0000000f06007986 */ /* 0x0009e4000c101906 */
.L_x_61:
[----:B------:R-:W-:Y:S05]  /*1500*/  @!P1 EXIT ;  /* 0x000000000000994d */ /* 0x000fea0003800000 */
[----:B------:R-:W-:Y:S02]  /*1510*/  ISETP.GE.U32.AND P0, PT, R10, 0x4, PT ;  /* 0x000000040a00780c */ /* 0x000fe40003f06070 */
[----:B------:R-:W-:-:S04]  /*1520*/  LOP3.LUT R8, R0, 0x3, RZ, 0xc0, !PT ;  /* 0x0000000300087812 */ /* 0x000fc800078ec0ff */
[----:B------:R-:W-:-:S07]  /*1530*/  ISETP.NE.AND P1, PT, R8, RZ, PT ;  /* 0x000000ff0800720c */ /* 0x000fce0003f25270 */
[----:B------:R-:W-:Y:S06]  /*1540*/  @!P0 BRA `(.L_x_62) ;  /* 0x0000000000408947 */ /* 0x000fec0003800000 */
[----:B------:R-:W2:Y:S04]  /*1550*/  LDG.E R0, desc[UR6][R2.64] ;  /* 0x0000000602007981 */ /* 0x000ea8000c1e1900 */
[----:B0---4-:R-:W2:Y:S02]  /*1560*/  LDG.E R9, desc[UR6][R4.64] ;  /* 0x0000000604097981 */ /* 0x011ea4000c1e1900 */
        /* <DEDUP_REMOVED lines=13> */
[----:B------:R1:W-:Y:S02]  /*1640*/  STG.E desc[UR6][R6.64], R15 ;  /* 0x0000000f06007986 */ /* 0x0003e4000c101906 */
.L_x_62:
[----:B------:R-:W-:Y:S05]  /*1650*/  @!P1 EXIT ;  /* 0x000000000000994d */ /* 0x000fea0003800000 */
[----:B------:R-:W-:-:S07]  /*1660*/  IMAD.MOV R0, RZ, RZ, -R8 ;  /* 0x000000ffff007224 */ /* 0x000fce00078e0a08 */
.L_x_63:
[----:B--2---:R-:W2:Y:S04]  /*1670*/  LDG.E R8, desc[UR6][R2.64] ;  /* 0x0000000602087981 */ /* 0x004ea8000c1e1900 */
[----:B01--4-:R-:W2:Y:S01]  /*1680*/  LDG.E R9, desc[UR6][R4.64] ;  /* 0x0000000604097981 */ /* 0x013ea2000c1e1900 */
[----:B------:R-:W-:-:S05]  /*1690*/  VIADD R0, R0, 0x1 ;  /* 0x0000000100007836 */ /* 0x000fca0000000000 */
[----:B------:R-:W-:Y:S01]  /*16a0*/  ISETP.NE.AND P0, PT, R0, RZ, PT ;  /* 0x000000ff0000720c */ /* 0x000fe20003f05270 */
[----:B--2---:R-:W-:-:S05]  /*16b0*/  FADD R9, R8, R9 ;  /* 0x0000000908097221 */ /* 0x004fca0000000000 */
[----:B------:R2:W-:Y:S07]  /*16c0*/  STG.E desc[UR6][R6.64], R9 ;  /* 0x0000000906007986 */ /* 0x0005ee000c101906 */
[----:B------:R-:W-:Y:S05]  /*16d0*/  @P0 BRA `(.L_x_63) ;  /* 0xfffffffc00e40947 */ /* 0x000fea000383ffff */
[----:B------:R-:W-:Y:S05]  /*16e0*/  EXIT ;  /* 0x000000000000794d */ /* 0x000fea0003800000 */
.L_x_64:
        /* <DEDUP_REMOVED lines=9> */
.L_x_608:


//--------------------- .text._Z13batchnorm_jjbPfS_iS_S_S_S_ib --------------------------
	.section	.text._Z13batchnorm_jjbPfS_iS_S_S_S_ib,"ax",@progbits
	.align	128
        .global         _Z13batchnorm_jjbPfS_iS_S_S_S_ib
        .type           _Z13batchnorm_jjbPfS_iS_S_S_S_ib,@function
        .size           _Z13batchnorm_jjbPfS_iS_S_S_S_ib,(.L_x_603 - _Z13batchnorm_jjbPfS_iS_S_S_S_ib)
        .other          _Z13batchnorm_jjbPfS_iS_S_S_S_ib,@"STO_CUDA_ENTRY STV_DEFAULT"
_Z13batchnorm_jjbPfS_iS_S_S_S_ib:
.text._Z13batchnorm_jjbPfS_iS_S_S_S_ib:
[----:B------:R-:W-:Y:S08]  /*0000*/  LDC R1, c[0x0][0x37c] ;  /* 0x0000df00ff017b82 */ /* 0x000ff00000000800 */
[----:B------:R-:W0:Y:S02]  /*0010*/  LDC R7, c[0x0][0x390] ;  /* 0x0000e400ff077b82 */ /* 0x000e240000000800 */
[----:B0-----:R-:W-:-:S13]  /*0020*/  ISETP.GE.AND P0, PT, R7, 0x1, PT ;  /* 0x000000010700780c */ /* 0x001fda0003f06270 */
[----:B------:R-:W-:Y:S05]  /*0030*/  @!P0 EXIT ;  /* 0x000000000000894d */ /* 0x000fea0003800000 */
[----:B------:R-:W0:Y:S01]  /*0040*/  S2R R0, SR_CTAID.Y ;  /* 0x0000000000007919 */ /* 0x000e220000002600 */
[----:B------:R-:W1:Y:S01]  /*0050*/  S2UR UR14, SR_CTAID.X ;  /* 0x00000000000e79c3 */ /* 0x000e620000002500 */
[----:B------:R-:W2:Y:S01]  /*0060*/  LDCU.U8 UR6, c[0x0][0x3bc] ;  /* 0x00007780ff0677ac */ /* 0x000ea20008000000 */
[----:B------:R-:W0:Y:S01]  /*0070*/  S2R R3, SR_TID.X ;  /* 0x0000000000037919 */ /* 0x000e220000002100 */
[----:B------:R-:W0:Y:S01]  /*0080*/  LDCU UR7, c[0x0][0x360] ;  /* 0x00006c00ff0777ac */ /* 0x000e220008000800 */
[----:B------:R-:W3:Y:S04]  /*0090*/  S2R R2, SR_CTAID.Z ;  /* 0x0000000000027919 */ /* 0x000ee80000002700 */
[----:B------:R-:W4:Y:S01]  /*00a0*/  LDC.64 R14, c[0x0][0x380] ;  /* 0x0000e000ff0e7b82 */ /* 0x000f220000000a00 */
[----:B------:R-:W1:Y:S01]  /*00b0*/  LDCU.128 UR8, c[0x0][0x3a0] ;  /* 0x00007400ff0877ac */ /* 0x000e620008000c00 */
[----:B------:R-:W3:Y:S01]  /*00c0*/  S2R R5, SR_TID.Y ;  /* 0x0000000000057919 */ /* 0x000ee20000002200 */
[----:B------:R-:W5:Y:S05]  /*00d0*/  LDCU.64 UR12, c[0x0][0x3b0] ;  /* 0x00007600ff0c77ac */ /* 0x000f6a0008000a00 */
[----:B------:R-:W4:Y:S01]  /*00e0*/  LDC.64 R12, c[0x0][0x388] ;  /* 0x0000e200ff0c7b82 */ /* 0x000f220000000a00 */
[----:B------:R-:W5:Y:S01]  /*00f0*/  LDCU UR19, c[0x0][0x3b8] ;  /* 0x00007700ff1377ac */ /* 0x000f620008000800 */
[----:B------:R-:W3:Y:S01]  /*0100*/  LDCU UR18, c[0x0][0x364] ;  /* 0x00006c80ff1277ac */ /* 0x000ee20008000800 */
[----:B--2---:R-:W-:Y:S01]  /*0110*/  UPRMT UR15, UR6, 0x8880, URZ ;  /* 0x00008880060f7896 */ /* 0x004fe200080000ff */
[----:B------:R-:W2:Y:S01]  /*0120*/  LDCU.64 UR4, c[0x0][0x398] ;  /* 0x00007300ff0477ac */ /* 0x000ea20008000a00 */
[----:B------:R-:W2:Y:S01]  /*0130*/  LDCU.64 UR16, c[0x0][0x358] ;  /* 0x00006b00ff1077ac */ /* 0x000ea20008000a00 */
[----:B0-----:R-:W-:Y:S01]  /*0140*/  IMAD R0, R0, UR7, R3 ;  /* 0x0000000700007c24 */ /* 0x001fe2000f8e0203 */
[----:B-1----:R-:W-:Y:S01]  /*0150*/  UIMAD.WIDE.U32 UR6, UR14, 0x4, UR8 ;  /* 0x000000040e0678a5 */ /* 0x002fe2000f8e0008 */
[----:B-----5:R-:W-:Y:S01]  /*0160*/  IMAD.U32 R9, RZ, RZ, UR19 ;  /* 0x00000013ff097e24 */ /* 0x020fe2000f8e00ff */
[----:B------:R-:W-:-:S02]  /*0170*/  UIMAD.WIDE.U32 UR8, UR14, 0x4, UR10 ;  /* 0x000000040e0878a5 */ /* 0x000fc4000f8e000a */
[----:B------:R-:W-:Y:S02]  /*0180*/  UIMAD.WIDE.U32 UR10, UR14, 0x4, UR12 ;  /* 0x000000040e0a78a5 */ /* 0x000fe4000f8e000c */
[----:B------:R-:W-:Y:S01]  /*0190*/  IMAD R0, R9, UR14, R0 ;  /* 0x0000000e09007c24 */ /* 0x000fe2000f8e0200 */
[----:B------:R-:W-:Y:S01]  /*01a0*/  UMOV UR12, UR15 ;  /* 0x0000000f000c7c82 */ /* 0x000fe20008000000 */
[----:B---3--:R-:W-:Y:S01]  /*01b0*/  IMAD R3, R2, UR18, R5 ;  /* 0x0000001202037c24 */ /* 0x008fe2000f8e0205 */
[----:B------:R-:W-:Y:S02]  /*01c0*/  UISETP.NE.AND UP0, UPT, UR12, 0x1, UPT ;  /* 0x000000010c00788c */ /* 0x000fe4000bf05270 */
[----:B--2---:R-:W-:Y:S01]  /*01d0*/  UIMAD.WIDE.U32 UR4, UR14, 0x4, UR4 ;  /* 0x000000040e0478a5 */ /* 0x004fe2000f8e0004 */
[----:B------:R-:W-:-:S04]  /*01e0*/  IMAD R3, R0, UR19, R3 ;  /* 0x0000001300037c24 */ /* 0x000fc8000f8e0203 */
[----:B----4-:R-:W-:-:S04]  /*01f0*/  IMAD.WIDE R14, R3, 0x4, R14 ;  /* 0x00000004030e7825 */ /* 0x010fc800078e020e */
[----:B------:R-:W-:Y:S01]  /*0200*/  IMAD.WIDE R12, R3, 0x4, R12 ;  /* 0x00000004030c7825 */ /* 0x000fe200078e020c */
[----:B------:R-:W-:Y:S06]  /*0210*/  BRA.U UP0, `(.L_x_65) ;  /* 0x0000002100407547 */ /* 0x000fec000b800000 */
[C---:B------:R-:W-:Y:S02]  /*0220*/  ISETP.GE.U32.AND P0, PT, R7.reuse, 0x4, PT ;  /* 0x000000040700780c */ /* 0x040fe40003f06070 */
[----:B------:R-:W-:-:S11]  /*0230*/  LOP3.LUT R17, R7, 0x3, RZ, 0xc0, !PT ;  /* 0x0000000307117812 */ /* 0x000fd600078ec0ff */
[----:B------:R-:W-:Y:S05]  /*0240*/  @!P0 BRA `(.L_x_66) ;  /* 0x0000001000a48947 */ /* 0x000fea0003800000 */
[----:B------:R-:W-:-:S05]  /*0250*/  LOP3.LUT R16, R7, 0x7ffffffc, RZ, 0xc0, !PT ;  /* 0x7ffffffc07107812 */ /* 0x000fca00078ec0ff */
[----:B------:R-:W-:-:S07]  /*0260*/  IMAD.MOV R16, RZ, RZ, -R16 ;  /* 0x000000ffff107224 */ /* 0x000fce00078e0a10 */
.L_x_79:
[----:B------:R-:W-:Y:S01]  /*0270*/  MOV R6, UR6 ;  /* 0x0000000600067c02 */ /* 0x000fe20008000f00 */
[----:B------:R-:W-:Y:S01]  /*0280*/  IMAD.U32 R7, RZ, RZ, UR7 ;  /* 0x00000007ff077e24 */ /* 0x000fe2000f8e00ff */
[----:B------:R-:W-:Y:S01]  /*0290*/  MOV R5, UR5 ;  /* 0x0000000500057c02 */ /* 0x000fe20008000f00 */
[----:B------:R-:W-:Y:S01]  /*02a0*/  IMAD.U32 R4, RZ, RZ, UR4 ;  /* 0x00000004ff047e24 */ /* 0x000fe2000f8e00ff */
[----:B------:R-:W2:Y:S04]  /*02b0*/  LDG.E R0, desc[UR16][R14.64] ;  /* 0x000000100e007981 */ /* 0x000ea8000c1e1900 */
[----:B------:R-:W3:Y:S04]  /*02c0*/  LDG.E R6, desc[UR16][R6.64] ;  /* 0x0000001006067981 */ /* 0x000ee8000c1e1900 */
[----:B------:R-:W2:Y:S01]  /*02d0*/  LDG.E R5, desc[UR16][R4.64] ;  /* 0x0000001004057981 */ /* 0x000ea2000c1e1900 */
[----:B------:R-:W-:Y:S01]  /*02e0*/  UMOV UR12, 0x88e368f1 ;  /* 0x88e368f1000c7882 */ /* 0x000fe20000000000 */
[----:B------:R-:W-:Y:S01]  /*02f0*/  UMOV UR13, 0x3ee4f8b5 ;  /* 0x3ee4f8b5000d7882 */ /* 0x000fe20000000000 */
[----:B------:R-:W-:Y:S01]  /*0300*/  IMAD.MOV.U32 R22, RZ, RZ, 0x0 ;  /* 0x00000000ff167424 */ /* 0x000fe200078e00ff */
[----:B------:R-:W-:Y:S01]  /*0310*/  MOV R23, 0x3fd80000 ;  /* 0x3fd8000000177802 */ /* 0x000fe20000000f00 */
[----:B0--3--:R-:W0:Y:S02]  /*0320*/  F2F.F64.F32 R20, R6 ;  /* 0x0000000600147310 */ /* 0x009e240000201800 */
[----:B0-----:R-:W-:-:S06]  /*0330*/  DADD R20, R20, UR12 ;  /* 0x0000000c14147e29 */ /* 0x001fcc0008000000 */
[----:B------:R-:W0:Y:S04]  /*0340*/  MUFU.RSQ64H R11, R21 ;  /* 0x00000015000b7308 */ /* 0x000e280000001c00 */
[----:B------:R-:W-:-:S06]  /*0350*/  VIADD R10, R21, 0xfcb00000 ;  /* 0xfcb00000150a7836 */ /* 0x000fcc0000000000 */
[----:B0-----:R-:W-:-:S08]  /*0360*/  DMUL R2, R10, R10 ;  /* 0x0000000a0a027228 */ /* 0x001fd00000000000 */
[----:B------:R-:W-:-:S08]  /*0370*/  DFMA R2, R20, -R2, 1 ;  /* 0x3ff000001402742b */ /* 0x000fd00000000802 */
[----:B------:R-:W-:Y:S02]  /*0380*/  DFMA R22, R2, R22, 0.5 ;  /* 0x3fe000000216742b */ /* 0x000fe40000000016 */
[----:B------:R-:W-:-:S08]  /*0390*/  DMUL R2, R10, R2 ;  /* 0x000000020a027228 */ /* 0x000fd00000000000 */
[----:B------:R-:W-:Y:S01]  /*03a0*/  DFMA R22, R22, R2, R10 ;  /* 0x000000021616722b */ /* 0x000fe2000000000a */
[----:B--2---:R-:W-:Y:S01]  /*03b0*/  FADD R0, R0, -R5 ;  /* 0x8000000500007221 */ /* 0x004fe20000000000 */
[----:B------:R-:W-:-:S06]  /*03c0*/  ISETP.GE.U32.AND P0, PT, R10, 0x7ca00000, PT ;  /* 0x7ca000000a00780c */ /* 0x000fcc0003f06070 */
[----:B------:R-:W-:Y:S01]  /*03d0*/  DMUL R2, R20, R22 ;  /* 0x0000001614027228 */ /* 0x000fe20000000000 */
[----:B------:R0:W1:Y:S01]  /*03e0*/  F2F.F64.F32 R6, R0 ;  /* 0x0000000000067310 */ /* 0x0000620000201800 */
[----:B------:R-:W-:Y:S02]  /*03f0*/  VIADD R5, R23, 0xfff00000 ;  /* 0xfff0000017057836 */ /* 0x000fe40000000000 */
[----:B------:R-:W-:-:S04]  /*0400*/  IMAD.MOV.U32 R4, RZ, RZ, R22 ;  /* 0x000000ffff047224 */ /* 0x000fc800078e0016 */
[----:B------:R-:W-:-:S08]  /*0410*/  DFMA R8, R2, -R2, R20 ;  /* 0x800000020208722b */ /* 0x000fd00000000014 */
[----:B------:R-:W-:Y:S01]  /*0420*/  DFMA R18, R8, R4, R2 ;  /* 0x000000040812722b */ /* 0x000fe20000000002 */
[----:B01----:R-:W-:Y:S10]  /*0430*/  @!P0 BRA `(.L_x_67) ;  /* 0x00000000001c8947 */ /* 0x003ff40003800000 */
[----:B------:R-:W-:Y:S01]  /*0440*/  MOV R0, R22 ;  /* 0x0000001600007202 */ /* 0x000fe20000000f00 */
[----:B------:R-:W-:Y:S01]  /*0450*/  IMAD.MOV.U32 R18, RZ, RZ, R20 ;  /* 0x000000ffff127224 */ /* 0x000fe200078e0014 */
[----:B------:R-:W-:Y:S01]  /*0460*/  MOV R4, 0x490 ;  /* 0x0000049000047802 */ /* 0x000fe20000000f00 */
[----:B------:R-:W-:-:S07]  /*0470*/  IMAD.MOV.U32 R11, RZ, RZ, R21 ;  /* 0x000000ffff0b7224 */ /* 0x000fce00078e0015 */
[----:B------:R-:W-:Y:S05]  /*0480*/  CALL.REL.NOINC `($__internal_2_$__cuda_sm20_dsqrt_rn_f64_mediumpath_v1) ;  /* 0x0000006800107944 */ /* 0x000fea0003c00000 */
[----:B------:R-:W-:Y:S01]  /*0490*/  MOV R18, R2 ;  /* 0x0000000200127202 */ /* 0x000fe20000000f00 */
[----:B------:R-:W-:-:S07]  /*04a0*/  IMAD.MOV.U32 R19, RZ, RZ, R3 ;  /* 0x000000ffff137224 */ /* 0x000fce00078e0003 */
.L_x_67:
[----:B------:R-:W0:Y:S01]  /*04b0*/  MUFU.RCP64H R3, R19 ;  /* 0x0000001300037308 */ /* 0x000e220000001800 */
[----:B------:R-:W-:Y:S01]  /*04c0*/  IMAD.MOV.U32 R2, RZ, RZ, 0x1 ;  /* 0x00000001ff027424 */ /* 0x000fe200078e00ff */
[----:B------:R-:W-:Y:S01]  /*04d0*/  FSETP.GEU.AND P1, PT, |R7|, 6.5827683646048100446e-37, PT ;  /* 0x036000000700780b */ /* 0x000fe20003f2e200 */
[----:B------:R-:W-:Y:S04]  /*04e0*/  BSSY.RECONVERGENT B1, `(.L_x_68) ;  /* 0x0000014000017945 */ /* 0x000fe80003800200 */
[----:B0-----:R-:W-:-:S08]  /*04f0*/  DFMA R4, R2, -R18, 1 ;  /* 0x3ff000000204742b */ /* 0x001fd00000000812 */
[----:B------:R-:W-:-:S08]  /*0500*/  DFMA R4, R4, R4, R4 ;  /* 0x000000040404722b */ /* 0x000fd00000000004 */
[----:B------:R-:W-:-:S08]  /*0510*/  DFMA R4, R2, R4, R2 ;  /* 0x000000040204722b */ /* 0x000fd00000000002 */
[----:B------:R-:W-:-:S08]  /*0520*/  DFMA R2, R4, -R18, 1 ;  /* 0x3ff000000402742b */ /* 0x000fd00000000812 */
[----:B------:R-:W-:-:S08]  /*0530*/  DFMA R2, R4, R2, R4 ;  /* 0x000000020402722b */ /* 0x000fd00000000004 */
[----:B------:R-:W-:-:S08]  /*0540*/  DMUL R4, R6, R2 ;  /* 0x0000000206047228 */ /* 0x000fd00000000000 */
[----:B------:R-:W-:-:S08]  /*0550*/  DFMA R8, R4, -R18, R6 ;  /* 0x800000120408722b */ /* 0x000fd00000000006 */
[----:B------:R-:W-:-:S10]  /*0560*/  DFMA R2, R2, R8, R4 ;  /* 0x000000080202722b */ /* 0x000fd40000000004 */
[----:B------:R-:W-:-:S05]  /*0570*/  FFMA R0, RZ, R19, R3 ;  /* 0x00000013ff007223 */ /* 0x000fca0000000003 */
[----:B------:R-:W-:-:S13]  /*0580*/  FSETP.GT.AND P0, PT, |R0|, 1.469367938527859385e-39, PT ;  /* 0x001000000000780b */ /* 0x000fda0003f04200 */
[----:B------:R-:W-:Y:S05]  /*0590*/  @P0 BRA P1, `(.L_x_69) ;  /* 0x0000000000200947 */ /* 0x000fea0000800000 */
[----:B------:R-:W-:Y:S01]  /*05a0*/  MOV R0, R6 ;  /* 0x0000000600007202 */ /* 0x000fe20000000f00 */
[----:B------:R-:W-:Y:S01]  /*05b0*/  IMAD.MOV.U32 R11, RZ, RZ, R7 ;  /* 0x000000ffff0b7224 */ /* 0x000fe200078e0007 */
[----:B------:R-:W-:Y:S01]  /*05c0*/  MOV R9, R19 ;  /* 0x0000001300097202 */ /* 0x000fe20000000f00 */
[----:B------:R-:W-:Y:S01]  /*05d0*/  IMAD.MOV.U32 R4, RZ, RZ, R18 ;  /* 0x000000ffff047224 */ /* 0x000fe200078e0012 */
[----:B------:R-:W-:-:S07]  /*05e0*/  MOV R2, 0x600 ;  /* 0x0000060000027802 */ /* 0x000fce0000000f00 */
[----:B------:R-:W-:Y:S05]  /*05f0*/  CALL.REL.NOINC `($__internal_1_$__cuda_sm20_div_rn_f64_full) ;  /* 0x0000006000487944 */ /* 0x000fea0003c00000 */
[----:B------:R-:W-:Y:S02]  /*0600*/  IMAD.MOV.U32 R2, RZ, RZ, R20 ;  /* 0x000000ffff027224 */ /* 0x000fe400078e0014 */
[----:B------:R-:W-:-:S07]  /*0610*/  IMAD.MOV.U32 R3, RZ, RZ, R21 ;  /* 0x000000ffff037224 */ /* 0x000fce00078e0015 */
.L_x_69:
[----:B------:R-:W-:Y:S05]  /*0620*/  BSYNC.RECONVERGENT B1 ;  /* 0x0000000000017941 */ /* 0x000fea0003800200 */
.L_x_68:
[----:B------:R-:W-:Y:S01]  /*0630*/  MOV R8, UR8 ;  /* 0x0000000800087c02 */ /* 0x000fe20008000f00 */
[----:B------:R-:W-:Y:S01]  /*0640*/  IMAD.U32 R10, RZ, RZ, UR10 ;  /* 0x0000000aff0a7e24 */ /* 0x000fe2000f8e00ff */
[----:B------:R-:W-:Y:S01]  /*0650*/  MOV R11, UR11 ;  /* 0x0000000b000b7c02 */ /* 0x000fe20008000f00 */
[----:B------:R-:W-:-:S04]  /*0660*/  IMAD.U32 R9, RZ, RZ, UR9 ;  /* 0x00000009ff097e24 */ /* 0x000fc8000f8e00ff */
[----:B------:R-:W2:Y:S04]  /*0670*/  LDG.E R10, desc[UR16][R10.64] ;  /* 0x000000100a0a7981 */ /* 0x000ea8000c1e1900 */
[----:B------:R-:W3:Y:S01]  /*0680*/  LDG.E R8, desc[UR16][R8.64] ;  /* 0x0000001008087981 */ /* 0x000ee2000c1e1900 */
[----:B------:R-:W-:Y:S02]  /*0690*/  IMAD.U32 R18, RZ, RZ, UR6 ;  /* 0x00000006ff127e24 */ /* 0x000fe4000f8e00ff */
[----:B------:R-:W-:Y:S01]  /*06a0*/  IMAD.U32 R19, RZ, RZ, UR7 ;  /* 0x00000007ff137e24 */ /* 0x000fe2000f8e00ff */
[----:B--2---:R-:W-:Y:S08]  /*06b0*/  F2F.F64.F32 R6, R10 ;  /* 0x0000000a00067310 */ /* 0x004ff00000201800 */
[----:B---3--:R-:W0:Y:S02]  /*06c0*/  F2F.F64.F32 R4, R8 ;  /* 0x0000000800047310 */ /* 0x008e240000201800 */
[----:B0-----:R-:W-:-:S10]  /*06d0*/  DFMA R4, R4, R2, R6 ;  /* 0x000000020404722b */ /* 0x001fd40000000006 */
[----:B------:R-:W0:Y:S02]  /*06e0*/  F2F.F32.F64 R4, R4 ;  /* 0x0000000400047310 */ /* 0x000e240000301000 */
[----:B0-----:R-:W-:-:S04]  /*06f0*/  FSETP.GEU.AND P0, PT, R4, RZ, PT ;  /* 0x000000ff0400720b */ /* 0x001fc80003f0e000 */
[----:B------:R-:W-:-:S05]  /*0700*/  FSEL R23, R4, RZ, P0 ;  /* 0x000000ff04177208 */ /* 0x000fca0000000000 */
[----:B------:R0:W-:Y:S04]  /*0710*/  STG.E desc[UR16][R12.64], R23 ;  /* 0x000000170c007986 */ /* 0x0001e8000c101910 */
[----:B------:R-:W2:Y:S01]  /*0720*/  LDG.E R18, desc[UR16][R18.64] ;  /* 0x0000001012127981 */ /* 0x000ea2000c1e1900 */
[----:B------:R-:W-:Y:S01]  /*0730*/  IMAD.U32 R7, RZ, RZ, UR5 ;  /* 0x00000005ff077e24 */ /* 0x000fe2000f8e00ff */
[----:B------:R-:W-:Y:S02]  /*0740*/  MOV R6, UR4 ;  /* 0x0000000400067c02 */ /* 0x000fe40008000f00 */
[----:B------:R-:W3:Y:S04]  /*0750*/  LDG.E R0, desc[UR16][R14.64] ;  /* 0x000000100e007981 */ /* 0x000ee8000c1e1900 */
[----:B------:R-:W3:Y:S01]  /*0760*/  LDG.E R7, desc[UR16][R6.64] ;  /* 0x0000001006077981 */ /* 0x000ee2000c1e1900 */
[----:B------:R-:W-:Y:S01]  /*0770*/  UMOV UR12, 0x88e368f1 ;  /* 0x88e368f1000c7882 */ /* 0x000fe20000000000 */
[----:B------:R-:W-:Y:S01]  /*0780*/  UMOV UR13, 0x3ee4f8b5 ;  /* 0x3ee4f8b5000d7882 */ /* 0x000fe20000000000 */
[----:B------:R-:W-:Y:S01]  /*0790*/  MOV R22, 0x0 ;  /* 0x0000000000167802 */ /* 0x000fe20000000f00 */
[----:B0-----:R-:W-:Y:S01]  /*07a0*/  IMAD.MOV.U32 R23, RZ, RZ, 0x3fd80000 ;  /* 0x3fd80000ff177424 */ /* 0x001fe200078e00ff */
[----:B--2---:R-:W0:Y:S02]  /*07b0*/  F2F.F64.F32 R20, R18 ;  /* 0x0000001200147310 */ /* 0x004e240000201800 */
        /* <DEDUP_REMOVED lines=8> */
[----:B---3--:R-:W-:Y:S01]  /*0840*/  FADD R7, R0, -R7 ;  /* 0x8000000700077221 */ /* 0x008fe20000000000 */
[----:B------:R-:W-:-:S06]  /*0850*/  ISETP.GE.U32.AND P0, PT, R10, 0x7ca00000, PT ;  /* 0x7ca000000a00780c */ /* 0x000fcc0003f06070 */
[----:B------:R-:W-:Y:S01]  /*0860*/  DMUL R2, R20, R22 ;  /* 0x0000001614027228 */ /* 0x000fe20000000000 */
[----:B------:R-:W0:Y:S01]  /*0870*/  F2F.F64.F32 R6, R7 ;  /* 0x0000000700067310 */ /* 0x000e220000201800 */
[----:B------:R-:W-:Y:S01]  /*0880*/  VIADD R5, R23, 0xfff00000 ;  /* 0xfff0000017057836 */ /* 0x000fe20000000000 */
[----:B------:R-:W-:-:S05]  /*0890*/  MOV R4, R22 ;  /* 0x0000001600047202 */ /* 0x000fca0000000f00 */
[----:B------:R-:W-:-:S08]  /*08a0*/  DFMA R8, R2, -R2, R20 ;  /* 0x800000020208722b */ /* 0x000fd00000000014 */
[----:B------:R-:W-:Y:S01]  /*08b0*/  DFMA R18, R8, R4, R2 ;  /* 0x000000040812722b */ /* 0x000fe20000000002 */
[----:B0-----:R-:W-:Y:S10]  /*08c0*/  @!P0 BRA `(.L_x_70) ;  /* 0x00000000001c8947 */ /* 0x001ff40003800000 */
[----:B------:R-:W-:Y:S01]  /*08d0*/  IMAD.MOV.U32 R0, RZ, RZ, R22 ;  /* 0x000000ffff007224 */ /* 0x000fe200078e0016 */
[----:B------:R-:W-:Y:S01]  /*08e0*/  MOV R11, R21 ;  /* 0x00000015000b7202 */ /* 0x000fe20000000f00 */
[----:B------:R-:W-:Y:S01]  /*08f0*/  IMAD.MOV.U32 R18, RZ, RZ, R20 ;  /* 0x000000ffff127224 */ /* 0x000fe200078e0014 */
[----:B------:R-:W-:-:S07]  /*0900*/  MOV R4, 0x920 ;  /* 0x0000092000047802 */ /* 0x000fce0000000f00 */
[----:B------:R-:W-:Y:S05]  /*0910*/  CALL.REL.NOINC `($__internal_2_$__cuda_sm20_dsqrt_rn_f64_mediumpath_v1) ;  /* 0x0000006000ec7944 */ /* 0x000fea0003c00000 */
[----:B------:R-:W-:Y:S02]  /*0920*/  IMAD.MOV.U32 R18, RZ, RZ, R2 ;  /* 0x000000ffff127224 */ /* 0x000fe400078e0002 */
[----:B------:R-:W-:-:S07]  /*0930*/  IMAD.MOV.U32 R19, RZ, RZ, R3 ;  /* 0x000000ffff137224 */ /* 0x000fce00078e0003 */
.L_x_70:
[----:B------:R-:W0:Y:S01]  /*0940*/  MUFU.RCP64H R3, R19 ;  /* 0x0000001300037308 */ /* 0x000e220000001800 */
[----:B------:R-:W-:Y:S01]  /*0950*/  MOV R2, 0x1 ;  /* 0x0000000100027802 */ /* 0x000fe20000000f00 */
[----:B------:R-:W-:Y:S01]  /*0960*/  BSSY.RECONVERGENT B1, `(.L_x_71) ;  /* 0x0000015000017945 */ /* 0x000fe20003800200 */
[----:B------:R-:W-:-:S04]  /*0970*/  FSETP.GEU.AND P1, PT, |R7|, 6.5827683646048100446e-37, PT ;  /* 0x036000000700780b */ /* 0x000fc80003f2e200 */
        /* <DEDUP_REMOVED lines=11> */
[----:B------:R-:W-:Y:S01]  /*0a30*/  IMAD.MOV.U32 R0, RZ, RZ, R6 ;  /* 0x000000ffff007224 */ /* 0x000fe200078e0006 */
[----:B------:R-:W-:Y:S01]  /*0a40*/  MOV R4, R18 ;  /* 0x0000001200047202 */ /* 0x000fe20000000f00 */
[----:B------:R-:W-:Y:S01]  /*0a50*/  IMAD.MOV.U32 R11, RZ, RZ, R7 ;  /* 0x000000ffff0b7224 */ /* 0x000fe200078e0007 */
[----:B------:R-:W-:Y:S01]  /*0a60*/  MOV R2, 0xa90 ;  /* 0x00000a9000027802 */ /* 0x000fe20000000f00 */
[----:B------:R-:W-:-:S07]  /*0a70*/  IMAD.MOV.U32 R9, RZ, RZ, R19 ;  /* 0x000000ffff097224 */ /* 0x000fce00078e0013 */
[----:B------:R-:W-:Y:S05]  /*0a80*/  CALL.REL.NOINC `($__internal_1_$__cuda_sm20_div_rn_f64_full) ;  /* 0x0000005c00247944 */ /* 0x000fea0003c00000 */
[----:B------:R-:W-:Y:S01]  /*0a90*/  IMAD.MOV.U32 R2, RZ, RZ, R20 ;  /* 0x000000ffff027224 */ /* 0x000fe200078e0014 */
[----:B------:R-:W-:-:S07]  /*0aa0*/  MOV R3, R21 ;  /* 0x0000001500037202 */ /* 0x000fce0000000f00 */
.L_x_72:
[----:B------:R-:W-:Y:S05]  /*0ab0*/  BSYNC.RECONVERGENT B1 ;  /* 0x0000000000017941 */ /* 0x000fea0003800200 */
.L_x_71:
[----:B------:R-:W-:Y:S01]  /*0ac0*/  IMAD.U32 R8, RZ, RZ, UR8 ;  /* 0x00000008ff087e24 */ /* 0x000fe2000f8e00ff */
[----:B------:R-:W-:Y:S01]  /*0ad0*/  MOV R10, UR10 ;  /* 0x0000000a000a7c02 */ /* 0x000fe20008000f00 */
[----:B------:R-:W-:Y:S02]  /*0ae0*/  IMAD.U32 R9, RZ, RZ, UR9 ;  /* 0x00000009ff097e24 */ /* 0x000fe4000f8e00ff */
[----:B------:R-:W-:-:S03]  /*0af0*/  IMAD.U32 R11, RZ, RZ, UR11 ;  /* 0x0000000bff0b7e24 */ /* 0x000fc6000f8e00ff */
[----:B------:R-:W2:Y:S04]  /*0b00*/  LDG.E R8, desc[UR16][R8.64] ;  /* 0x0000001008087981 */ /* 0x000ea8000c1e1900 */
[----:B------:R-:W3:Y:S01]  /*0b10*/  LDG.E R10, desc[UR16][R10.64] ;  /* 0x000000100a0a7981 */ /* 0x000ee2000c1e1900 */
[----:B------:R-:W-:Y:S01]  /*0b20*/  IMAD.U32 R18, RZ, RZ, UR6 ;  /* 0x00000006ff127e24 */ /* 0x000fe2000f8e00ff */
[----:B------:R-:W-:Y:S01]  /*0b30*/  MOV R19, UR7 ;  /* 0x0000000700137c02 */ /* 0x000fe20008000f00 */
        /* <DEDUP_REMOVED lines=8> */
[----:B------:R-:W-:Y:S02]  /*0bc0*/  IMAD.U32 R7, RZ, RZ, UR5 ;  /* 0x00000005ff077e24 */ /* 0x000fe4000f8e00ff */
[----:B------:R-:W-:Y:S01]  /*0bd0*/  IMAD.U32 R6, RZ, RZ, UR4 ;  /* 0x00000004ff067e24 */ /* 0x000fe2000f8e00ff */
[----:B------:R-:W3:Y:S04]  /*0be0*/  LDG.E R0, desc[UR16][R14.64] ;  /* 0x000000100e007981 */ /* 0x000ee8000c1e1900 */
[----:B------:R-:W3:Y:S01]  /*0bf0*/  LDG.E R7, desc[UR16][R6.64] ;  /* 0x0000001006077981 */ /* 0x000ee2000c1e1900 */
[----:B------:R-:W-:Y:S01]  /*0c00*/  UMOV UR12, 0x88e368f1 ;  /* 0x88e368f1000c7882 */ /* 0x000fe20000000000 */
[----:B------:R-:W-:Y:S01]  /*0c10*/  UMOV UR13, 0x3ee4f8b5 ;  /* 0x3ee4f8b5000d7882 */ /* 0x000fe20000000000 */
[----:B------:R-:W-:-:S02]  /*0c20*/  IMAD.MOV.U32 R22, RZ, RZ, 0x0 ;  /* 0x00000000ff167424 */ /* 0x000fc400078e00ff */
[----:B0-----:R-:W-:Y:S01]  /*0c30*/  IMAD.MOV.U32 R23, RZ, RZ, 0x3fd80000 ;  /* 0x3fd80000ff177424 */ /* 0x001fe200078e00ff */
[----:B--2---:R-:W0:Y:S02]  /*0c40*/  F2F.F64.F32 R20, R18 ;  /* 0x0000001200147310 */ /* 0x004e240000201800 */
[----:B0-----:R-:W-:-:S06]  /*0c50*/  DADD R20, R20, UR12 ;  /* 0x0000000c14147e29 */ /* 0x001fcc0008000000 */
[----:B------:R-:W0:Y:S04]  /*0c60*/  MUFU.RSQ64H R11, R21 ;  /* 0x00000015000b7308 */ /* 0x000e280000001c00 */
[----:B------:R-:W-:-:S06]  /*0c70*/  IADD3 R10, PT, PT, R21, -0x3500000, RZ ;  /* 0xfcb00000150a7810 */ /* 0x000fcc0007ffe0ff */
        /* <DEDUP_REMOVED lines=9> */
[----:B------:R-:W-:Y:S01]  /*0d10*/  IADD3 R5, PT, PT, R23, -0x100000, RZ ;  /* 0xfff0000017057810 */ /* 0x000fe20007ffe0ff */
[----:B------:R-:W-:-:S05]  /*0d20*/  IMAD.MOV.U32 R4, RZ, RZ, R22 ;  /* 0x000000ffff047224 */ /* 0x000fca00078e0016 */
        /* <DEDUP_REMOVED lines=8> */
[----:B------:R-:W-:Y:S01]  /*0db0*/  IMAD.MOV.U32 R18, RZ, RZ, R2 ;  /* 0x000000ffff127224 */ /* 0x000fe200078e0002 */
[----:B------:R-:W-:-:S07]  /*0dc0*/  MOV R19, R3 ;  /* 0x0000000300137202 */ /* 0x000fce0000000f00 */
.L_x_73:
        /* <DEDUP_REMOVED lines=21> */
[----:B------:R-:W-:Y:S01]  /*0f20*/  MOV R2, R20 ;  /* 0x0000001400027202 */ /* 0x000fe20000000f00 */
[----:B------:R-:W-:-:S07]  /*0f30*/  IMAD.MOV.U32 R3, RZ, RZ, R21 ;  /* 0x000000ffff037224 */ /* 0x000fce00078e0015 */
.L_x_75:
[----:B------:R-:W-:Y:S05]  /*0f40*/  BSYNC.RECONVERGENT B1 ;  /* 0x0000000000017941 */ /* 0x000fea0003800200 */
.L_x_74:
[----:B------:R-:W-:Y:S01]  /*0f50*/  IMAD.U32 R8, RZ, RZ, UR8 ;  /* 0x00000008ff087e24 */ /* 0x000fe2000f8e00ff */
[----:B------:R-:W-:Y:S01]  /*0f60*/  MOV R9, UR9 ;  /* 0x0000000900097c02 */ /* 0x000fe20008000f00 */
[----:B------:R-:W-:Y:S02]  /*0f70*/  IMAD.U32 R10, RZ, RZ, UR10 ;  /* 0x0000000aff0a7e24 */ /* 0x000fe4000f8e00ff */
[----:B------:R-:W-:Y:S02]  /*0f80*/  IMAD.U32 R11, RZ, RZ, UR11 ;  /* 0x0000000bff0b7e24 */ /* 0x000fe4000f8e00ff */
[----:B------:R-:W2:Y:S04]  /*0f90*/  LDG.E R8, desc[UR16][R8.64] ;  /* 0x0000001008087981 */ /* 0x000ea8000c1e1900 */
[----:B------:R-:W3:Y:S01]  /*0fa0*/  LDG.E R10, desc[UR16][R10.64] ;  /* 0x000000100a0a7981 */ /* 0x000ee2000c1e1900 */
[----:B------:R-:W-:Y:S01]  /*0fb0*/  MOV R18, UR6 ;  /* 0x0000000600127c02 */ /* 0x000fe20008000f00 */
        /* <DEDUP_REMOVED lines=9> */
[----:B------:R-:W-:Y:S01]  /*1050*/  MOV R7, UR5 ;  /* 0x0000000500077c02 */ /* 0x000fe20008000f00 */
[----:B------:R-:W-:Y:S02]  /*1060*/  IMAD.U32 R6, RZ, RZ, UR4 ;  /* 0x00000004ff067e24 */ /* 0x000fe4000f8e00ff */
[----:B------:R-:W3:Y:S04]  /*1070*/  LDG.E R0, desc[UR16][R14.64] ;  /* 0x000000100e007981 */ /* 0x000ee8000c1e1900 */
[----:B------:R-:W3:Y:S01]  /*1080*/  LDG.E R7, desc[UR16][R6.64] ;  /* 0x0000001006077981 */ /* 0x000ee2000c1e1900 */
[----:B------:R-:W-:Y:S01]  /*1090*/  UMOV UR12, 0x88e368f1 ;  /* 0x88e368f1000c7882 */ /* 0x000fe20000000000 */
[----:B------:R-:W-:Y:S01]  /*10a0*/  UMOV UR13, 0x3ee4f8b5 ;  /* 0x3ee4f8b5000d7882 */ /* 0x000fe20000000000 */
[----:B------:R-:W-:Y:S01]  /*10b0*/  IMAD.MOV.U32 R22, RZ, RZ, 0x0 ;  /* 0x00000000ff167424 */ /* 0x000fe200078e00ff */
[----:B0-----:R-:W-:Y:S01]  /*10c0*/  MOV R23, 0x3fd80000 ;  /* 0x3fd8000000177802 */ /* 0x001fe20000000f00 */
        /* <DEDUP_REMOVED lines=13> */
[----:B------:R-:W-:Y:S02]  /*11a0*/  VIADD R5, R23, 0xfff00000 ;  /* 0xfff0000017057836 */ /* 0x000fe40000000000 */
[----:B------:R-:W-:-:S04]  /*11b0*/  IMAD.MOV.U32 R4, RZ, RZ, R22 ;  /* 0x000000ffff047224 */ /* 0x000fc800078e0016 */
[----:B------:R-:W-:-:S08]  /*11c0*/  DFMA R8, R2, -R2, R20 ;  /* 0x800000020208722b */ /* 0x000fd00000000014 */
[----:B------:R-:W-:Y:S01]  /*11d0*/  DFMA R18, R8, R4, R2 ;  /* 0x000000040812722b */ /* 0x000fe20000000002 */
[----:B0-----:R-:W-:Y:S10]  /*11e0*/  @!P0 BRA `(.L_x_76) ;  /* 0x00000000001c8947 */ /* 0x001ff40003800000 */
[----:B------:R-:W-:Y:S01]  /*11f0*/  MOV R0, R22 ;  /* 0x0000001600007202 */ /* 0x000fe20000000f00 */
[----:B------:R-:W-:Y:S01]  /*1200*/  IMAD.MOV.U32 R18, RZ, RZ, R20 ;  /* 0x000000ffff127224 */ /* 0x000fe200078e0014 */
[----:B------:R-:W-:Y:S01]  /*1210*/  MOV R4, 0x1240 ;  /* 0x0000124000047802 */ /* 0x000fe20000000f00 */
[----:B------:R-:W-:-:S07]  /*1220*/  IMAD.MOV.U32 R11, RZ, RZ, R21 ;  /* 0x000000ffff0b7224 */ /* 0x000fce00078e0015 */
[----:B------:R-:W-:Y:S05]  /*1230*/  CALL.REL.NOINC `($__internal_2_$__cuda_sm20_dsqrt_rn_f64_mediumpath_v1) ;  /* 0x0000005800a47944 */ /* 0x000fea0003c00000 */
[----:B------:R-:W-:Y:S01]  /*1240*/  MOV R18, R2 ;  /* 0x0000000200127202 */ /* 0x000fe20000000f00 */
[----:B------:R-:W-:-:S07]  /*1250*/  IMAD.MOV.U32 R19, RZ, RZ, R3 ;  /* 0x000000ffff137224 */ /* 0x000fce00078e0003 */
.L_x_76:
        /* <DEDUP_REMOVED lines=23> */
.L_x_78:
[----:B------:R-:W-:Y:S05]  /*13d0*/  BSYNC.RECONVERGENT B1 ;  /* 0x0000000000017941 */ /* 0x000fea0003800200 */
.L_x_77:
[----:B------:R-:W-:Y:S01]  /*13e0*/  MOV R8, UR8 ;  /* 0x0000000800087c02 */ /* 0x000fe20008000f00 */
[----:B------:R-:W-:Y:S01]  /*13f0*/  IMAD.U32 R9, RZ, RZ, UR9 ;  /* 0x00000009ff097e24 */ /* 0x000fe2000f8e00ff */
[----:B------:R-:W-:Y:S01]  /*1400*/  MOV R11, UR11 ;  /* 0x0000000b000b7c02 */ /* 0x000fe20008000f00 */
[----:B------:R-:W-:-:S03]  /*1410*/  IMAD.U32 R10, RZ, RZ, UR10 ;  /* 0x0000000aff0a7e24 */ /* 0x000fc6000f8e00ff */
[----:B------:R-:W2:Y:S04]  /*1420*/  LDG.E R8, desc[UR16][R8.64] ;  /* 0x0000001008087981 */ /* 0x000ea8000c1e1900 */
[----:B------:R-:W3:Y:S01]  /*1430*/  LDG.E R6, desc[UR16][R10.64] ;  /* 0x000000100a067981 */ /* 0x000ee2000c1e1900 */
[----:B------:R-:W-:Y:S01]  /*1440*/  VIADD R16, R16, 0x4 ;  /* 0x0000000410107836 */ /* 0x000fe20000000000 */
[----:B--2---:R-:W-:Y:S08]  /*1450*/  F2F.F64.F32 R4, R8 ;  /* 0x0000000800047310 */ /* 0x004ff00000201800 */
[----:B---3--:R-:W0:Y:S02]  /*1460*/  F2F.F64.F32 R6, R6 ;  /* 0x0000000600067310 */ /* 0x008e240000201800 */
[----:B0-----:R-:W-:-:S10]  /*1470*/  DFMA R4, R4, R2, R6 ;  /* 0x000000020404722b */ /* 0x001fd40000000006 */
[----:B------:R-:W0:Y:S02]  /*1480*/  F2F.F32.F64 R4, R4 ;  /* 0x0000000400047310 */ /* 0x000e240000301000 */
[----:B0-----:R-:W-:-:S04]  /*1490*/  FSETP.GEU.AND P0, PT, R4, RZ, PT ;  /* 0x000000ff0400720b */ /* 0x001fc80003f0e000 */
[----:B------:R-:W-:Y:S02]  /*14a0*/  FSEL R3, R4, RZ, P0 ;  /* 0x000000ff04037208 */ /* 0x000fe40000000000 */
[----:B------:R-:W-:-:S03]  /*14b0*/  ISETP.NE.AND P0, PT, R16, RZ, PT ;  /* 0x000000ff1000720c */ /* 0x000fc60003f05270 */
[----:B------:R0:W-:Y:S10]  /*14c0*/  STG.E desc[UR16][R12.64], R3 ;  /* 0x000000030c007986 */ /* 0x0001f4000c101910 */
[----:B------:R-:W-:Y:S05]  /*14d0*/  @P0 BRA `(.L_x_79) ;  /* 0xffffffec00640947 */ /* 0x000fea000383ffff */
.L_x_66:
[----:B------:R-:W-:-:S13]  /*14e0*/  ISETP.NE.AND P0, PT, R17, RZ, PT ;  /* 0x000000ff1100720c */ /* 0x000fda0003f05270 */
[----:B------:R-:W-:Y:S05]  /*14f0*/  @!P0 EXIT ;  /* 0x000000000000894d */ /* 0x000fea0003800000 */
[----:B------:R-:W-:-:S13]  /*1500*/  ISETP.NE.AND P0, PT, R17, 0x1, PT ;  /* 0x000000011100780c */ /* 0x000fda0003f05270 */
[----:B------:R-:W-:Y:S05]  /*1510*/  @!P0 BRA `(.L_x_80) ;  /* 0x0000000800488947 */ /* 0x000fea0003800000 */
[----:B------:R-:W-:Y:S01]  /*1520*/  IMAD.U32 R4, RZ, RZ, UR6 ;  /* 0x00000006ff047e24 */ /* 0x000fe2000f8e00ff */
[----:B------:R-:W-:Y:S01]  /*1530*/  MOV R5, UR7 ;  /* 0x0000000700057c02 */ /* 0x000fe20008000f00 */
[----:B------:R-:W-:Y:S01]  /*1540*/  IMAD.U32 R7, RZ, RZ, UR5 ;  /* 0x00000005ff077e24 */ /* 0x000fe2000f8e00ff */
[----:B------:R-:W2:Y:S04]  /*1550*/  LDG.E R0, desc[UR16][R14.64] ;  /* 0x000000100e007981 */ /* 0x000ea8000c1e1900 */
[----:B------:R1:W3:Y:S01]  /*1560*/  LDG.E R8, desc[UR16][R4.64] ;  /* 0x0000001004087981 */ /* 0x0002e2000c1e1900 */
[----:B------:R-:W-:-:S05]  /*1570*/  IMAD.U32 R6, RZ, RZ, UR4 ;  /* 0x00000004ff067e24 */ /* 0x000fca000f8e00ff */
[----:B------:R-:W2:Y:S01]  /*1580*/  LDG.E R7, desc[UR16][R6.64] ;  /* 0x0000001006077981 */ /* 0x000ea2000c1e1900 */
[----:B------:R-:W-:Y:S01]  /*1590*/  UMOV UR12, 0x88e368f1 ;  /* 0x88e368f1000c7882 */ /* 0x000fe20000000000 */
[----:B------:R-:W-:Y:S01]  /*15a0*/  UMOV UR13, 0x3ee4f8b5 ;  /* 0x3ee4f8b5000d7882 */ /* 0x000fe20000000000 */
[----:B-1----:R-:W-:Y:S02]  /*15b0*/  IMAD.MOV.U32 R4, RZ, RZ, 0x0 ;  /* 0x00000000ff047424 */ /* 0x002fe400078e00ff */
[----:B------:R-:W-:Y:S01]  /*15c0*/  IMAD.MOV.U32 R5, RZ, RZ, 0x3fd80000 ;  /* 0x3fd80000ff057424 */ /* 0x000fe200078e00ff */
[----:B---3--:R-:W1:Y:S02]  /*15d0*/  F2F.F64.F32 R18, R8 ;  /* 0x0000000800127310 */ /* 0x008e640000201800 */
[----:B-1----:R-:W-:-:S06]  /*15e0*/  DADD R18, R18, UR12 ;  /* 0x0000000c12127e29 */ /* 0x002fcc0008000000 */
[----:B------:R-:W0:Y:S04]  /*15f0*/  MUFU.RSQ64H R11, R19 ;  /* 0x00000013000b7308 */ /* 0x000e280000001c00 */
[----:B------:R-:W-:-:S06]  /*1600*/  IADD3 R10, PT, PT, R19, -0x3500000, RZ ;  /* 0xfcb00000130a7810 */ /* 0x000fcc0007ffe0ff */
        /* <DEDUP_REMOVED lines=17> */
[----:B------:R-:W-:Y:S01]  /*1720*/  MOV R4, 0x1750 ;  /* 0x0000175000047802 */ /* 0x000fe20000000f00 */
[----:B------:R-:W-:-:S07]  /*1730*/  IMAD.MOV.U32 R9, RZ, RZ, R17 ;  /* 0x000000ffff097224 */ /* 0x000fce00078e0011 */
[----:B------:R-:W-:Y:S05]  /*1740*/  CALL.REL.NOINC `($__internal_2_$__cuda_sm20_dsqrt_rn_f64_mediumpath_v1) ;  /* 0x0000005400607944 */ /* 0x000fea0003c00000 */
[----:B------:R-:W-:Y:S01]  /*1750*/  MOV R8, R2 ;  /* 0x0000000200087202 */ /* 0x000fe20000000f00 */
[----:B------:R-:W-:-:S07]  /*1760*/  IMAD.MOV.U32 R9, RZ, RZ, R3 ;  /* 0x000000ffff097224 */ /* 0x000fce00078e0003 */
.L_x_81:
        /* <DEDUP_REMOVED lines=17> */
[----:B------:R-:W-:Y:S01]  /*1880*/  MOV R2, 0x18b0 ;  /* 0x000018b000027802 */ /* 0x000fe20000000f00 */
[----:B------:R-:W-:-:S07]  /*1890*/  IMAD.MOV.U32 R4, RZ, RZ, R8 ;  /* 0x000000ffff047224 */ /* 0x000fce00078e0008 */
[----:B------:R-:W-:Y:S05]  /*18a0*/  CALL.REL.NOINC `($__internal_1_$__cuda_sm20_div_rn_f64_full) ;  /* 0x0000004c009c7944 */ /* 0x000fea0003c00000 */
[----:B------:R-:W-:Y:S01]  /*18b0*/  MOV R2, R20 ;  /* 0x0000001400027202 */ /* 0x000fe20000000f00 */
[----:B------:R-:W-:-:S07]  /*18c0*/  IMAD.MOV.U32 R3, RZ, RZ, R21 ;  /* 0x000000ffff037224 */ /* 0x000fce00078e0015 */
.L_x_83:
[----:B------:R-:W-:Y:S05]  /*18d0*/  BSYNC.RECONVERGENT B1 ;  /* 0x0000000000017941 */ /* 0x000fea0003800200 */
.L_x_82:
        /* <DEDUP_REMOVED lines=23> */
[----:B------:R-:W-:Y:S01]  /*1a50*/  MOV R5, 0x3fd80000 ;  /* 0x3fd8000000057802 */ /* 0x000fe20000000f00 */
[----:B--2---:R-:W1:Y:S02]  /*1a60*/  F2F.F64.F32 R18, R16 ;  /* 0x0000001000127310 */ /* 0x004e640000201800 */
[----:B-1----:R-:W-:-:S06]  /*1a70*/  DADD R18, R18, UR12 ;  /* 0x0000000c12127e29 */ /* 0x002fcc0008000000 */
[----:B------:R-:W1:Y:S04]  /*1a80*/  MUFU.RSQ64H R11, R19 ;  /* 0x00000013000b7308 */ /* 0x000e680000001c00 */
[----:B------:R-:W-:-:S06]  /*1a90*/  VIADD R10, R19, 0xfcb00000 ;  /* 0xfcb00000130a7836 */ /* 0x000fcc0000000000 */
[----:B-1----:R-:W-:-:S08]  /*1aa0*/  DMUL R2, R10, R10 ;  /* 0x0000000a0a027228 */ /* 0x002fd00000000000 */
[----:B------:R-:W-:-:S08]  /*1ab0*/  DFMA R2, R18, -R2, 1 ;  /* 0x3ff000001202742b */ /* 0x000fd00000000802 */
[----:B------:R-:W-:Y:S02]  /*1ac0*/  DFMA R4, R2, R4, 0.5 ;  /* 0x3fe000000204742b */ /* 0x000fe40000000004 */
[----:B------:R-:W-:-:S08]  /*1ad0*/  DMUL R2, R10, R2 ;  /* 0x000000020a027228 */ /* 0x000fd00000000000 */
[----:B0-----:R-:W-:Y:S01]  /*1ae0*/  DFMA R20, R4, R2, R10 ;  /* 0x000000020414722b */ /* 0x001fe2000000000a */
        /* <DEDUP_REMOVED lines=11> */
[----:B------:R-:W-:Y:S01]  /*1ba0*/  MOV R9, R17 ;  /* 0x0000001100097202 */ /* 0x000fe20000000f00 */
[----:B------:R-:W-:Y:S01]  /*1bb0*/  IMAD.MOV.U32 R8, RZ, RZ, R16 ;  /* 0x000000ffff087224 */ /* 0x000fe200078e0010 */
[----:B------:R-:W-:-:S07]  /*1bc0*/  MOV R4, 0x1be0 ;  /* 0x00001be000047802 */ /* 0x000fce0000000f00 */
[----:B------:R-:W-:Y:S05]  /*1bd0*/  CALL.REL.NOINC `($__internal_2_$__cuda_sm20_dsqrt_rn_f64_mediumpath_v1) ;  /* 0x00000050003c7944 */ /* 0x000fea0003c00000 */
[----:B------:R-:W-:Y:S02]  /*1be0*/  IMAD.MOV.U32 R8, RZ, RZ, R2 ;  /* 0x000000ffff087224 */ /* 0x000fe400078e0002 */
[----:B------:R-:W-:-:S07]  /*1bf0*/  IMAD.MOV.U32 R9, RZ, RZ, R3 ;  /* 0x000000ffff097224 */ /* 0x000fce00078e0003 */
.L_x_84:
        /* <DEDUP_REMOVED lines=18> */
[----:B------:R-:W-:-:S07]  /*1d20*/  MOV R2, 0x1d40 ;  /* 0x00001d4000027802 */ /* 0x000fce0000000f00 */
[----:B------:R-:W-:Y:S05]  /*1d30*/  CALL.REL.NOINC `($__internal_1_$__cuda_sm20_div_rn_f64_full) ;  /* 0x0000004800787944 */ /* 0x000fea0003c00000 */
[----:B------:R-:W-:Y:S02]  /*1d40*/  IMAD.MOV.U32 R2, RZ, RZ, R20 ;  /* 0x000000ffff027224 */ /* 0x000fe400078e0014 */
[----:B------:R-:W-:-:S07]  /*1d50*/  IMAD.MOV.U32 R3, RZ, RZ, R21 ;  /* 0x000000ffff037224 */ /* 0x000fce00078e0015 */
.L_x_86:
[----:B------:R-:W-:Y:S05]  /*1d60*/  BSYNC.RECONVERGENT B1 ;  /* 0x0000000000017941 */ /* 0x000fea0003800200 */
.L_x_85:
[----:B------:R-:W-:Y:S01]  /*1d70*/  MOV R8, UR8 ;  /* 0x0000000800087c02 */ /* 0x000fe20008000f00 */
[----:B------:R-:W-:Y:S01]  /*1d80*/  IMAD.U32 R9, RZ, RZ, UR9 ;  /* 0x00000009ff097e24 */ /* 0x000fe2000f8e00ff */
[----:B------:R-:W-:Y:S01]  /*1d90*/  MOV R11, UR11 ;  /* 0x0000000b000b7c02 */ /* 0x000fe20008000f00 */
[----:B------:R-:W-:-:S03]  /*1da0*/  IMAD.U32 R10, RZ, RZ, UR10 ;  /* 0x0000000aff0a7e24 */ /* 0x000fc6000f8e00ff */
[----:B------:R-:W2:Y:S04]  /*1db0*/  LDG.E R8, desc[UR16][R8.64] ;  /* 0x0000001008087981 */ /* 0x000ea8000c1e1900 */
[----:B------:R-:W3:Y:S01]  /*1dc0*/  LDG.E R6, desc[UR16][R10.64] ;  /* 0x000000100a067981 */ /* 0x000ee2000c1e1900 */
[----:B--2---:R-:W-:Y:S08]  /*1dd0*/  F2F.F64.F32 R4, R8 ;  /* 0x0000000800047310 */ /* 0x004ff00000201800 */
[----:B---3--:R-:W0:Y:S02]  /*1de0*/  F2F.F64.F32 R6, R6 ;  /* 0x0000000600067310 */ /* 0x008e240000201800 */
[----:B0-----:R-:W-:-:S10]  /*1df0*/  DFMA R4, R4, R2, R6 ;  /* 0x000000020404722b */ /* 0x001fd40000000006 */
[----:B------:R-:W0:Y:S02]  /*1e00*/  F2F.F32.F64 R4, R4 ;  /* 0x0000000400047310 */ /* 0x000e240000301000 */
[----:B0-----:R-:W-:-:S04]  /*1e10*/  FSETP.GEU.AND P0, PT, R4, RZ, PT ;  /* 0x000000ff0400720b */ /* 0x001fc80003f0e000 */
[----:B------:R-:W-:-:S05]  /*1e20*/  FSEL R3, R4, RZ, P0 ;  /* 0x000000ff04037208 */ /* 0x000fca0000000000 */
[----:B------:R1:W-:Y:S04]  /*1e30*/  STG.E desc[UR16][R12.64], R3 ;  /* 0x000000030c007986 */ /* 0x0003e8000c101910 */
.L_x_80:
[----:B------:R-:W2:Y:S02]  /*1e40*/  LDC R0, c[0x0][0x390] ;  /* 0x0000e400ff007b82 */ /* 0x000ea40000000800 */
[----:B--2---:R-:W-:-:S04]  /*1e50*/  LOP3.LUT R0, R0, 0x1, RZ, 0xc0, !PT ;  /* 0x0000000100007812 */ /* 0x004fc800078ec0ff */
[----:B------:R-:W-:-:S13]  /*1e60*/  ISETP.NE.U32.AND P0, PT, R0, 0x1, PT ;  /* 0x000000010000780c */ /* 0x000fda0003f05070 */
[----:B------:R-:W-:Y:S05]  /*1e70*/  @P0 EXIT ;  /* 0x000000000000094d */ /* 0x000fea0003800000 */
[----:B------:R-:W-:Y:S02]  /*1e80*/  IMAD.U32 R4, RZ, RZ, UR6 ;  /* 0x00000006ff047e24 */ /* 0x000fe4000f8e00ff */
[----:B------:R-:W-:Y:S01]  /*1e90*/  IMAD.U32 R5, RZ, RZ, UR7 ;  /* 0x00000007ff057e24 */ /* 0x000fe2000f8e00ff */
[----:B------:R-:W-:Y:S01]  /*1ea0*/  MOV R6, UR4 ;  /* 0x0000000400067c02 */ /* 0x000fe20008000f00 */
[----:B------:R-:W-:Y:S01]  /*1eb0*/  IMAD.U32 R7, RZ, RZ, UR5 ;  /* 0x00000005ff077e24 */ /* 0x000fe2000f8e00ff */
[----:B------:R-:W2:Y:S04]  /*1ec0*/  LDG.E R0, desc[UR16][R14.64] ;  /* 0x000000100e007981 */ /* 0x000ea8000c1e1900 */
[----:B------:R3:W4:Y:S04]  /*1ed0*/  LDG.E R8, desc[UR16][R4.64] ;  /* 0x0000001004087981 */ /* 0x000728000c1e1900 */
[----:B------:R-:W2:Y:S01]  /*1ee0*/  LDG.E R7, desc[UR16][R6.64] ;  /* 0x0000001006077981 */ /* 0x000ea2000c1e1900 */
[----:B------:R-:W-:Y:S01]  /*1ef0*/  UMOV UR12, 0x88e368f1 ;  /* 0x88e368f1000c7882 */ /* 0x000fe20000000000 */
[----:B------:R-:W-:Y:S01]  /*1f00*/  UMOV UR13, 0x3ee4f8b5 ;  /* 0x3ee4f8b5000d7882 */ /* 0x000fe20000000000 */
[----:B---3--:R-:W-:Y:S01]  /*1f10*/  MOV R4, 0x0 ;  /* 0x0000000000047802 */ /* 0x008fe20000000f00 */
[----:B------:R-:W-:Y:S01]  /*1f20*/  IMAD.MOV.U32 R5, RZ, RZ, 0x3fd80000 ;  /* 0x3fd80000ff057424 */ /* 0x000fe200078e00ff */
[----:B----4-:R-:W3:Y:S02]  /*1f30*/  F2F.F64.F32 R18, R8 ;  /* 0x0000000800127310 */ /* 0x010ee40000201800 */
[----:B---3--:R-:W-:-:S06]  /*1f40*/  DADD R18, R18, UR12 ;  /* 0x0000000c12127e29 */ /* 0x008fcc0008000000 */
[----:B------:R-:W0:Y:S04]  /*1f50*/  MUFU.RSQ64H R11, R19 ;  /* 0x00000013000b7308 */ /* 0x000e280000001c00 */
[----:B------:R-:W-:-:S06]  /*1f60*/  VIADD R10, R19, 0xfcb00000 ;  /* 0xfcb00000130a7836 */ /* 0x000fcc0000000000 */
[----:B01----:R-:W-:-:S08]  /*1f70*/  DMUL R2, R10, R10 ;  /* 0x0000000a0a027228 */ /* 0x003fd00000000000 */
        /* <DEDUP_REMOVED lines=19> */
[----:B------:R-:W-:Y:S01]  /*20b0*/  IMAD.MOV.U32 R8, RZ, RZ, R2 ;  /* 0x000000ffff087224 */ /* 0x000fe200078e0002 */
[----:B------:R-:W-:-:S07]  /*20c0*/  MOV R9, R3 ;  /* 0x0000000300097202 */ /* 0x000fce0000000f00 */
.L_x_87:
        /* <DEDUP_REMOVED lines=20> */
[----:B------:R-:W-:Y:S01]  /*2210*/  IMAD.MOV.U32 R2, RZ, RZ, R20 ;  /* 0x000000ffff027224 */ /* 0x000fe200078e0014 */
[----:B------:R-:W-:-:S07]  /*2220*/  MOV R3, R21 ;  /* 0x0000001500037202 */ /* 0x000fce0000000f00 */
.L_x_89:
[----:B------:R-:W-:Y:S05]  /*2230*/  BSYNC.RECONVERGENT B1 ;  /* 0x0000000000017941 */ /* 0x000fea0003800200 */
.L_x_88:
[----:B------:R-:W-:Y:S01]  /*2240*/  IMAD.U32 R8, RZ, RZ, UR8 ;  /* 0x00000008ff087e24 */ /* 0x000fe2000f8e00ff */
[----:B------:R-:W-:Y:S01]  /*2250*/  MOV R10, UR10 ;  /* 0x0000000a000a7c02 */ /* 0x000fe20008000f00 */
[----:B------:R-:W-:Y:S02]  /*2260*/  IMAD.U32 R9, RZ, RZ, UR9 ;  /* 0x00000009ff097e24 */ /* 0x000fe4000f8e00ff */
        /* <DEDUP_REMOVED lines=9> */
[----:B------:R-:W-:Y:S01]  /*2300*/  STG.E desc[UR16][R12.64], R3 ;  /* 0x000000030c007986 */ /* 0x000fe2000c101910 */
[----:B------:R-:W-:Y:S05]  /*2310*/  EXIT ;  /* 0x000000000000794d */ /* 0x000fea0003800000 */
.L_x_65:
[C---:B------:R-:W-:Y:S02]  /*2320*/  ISETP.GE.U32.AND P0, PT, R7.reuse, 0x8, PT ;  /* 0x000000080700780c */ /* 0x040fe40003f06070 */
[----:B------:R-:W-:-:S11]  /*2330*/  LOP3.LUT R6, R7, 0x7, RZ, 0xc0, !PT ;  /* 0x0000000707067812 */ /* 0x000fd600078ec0ff */
[----:B------:R-:W-:Y:S05]  /*2340*/  @!P0 BRA `(.L_x_90) ;  /* 0x0000002000f48947 */ /* 0x000fea0003800000 */
[----:B------:R-:W-:-:S05]  /*2350*/  LOP3.LUT R7, R7, 0x7ffffff8, RZ, 0xc0, !PT ;  /* 0x7ffffff807077812 */ /* 0x000fca00078ec0ff */
[----:B------:R-:W-:-:S07]  /*2360*/  IMAD.MOV R7, RZ, RZ, -R7 ;  /* 0x000000ffff077224 */ /* 0x000fce00078e0a07 */
.L_x_115:
[----:B------:R-:W-:Y:S01]  /*2370*/  MOV R8, UR6 ;  /* 0x0000000600087c02 */ /* 0x000fe20008000f00 */
[----:B------:R-:W-:Y:S01]  /*2380*/  IMAD.U32 R9, RZ, RZ, UR7 ;  /* 0x00000007ff097e24 */ /* 0x000fe2000f8e00ff */
[----:B0-----:R-:W-:Y:S01]  /*2390*/  MOV R5, UR5 ;  /* 0x0000000500057c02 */ /* 0x001fe20008000f00 */
        /* <DEDUP_REMOVED lines=8> */
[----:B---3--:R-:W0:Y:S02]  /*2420*/  F2F.F64.F32 R20, R8 ;  /* 0x0000000800147310 */ /* 0x008e240000201800 */
        /* <DEDUP_REMOVED lines=24> */
.L_x_91:
        /* <DEDUP_REMOVED lines=23> */
.L_x_93:
[----:B------:R-:W-:Y:S05]  /*2720*/  BSYNC.RECONVERGENT B1 ;  /* 0x0000000000017941 */ /* 0x000fea0003800200 */
.L_x_92:
        /* <DEDUP_REMOVED lines=12> */
[----:B0-----:R0:W-:Y:S04]  /*27f0*/  STG.E desc[UR16][R12.64], R5 ;  /* 0x000000050c007986 */ /* 0x0011e8000c101910 */
        /* <DEDUP_REMOVED lines=8> */
[----:B------:R-:W-:Y:S01]  /*2880*/  IMAD.MOV.U32 R23, RZ, RZ, 0x3fd80000 ;  /* 0x3fd80000ff177424 */ /* 0x000fe200078e00ff */
        /* <DEDUP_REMOVED lines=8> */
[----:B------:R-:W-:Y:S01]  /*2910*/  DFMA R22, R22, R2, R10 ;  /* 0x000000021616722b */ /* 0x000fe2000000000a */
[----:B---3--:R-:W-:Y:S01]  /*2920*/  FADD R0, R0, -R9 ;  /* 0x8000000900007221 */ /* 0x008fe20000000000 */
[----:B------:R-:W-:-:S06]  /*2930*/  ISETP.GE.U32.AND P0, PT, R10, 0x7ca00000, PT ;  /* 0x7ca000000a00780c */ /* 0x000fcc0003f06070 */
[----:B------:R-:W-:Y:S01]  /*2940*/  DMUL R2, R20, R22 ;  /* 0x0000001614027228 */ /* 0x000fe20000000000 */
[----:B------:R1:W2:Y:S01]  /*2950*/  F2F.F64.F32 R16, R0 ;  /* 0x0000000000107310 */ /* 0x0002a20000201800 */
[----:B0-----:R-:W-:Y:S01]  /*2960*/  VIADD R5, R23, 0xfff00000 ;  /* 0xfff0000017057836 */ /* 0x001fe20000000000 */
[----:B------:R-:W-:-:S05]  /*2970*/  MOV R4, R22 ;  /* 0x0000001600047202 */ /* 0x000fca0000000f00 */
[----:B------:R-:W-:-:S08]  /*2980*/  DFMA R8, R2, -R2, R20 ;  /* 0x800000020208722b */ /* 0x000fd00000000014 */
[----:B------:R-:W-:Y:S01]  /*2990*/  DFMA R18, R8, R4, R2 ;  /* 0x000000040812722b */ /* 0x000fe20000000002 */
[----:B-12---:R-:W-:Y:S10]  /*29a0*/  @!P0 BRA `(.L_x_94) ;  /* 0x00000000001c8947 */ /* 0x006ff40003800000 */
[----:B------:R-:W-:Y:S01]  /*29b0*/  IMAD.MOV.U32 R0, RZ, RZ, R22 ;  /* 0x000000ffff007224 */ /* 0x000fe200078e0016 */
[----:B------:R-:W-:Y:S01]  /*29c0*/  MOV R11, R21 ;  /* 0x00000015000b7202 */ /* 0x000fe20000000f00 */
[----:B------:R-:W-:Y:S01]  /*29d0*/  IMAD.MOV.U32 R18, RZ, RZ, R20 ;  /* 0x000000ffff127224 */ /* 0x000fe200078e0014 */
[----:B------:R-:W-:-:S07]  /*29e0*/  MOV R4, 0x2a00 ;  /* 0x00002a0000047802 */ /* 0x000fce0000000f00 */
[----:B------:R-:W-:Y:S05]  /*29f0*/  CALL.REL.NOINC `($__internal_2_$__cuda_sm20_dsqrt_rn_f64_mediumpath_v1) ;  /* 0x0000004000b47944 */ /* 0x000fea0003c00000 */
[----:B------:R-:W-:Y:S02]  /*2a00*/  IMAD.MOV.U32 R18, RZ, RZ, R2 ;  /* 0x000000ffff127224 */ /* 0x000fe400078e0002 */
[----:B------:R-:W-:-:S07]  /*2a10*/  IMAD.MOV.U32 R19, RZ, RZ, R3 ;  /* 0x000000ffff137224 */ /* 0x000fce00078e0003 */
.L_x_94:
        /* <DEDUP_REMOVED lines=23> */
.L_x_96:
[----:B------:R-:W-:Y:S05]  /*2b90*/  BSYNC.RECONVERGENT B1 ;  /* 0x0000000000017941 */ /* 0x000fea0003800200 */
.L_x_95:
        /* <DEDUP_REMOVED lines=12> */
[----:B0-----:R0:W-:Y:S04]  /*2c60*/  STG.E desc[UR16][R12.64], R5 ;  /* 0x000000050c007986 */ /* 0x0011e8000c101910 */
        /* <DEDUP_REMOVED lines=8> */
[----:B------:R-:W-:Y:S01]  /*2cf0*/  IMAD.MOV.U32 R23, RZ, RZ, 0x3fd80000 ;  /* 0x3fd80000ff177424 */ /* 0x000fe200078e00ff */
[----:B--2---:R-:W1:Y:S02]  /*2d00*/  F2F.F64.F32 R20, R18 ;  /* 0x0000001200147310 */ /* 0x004e640000201800 */
[----:B-1----:R-:W-:-:S06]  /*2d10*/  DADD R20, R20, UR12 ;  /* 0x0000000c14147e29 */ /* 0x002fcc0008000000 */
[----:B------:R-:W1:Y:S04]  /*2d20*/  MUFU.RSQ64H R11, R21 ;  /* 0x00000015000b7308 */ /* 0x000e680000001c00 */
[----:B------:R-:W-:-:S06]  /*2d30*/  IADD3 R10, PT, PT, R21, -0x3500000, RZ ;  /* 0xfcb00000150a7810 */ /* 0x000fcc0007ffe0ff */
        /* <DEDUP_REMOVED lines=9> */
[----:B0-----:R-:W-:Y:S01]  /*2dd0*/  IADD3 R5, PT, PT, R23, -0x100000, RZ ;  /* 0xfff0000017057810 */ /* 0x001fe20007ffe0ff */
[----:B------:R-:W-:-:S05]  /*2de0*/  IMAD.MOV.U32 R4, RZ, RZ, R22 ;  /* 0x000000ffff047224 */ /* 0x000fca00078e0016 */
        /* <DEDUP_REMOVED lines=8> */
[----:B------:R-:W-:Y:S01]  /*2e70*/  IMAD.MOV.U32 R18, RZ, RZ, R2 ;  /* 0x000000ffff127224 */ /* 0x000fe200078e0002 */
[----:B------:R-:W-:-:S07]  /*2e80*/  MOV R19, R3 ;  /* 0x0000000300137202 */ /* 0x000fce0000000f00 */
.L_x_97:
        /* <DEDUP_REMOVED lines=23> */
.L_x_99:
[----:B------:R-:W-:Y:S05]  /*3000*/  BSYNC.RECONVERGENT B1 ;  /* 0x0000000000017941 */ /* 0x000fea0003800200 */
.L_x_98:
        /* <DEDUP_REMOVED lines=12> */
[----:B0-----:R0:W-:Y:S04]  /*30d0*/  STG.E desc[UR16][R12.64], R5 ;  /* 0x000000050c007986 */ /* 0x0011e8000c101910 */
        /* <DEDUP_REMOVED lines=22> */
[----:B0-----:R-:W-:Y:S02]  /*3240*/  VIADD R5, R23, 0xfff00000 ;  /* 0xfff0000017057836 */ /* 0x001fe40000000000 */
[----:B------:R-:W-:-:S04]  /*3250*/  IMAD.MOV.U32 R4, RZ, RZ, R22 ;  /* 0x000000ffff047224 */ /* 0x000fc800078e0016 */
[----:B------:R-:W-:-:S08]  /*3260*/  DFMA R8, R2, -R2, R20 ;  /* 0x800000020208722b */ /* 0x000fd00000000014 */
[----:B------:R-:W-:Y:S01]  /*3270*/  DFMA R18, R8, R4, R2 ;  /* 0x000000040812722b */ /* 0x000fe20000000002 */
[----:B-12---:R-:W-:Y:S10]  /*3280*/  @!P0 BRA `(.L_x_100) ;  /* 0x00000000001c8947 */ /* 0x006ff40003800000 */
[----:B------:R-:W-:Y:S01]  /*3290*/  MOV R0, R22 ;  /* 0x0000001600007202 */ /* 0x000fe20000000f00 */
[----:B------:R-:W-:Y:S01]  /*32a0*/  IMAD.MOV.U32 R18, RZ, RZ, R20 ;  /* 0x000000ffff127224 */ /* 0x000fe200078e0014 */
[----:B------:R-:W-:Y:S01]  /*32b0*/  MOV R4, 0x32e0 ;  /* 0x000032e000047802 */ /* 0x000fe20000000f00 */
[----:B------:R-:W-:-:S07]  /*32c0*/  IMAD.MOV.U32 R11, RZ, RZ, R21 ;  /* 0x000000ffff0b7224 */ /* 0x000fce00078e0015 */
[----:B------:R-:W-:Y:S05]  /*32d0*/  CALL.REL.NOINC `($__internal_2_$__cuda_sm20_dsqrt_rn_f64_mediumpath_v1) ;  /* 0x00000038007c7944 */ /* 0x000fea0003c00000 */
[----:B------:R-:W-:Y:S01]  /*32e0*/  MOV R18, R2 ;  /* 0x0000000200127202 */ /* 0x000fe20000000f00 */
[----:B------:R-:W-:-:S07]  /*32f0*/  IMAD.MOV.U32 R19, RZ, RZ, R3 ;  /* 0x000000ffff137224 */ /* 0x000fce00078e0003 */
.L_x_100:
        /* <DEDUP_REMOVED lines=23> */
.L_x_102:
[----:B------:R-:W-:Y:S05]  /*3470*/  BSYNC.RECONVERGENT B1 ;  /* 0x0000000000017941 */ /* 0x000fea0003800200 */
.L_x_101:
        /* <DEDUP_REMOVED lines=47> */
.L_x_103:
        /* <DEDUP_REMOVED lines=23> */
.L_x_105:
[----:B------:R-:W-:Y:S05]  /*38e0*/  BSYNC.RECONVERGENT B1 ;  /* 0x0000000000017941 */ /* 0x000fea0003800200 */
.L_x_104:
        /* <DEDUP_REMOVED lines=47> */
.L_x_106:
        /* <DEDUP_REMOVED lines=23> */
.L_x_108:
[----:B------:R-:W-:Y:S05]  /*3d50*/  BSYNC.RECONVERGENT B1 ;  /* 0x0000000000017941 */ /* 0x000fea0003800200 */
.L_x_107:
        /* <DEDUP_REMOVED lines=47> */
.L_x_109:
        /* <DEDUP_REMOVED lines=23> */
.L_x_111:
[----:B------:R-:W-:Y:S05]  /*41c0*/  BSYNC.RECONVERGENT B1 ;  /* 0x0000000000017941 */ /* 0x000fea0003800200 */
.L_x_110:
        /* <DEDUP_REMOVED lines=47> */
.L_x_112:
        /* <DEDUP_REMOVED lines=23> */
.L_x_114:
[----:B------:R-:W-:Y:S05]  /*4630*/  BSYNC.RECONVERGENT B1 ;  /* 0x0000000000017941 */ /* 0x000fea0003800200 */
.L_x_113:
[----:B------:R-:W-:Y:S01]  /*4640*/  IMAD.U32 R10, RZ, RZ, UR8 ;  /* 0x00000008ff0a7e24 */ /* 0x000fe2000f8e00ff */
[----:B------:R-:W-:Y:S01]  /*4650*/  MOV R16, UR10 ;  /* 0x0000000a00107c02 */ /* 0x000fe20008000f00 */
[----:B------:R-:W-:Y:S02]  /*4660*/  IMAD.U32 R11, RZ, RZ, UR9 ;  /* 0x00000009ff0b7e24 */ /* 0x000fe4000f8e00ff */
[----:B------:R-:W-:-:S03]  /*4670*/  IMAD.U32 R17, RZ, RZ, UR11 ;  /* 0x0000000bff117e24 */ /* 0x000fc6000f8e00ff */
[----:B------:R-:W2:Y:S04]  /*4680*/  LDG.E R10, desc[UR16][R10.64] ;  /* 0x000000100a0a7981 */ /* 0x000ea8000c1e1900 */
[----:B------:R-:W3:Y:S01]  /*4690*/  LDG.E R8, desc[UR16][R16.64] ;  /* 0x0000001010087981 */ /* 0x000ee2000c1e1900 */
[----:B------:R-:W-:-:S05]  /*46a0*/  VIADD R7, R7, 0x8 ;  /* 0x0000000807077836 */ /* 0x000fca0000000000 */
[----:B------:R-:W-:Y:S01]  /*46b0*/  ISETP.NE.AND P0, PT, R7, RZ, PT ;  /* 0x000000ff0700720c */ /* 0x000fe20003f05270 */
[----:B--2---:R-:W-:Y:S08]  /*46c0*/  F2F.F64.F32 R4, R10 ;  /* 0x0000000a00047310 */ /* 0x004ff00000201800 */
[----:B---3--:R-:W0:Y:S02]  /*46d0*/  F2F.F64.F32 R8, R8 ;  /* 0x0000000800087310 */ /* 0x008e240000201800 */
[----:B0-----:R-:W-:-:S10]  /*46e0*/  DFMA R4, R4, R2, R8 ;  /* 0x000000020404722b */ /* 0x001fd40000000008 */
[----:B------:R-:W0:Y:S02]  /*46f0*/  F2F.F32.F64 R5, R4 ;  /* 0x0000000400057310 */ /* 0x000e240000301000 */
[----:B0-----:R0:W-:Y:S01]  /*4700*/  STG.E desc[UR16][R12.64], R5 ;  /* 0x000000050c007986 */ /* 0x0011e2000c101910 */
[----:B------:R-:W-:Y:S05]  /*4710*/  @P0 BRA `(.L_x_115) ;  /* 0xffffffdc00140947 */ /* 0x000fea000383ffff */
.L_x_90:
[----:B------:R-:W-:-:S13]  /*4720*/  ISETP.NE.AND P0, PT, R6, RZ, PT ;  /* 0x000000ff0600720c */ /* 0x000fda0003f05270 */
[----:B------:R-:W-:Y:S05]  /*4730*/  @!P0 EXIT ;  /* 0x000000000000894d */ /* 0x000fea0003800000 */
[----:B------:R-:W1:Y:S01]  /*4740*/  LDCU UR12, c[0x0][0x390] ;  /* 0x00007200ff0c77ac */ /* 0x000e620008000800 */
[----:B------:R-:W-:Y:S01]  /*4750*/  ISETP.GE.U32.AND P0, PT, R6, 0x4, PT ;  /* 0x000000040600780c */ /* 0x000fe20003f06070 */
[----:B-1----:R-:W-:-:S12]  /*4760*/  ULOP3.LUT UR12, UR12, 0x3, URZ, 0xc0, !UPT ;  /* 0x000000030c0c7892 */ /* 0x002fd8000f8ec0ff */
[----:B------:R-:W-:Y:S05]  /*4770*/  @!P0 BRA `(.L_x_116) ;  /* 0x0000001000708947 */ /* 0x000fea0003800000 */
[----:B------:R-:W-:Y:S01]  /*4780*/  MOV R4, UR6 ;  /* 0x0000000600047c02 */ /* 0x000fe20008000f00 */
[----:B0-----:R-:W-:Y:S01]  /*4790*/  IMAD.U32 R5, RZ, RZ, UR7 ;  /* 0x00000007ff057e24 */ /* 0x001fe2000f8e00ff */
[----:B------:R-:W-:Y:S01]  /*47a0*/  MOV R7, UR5 ;  /* 0x0000000500077c02 */ /* 0x000fe20008000f00 */
[----:B------:R-:W-:Y:S01]  /*47b0*/  IMAD.U32 R6, RZ, RZ, UR4 ;  /* 0x00000004ff067e24 */ /* 0x000fe2000f8e00ff */
[----:B------:R-:W2:Y:S04]  /*47c0*/  LDG.E R0, desc[UR16][R14.64] ;  /* 0x000000100e007981 */ /* 0x000ea8000c1e1900 */
[----:B------:R0:W3:Y:S04]  /*47d0*/  LDG.E R8, desc[UR16][R4.64] ;  /* 0x0000001004087981 */ /* 0x0000e8000c1e1900 */
[----:B------:R-:W2:Y:S01]  /*47e0*/  LDG.E R7, desc[UR16][R6.64] ;  /* 0x0000001006077981 */ /* 0x000ea2000c1e1900 */
[----:B------:R-:W-:Y:S01]  /*47f0*/  UMOV UR14, 0x88e368f1 ;  /* 0x88e368f1000e7882 */ /* 0x000fe20000000000 */
[----:B------:R-:W-:Y:S01]  /*4800*/  UMOV UR15, 0x3ee4f8b5 ;  /* 0x3ee4f8b5000f7882 */ /* 0x000fe20000000000 */
[----:B0-----:R-:W-:Y:S01]  /*4810*/  IMAD.MOV.U32 R4, RZ, RZ, 0x0 ;  /* 0x00000000ff047424 */ /* 0x001fe200078e00ff */
        /* <DEDUP_REMOVED lines=27> */
.L_x_117:
        /* <DEDUP_REMOVED lines=22> */
.L_x_119:
[----:B------:R-:W-:Y:S05]  /*4b30*/  BSYNC.RECONVERGENT B1 ;  /* 0x0000000000017941 */ /* 0x000fea0003800200 */
.L_x_118:
[----:B------:R-:W-:Y:S01]  /*4b40*/  MOV R8, UR8 ;  /* 0x0000000800087c02 */ /* 0x000fe20008000f00 */
[----:B------:R-:W-:Y:S01]  /*4b50*/  IMAD.U32 R9, RZ, RZ, UR9 ;  /* 0x00000009ff097e24 */ /* 0x000fe2000f8e00ff */
[----:B------:R-:W-:Y:S01]  /*4b60*/  MOV R10, UR10 ;  /* 0x0000000a000a7c02 */ /* 0x000fe20008000f00 */
[----:B------:R-:W-:-:S03]  /*4b70*/  IMAD.U32 R11, RZ, RZ, UR11 ;  /* 0x0000000bff0b7e24 */ /* 0x000fc6000f8e00ff */
        /* <DEDUP_REMOVED lines=39> */
[----:B------:R-:W-:Y:S02]  /*4df0*/  MOV R9, R17 ;  /* 0x0000001100097202 */ /* 0x000fe40000000f00 */
[----:B------:R-:W-:-:S07]  /*4e00*/  MOV R4, 0x4e20 ;  /* 0x00004e2000047802 */ /* 0x000fce0000000f00 */
[----:B------:R-:W-:Y:S05]  /*4e10*/  CALL.REL.NOINC `($__internal_2_$__cuda_sm20_dsqrt_rn_f64_mediumpath_v1) ;  /* 0x0000001c00ac7944 */ /* 0x000fea0003c00000 */
[----:B------:R-:W-:Y:S01]  /*4e20*/  IMAD.MOV.U32 R8, RZ, RZ, R2 ;  /* 0x000000ffff087224 */ /* 0x000fe200078e0002 */
[----:B------:R-:W-:-:S07]  /*4e30*/  MOV R9, R3 ;  /* 0x0000000300097202 */ /* 0x000fce0000000f00 */
.L_x_120:
        /* <DEDUP_REMOVED lines=17> */
[----:B------:R-:W-:Y:S02]  /*4f50*/  MOV R4, R8 ;  /* 0x0000000800047202 */ /* 0x000fe40000000f00 */
[----:B------:R-:W-:-:S07]  /*4f60*/  MOV R2, 0x4f80 ;  /* 0x00004f8000027802 */ /* 0x000fce0000000f00 */
[----:B------:R-:W-:Y:S05]  /*4f70*/  CALL.REL.NOINC `($__internal_1_$__cuda_sm20_div_rn_f64_full) ;  /* 0x0000001400e87944 */ /* 0x000fea0003c00000 */
[----:B------:R-:W-:Y:S01]  /*4f80*/  IMAD.MOV.U32 R2, RZ, RZ, R20 ;  /* 0x000000ffff027224 */ /* 0x000fe200078e0014 */
[----:B------:R-:W-:-:S07]  /*4f90*/  MOV R3, R21 ;  /* 0x0000001500037202 */ /* 0x000fce0000000f00 */
.L_x_122:
[----:B------:R-:W-:Y:S05]  /*4fa0*/  BSYNC.RECONVERGENT B1 ;  /* 0x0000000000017941 */ /* 0x000fea0003800200 */
.L_x_121:
[----:B------:R-:W-:Y:S01]  /*4fb0*/  IMAD.U32 R8, RZ, RZ, UR8 ;  /* 0x00000008ff087e24 */ /* 0x000fe2000f8e00ff */
[----:B------:R-:W-:Y:S01]  /*4fc0*/  MOV R9, UR9 ;  /* 0x0000000900097c02 */ /* 0x000fe20008000f00 */
[----:B------:R-:W-:Y:S01]  /*4fd0*/  IMAD.U32 R10, RZ, RZ, UR10 ;  /* 0x0000000aff0a7e24 */ /* 0x000fe2000f8e00ff */
[----:B------:R-:W-:-:S03]  /*4fe0*/  MOV R11, UR11 ;  /* 0x0000000b000b7c02 */ /* 0x000fc60008000f00 */
        /* <DEDUP_REMOVED lines=42> */
[----:B------:R-:W-:Y:S01]  /*5290*/  MOV R8, R2 ;  /* 0x0000000200087202 */ /* 0x000fe20000000f00 */
[----:B------:R-:W-:-:S07]  /*52a0*/  IMAD.MOV.U32 R9, RZ, RZ, R3 ;  /* 0x000000ffff097224 */ /* 0x000fce00078e0003 */
.L_x_123:
        /* <DEDUP_REMOVED lines=20> */
[----:B------:R-:W-:Y:S01]  /*53f0*/  MOV R2, R20 ;  /* 0x0000001400027202 */ /* 0x000fe20000000f00 */
[----:B------:R-:W-:-:S07]  /*5400*/  IMAD.MOV.U32 R3, RZ, RZ, R21 ;  /* 0x000000ffff037224 */ /* 0x000fce00078e0015 */
.L_x_125:
[----:B------:R-:W-:Y:S05]  /*5410*/  BSYNC.RECONVERGENT B1 ;  /* 0x0000000000017941 */ /* 0x000fea0003800200 */
.L_x_124:
        /* <DEDUP_REMOVED lines=48> */
.L_x_126:
        /* <DEDUP_REMOVED lines=22> */
.L_x_128:
[----:B------:R-:W-:Y:S05]  /*5880*/  BSYNC.RECONVERGENT B1 ;  /* 0x0000000000017941 */ /* 0x000fea0003800200 */
.L_x_127:
[----:B------:R-:W-:Y:S01]  /*5890*/  IMAD.U32 R8, RZ, RZ, UR8 ;  /* 0x00000008ff087e24 */ /* 0x000fe2000f8e00ff */
[----:B------:R-:W-:Y:S01]  /*58a0*/  MOV R9, UR9 ;  /* 0x0000000900097c02 */ /* 0x000fe20008000f00 */
[----:B------:R-:W-:Y:S01]  /*58b0*/  IMAD.U32 R10, RZ, RZ, UR10 ;  /* 0x0000000aff0a7e24 */ /* 0x000fe2000f8e00ff */
[----:B------:R-:W-:-:S03]  /*58c0*/  MOV R11, UR11 ;  /* 0x0000000b000b7c02 */ /* 0x000fc60008000f00 */
[----:B------:R-:W2:Y:S04]  /*58d0*/  LDG.E R8, desc[UR16][R8.64] ;  /* 0x0000001008087981 */ /* 0x000ea8000c1e1900 */
[----:B------:R-:W3:Y:S01]  /*58e0*/  LDG.E R6, desc[UR16][R10.64] ;  /* 0x000000100a067981 */ /* 0x000ee2000c1e1900 */
[----:B--2---:R-:W-:Y:S08]  /*58f0*/  F2F.F64.F32 R4, R8 ;  /* 0x0000000800047310 */ /* 0x004ff00000201800 */
[----:B---3--:R-:W0:Y:S02]  /*5900*/  F2F.F64.F32 R6, R6 ;  /* 0x0000000600067310 */ /* 0x008e240000201800 */
[----:B0-----:R-:W-:-:S10]  /*5910*/  DFMA R4, R4, R2, R6 ;  /* 0x000000020404722b */ /* 0x001fd40000000006 */
[----:B------:R-:W0:Y:S02]  /*5920*/  F2F.F32.F64 R5, R4 ;  /* 0x0000000400057310 */ /* 0x000e240000301000 */
[----:B0-----:R1:W-:Y:S02]  /*5930*/  STG.E desc[UR16][R12.64], R5 ;  /* 0x000000050c007986 */ /* 0x0013e4000c101910 */
.L_x_116:
[----:B------:R-:W-:-:S13]  /*5940*/  ISETP.NE.AND P0, PT, RZ, UR12, PT ;  /* 0x0000000cff007c0c */ /* 0x000fda000bf05270 */
[----:B------:R-:W-:Y:S05]  /*5950*/  @!P0 EXIT ;  /* 0x000000000000894d */ /* 0x000fea0003800000 */
[----:B------:R-:W-:-:S09]  /*5960*/  UISETP.NE.AND UP0, UPT, UR12, 0x1, UPT ;  /* 0x000000010c00788c */ /* 0x000fd2000bf05270 */
[----:B------:R-:W-:Y:S05]  /*5970*/  BRA.U !UP0, `(.L_x_129) ;  /* 0x0000000908387547 */ /* 0x000fea000b800000 */
[----:B------:R-:W-:Y:S01]  /*5980*/  IMAD.U32 R4, RZ, RZ, UR6 ;  /* 0x00000006ff047e24 */ /* 0x000fe2000f8e00ff */
[----:B01----:R-:W-:Y:S01]  /*5990*/  MOV R5, UR7 ;  /* 0x0000000700057c02 */ /* 0x003fe20008000f00 */
[----:B------:R-:W-:Y:S01]  /*59a0*/  IMAD.U32 R6, RZ, RZ, UR4 ;  /* 0x00000004ff067e24 */ /* 0x000fe2000f8e00ff */
[----:B------:R-:W-:Y:S01]  /*59b0*/  MOV R7, UR5 ;  /* 0x0000000500077c02 */ /* 0x000fe20008000f00 */
[----:B------:R-:W2:Y:S04]  /*59c0*/  LDG.E R0, desc[UR16][R14.64] ;  /* 0x000000100e007981 */ /* 0x000ea8000c1e1900 */
[----:B------:R0:W3:Y:S04]  /*59d0*/  LDG.E R8, desc[UR16][R4.64] ;  /* 0x0000001004087981 */ /* 0x0000e8000c1e1900 */
[----:B------:R-:W2:Y:S01]  /*59e0*/  LDG.E R7, desc[UR16][R6.64] ;  /* 0x0000001006077981 */ /* 0x000ea2000c1e1900 */
[----:B------:R-:W-:Y:S01]  /*59f0*/  UMOV UR12, 0x88e368f1 ;  /* 0x88e368f1000c7882 */ /* 0x000fe20000000000 */
[----:B------:R-:W-:Y:S01]  /*5a00*/  UMOV UR13, 0x3ee4f8b5 ;  /* 0x3ee4f8b5000d7882 */ /* 0x000fe20000000000 */
[----:B0-----:R-:W-:Y:S01]  /*5a10*/  MOV R4, 0x0 ;  /* 0x0000000000047802 */ /* 0x001fe20000000f00 */
[----:B------:R-:W-:Y:S01]  /*5a20*/  IMAD.MOV.U32 R5, RZ, RZ, 0x3fd80000 ;  /* 0x3fd80000ff057424 */ /* 0x000fe200078e00ff */
        /* <DEDUP_REMOVED lines=26> */
.L_x_130:
        /* <DEDUP_REMOVED lines=22> */
.L_x_132:
[----:B------:R-:W-:Y:S05]  /*5d30*/  BSYNC.RECONVERGENT B1 ;  /* 0x0000000000017941 */ /* 0x000fea0003800200 */
.L_x_131:
        /* <DEDUP_REMOVED lines=48> */
.L_x_133:
        /* <DEDUP_REMOVED lines=22> */
.L_x_135:
[----:B------:R-:W-:Y:S05]  /*61a0*/  BSYNC.RECONVERGENT B1 ;  /* 0x0000000000017941 */ /* 0x000fea0003800200 */
.L_x_134:
        /* <DEDUP_REMOVED lines=11> */
.L_x_129:
[----:B------:R-:W3:Y:S02]  /*6260*/  LDC R0, c[0x0][0x390] ;  /* 0x0000e400ff007b82 */ /* 0x000ee40000000800 */
[----:B---3--:R-:W-:-:S04]  /*6270*/  LOP3.LUT R0, R0, 0x1, RZ, 0xc0, !PT ;  /* 0x0000000100007812 */ /* 0x008fc800078ec0ff */
[----:B------:R-:W-:-:S13]  /*6280*/  ISETP.NE.U32.AND P0, PT, R0, 0x1, PT ;  /* 0x000000010000780c */ /* 0x000fda0003f05070 */
[----:B------:R-:W-:Y:S05]  /*6290*/  @P0 EXIT ;  /* 0x000000000000094d */ /* 0x000fea0003800000 */
[----:B------:R-:W-:Y:S01]  /*62a0*/  IMAD.U32 R4, RZ, RZ, UR6 ;  /* 0x00000006ff047e24 */ /* 0x000fe2000f8e00ff */
[----:B012---:R-:W-:Y:S01]  /*62b0*/  MOV R5, UR7 ;  /* 0x0000000700057c02 */ /* 0x007fe20008000f00 */
        /* <DEDUP_REMOVED lines=35> */
.L_x_136:
        /* <DEDUP_REMOVED lines=22> */
.L_x_138:
[----:B------:R-:W-:Y:S05]  /*6650*/  BSYNC.RECONVERGENT B1 ;  /* 0x0000000000017941 */ /* 0x000fea0003800200 */
.L_x_137:
        /* <DEDUP_REMOVED lines=10> */
[----:B0-----:R-:W-:Y:S01]  /*6700*/  STG.E desc[UR16][R12.64], R5 ;  /* 0x000000050c007986 */ /* 0x001fe2000c101910 */
[----:B------:R-:W-:Y:S05]  /*6710*/  EXIT ;  /* 0x000000000000794d */ /* 0x000fea0003800000 */
        .weak           $__internal_1_$__cuda_sm20_div_rn_f64_full
        .type           $__internal_1_$__cuda_sm20_div_rn_f64_full,@function
        .size           $__internal_1_$__cuda_sm20_div_rn_f64_full,($__internal_2_$__cuda_sm20_dsqrt_rn_f64_mediumpath_v1 - $__internal_1_$__cuda_sm20_div_rn_f64_full)
$__internal_1_$__cuda_sm20_div_rn_f64_full:
[C---:B------:R-:W-:Y:S01]  /*6720*/  FSETP.GEU.AND P0, PT, |R9|.reuse, 1.469367938527859385e-39, PT ;  /* 0x001000000900780b */ /* 0x040fe20003f0e200 */
[----:B------:R-:W-:Y:S01]  /*6730*/  IMAD.MOV.U32 R10, RZ, RZ, R0 ;  /* 0x000000ffff0a7224 */ /* 0x000fe200078e0000 */
[----:B------:R-:W-:Y:S01]  /*6740*/  MOV R8, R4 ;  /* 0x0000000400087202 */ /* 0x000fe20000000f00 */
[----:B------:R-:W-:Y:S01]  /*6750*/  BSSY.RECONVERGENT B0, `(.L_x_139) ;  /* 0x0000055000007945 */ /* 0x000fe20003800200 */
[----:B------:R-:W-:Y:S02]  /*6760*/  LOP3.LUT R5, R9, 0x800fffff, RZ, 0xc0, !PT ;  /* 0x800fffff09057812 */ /* 0x000fe400078ec0ff */
[----:B------:R-:W-:Y:S02]  /*6770*/  FSETP.GEU.AND P2, PT, |R11|, 1.469367938527859385e-39, PT ;  /* 0x001000000b00780b */ /* 0x000fe40003f4e200 */
[----:B------:R-:W-:Y:S02]  /*6780*/  LOP3.LUT R5, R5, 0x3ff00000, RZ, 0xfc, !PT ;  /* 0x3ff0000005057812 */ /* 0x000fe400078efcff */
[----:B------:R-:W-:-:S02]  /*6790*/  MOV R20, 0x1 ;  /* 0x0000000100147802 */ /* 0x000fc40000000f00 */
[----:B------:R-:W-:Y:S01]  /*67a0*/  LOP3.LUT R0, R11, 0x7ff00000, RZ, 0xc0, !PT ;  /* 0x7ff000000b007812 */ /* 0x000fe200078ec0ff */
[----:B------:R-:W-:Y:S01]  /*67b0*/  @!P0 DMUL R4, R8, 8.98846567431157953865e+307 ;  /* 0x7fe0000008048828 */ /* 0x000fe20000000000 */
[C---:B------:R-:W-:Y:S02]  /*67c0*/  LOP3.LUT R27, R9.reuse, 0x7ff00000, RZ, 0xc0, !PT ;  /* 0x7ff00000091b7812 */ /* 0x040fe400078ec0ff */
[----:B------:R-:W-:Y:S02]  /*67d0*/  MOV R26, R0 ;  /* 0x00000000001a7202 */ /* 0x000fe40000000f00 */
[----:B------:R-:W-:Y:S01]  /*67e0*/  ISETP.GE.U32.AND P1, PT, R0, R27, PT ;  /* 0x0000001b0000720c */ /* 0x000fe20003f26070 */
[----:B------:R-:W0:Y:S01]  /*67f0*/  MUFU.RCP64H R21, R5 ;  /* 0x0000000500157308 */ /* 0x000e220000001800 */
[----:B------:R-:W-:-:S03]  /*6800*/  @!P2 LOP3.LUT R3, R9, 0x7ff00000, RZ, 0xc0, !PT ;  /* 0x7ff000000903a812 */ /* 0x000fc600078ec0ff */
[----:B------:R-:W-:Y:S02]  /*6810*/  @!P0 LOP3.LUT R27, R5, 0x7ff00000, RZ, 0xc0, !PT ;  /* 0x7ff00000051b8812 */ /* 0x000fe400078ec0ff */
[----:B------:R-:W-:Y:S01]  /*6820*/  @!P2 ISETP.GE.U32.AND P3, PT, R0, R3, PT ;  /* 0x000000030000a20c */ /* 0x000fe20003f66070 */
[----:B------:R-:W-:-:S05]  /*6830*/  IMAD.MOV.U32 R3, RZ, RZ, 0x1ca00000 ;  /* 0x1ca00000ff037424 */ /* 0x000fca00078e00ff */
[----:B------:R-:W-:-:S04]  /*6840*/  @!P2 SEL R23, R3, 0x63400000, !P3 ;  /* 0x634000000317a807 */ /* 0x000fc80005800000 */
[----:B------:R-:W-:Y:S01]  /*6850*/  @!P2 LOP3.LUT R24, R23, 0x80000000, R11, 0xf8, !PT ;  /* 0x800000001718a812 */ /* 0x000fe200078ef80b */
[----:B0-----:R-:W-:-:S03]  /*6860*/  DFMA R18, R20, -R4, 1 ;  /* 0x3ff000001412742b */ /* 0x001fc60000000804 */
[----:B------:R-:W-:Y:S01]  /*6870*/  @!P2 LOP3.LUT R25, R24, 0x100000, RZ, 0xfc, !PT ;  /* 0x001000001819a812 */ /* 0x000fe200078efcff */
[----:B------:R-:W-:-:S04]  /*6880*/  @!P2 IMAD.MOV.U32 R24, RZ, RZ, RZ ;  /* 0x000000ffff18a224 */ /* 0x000fc800078e00ff */
[----:B------:R-:W-:-:S08]  /*6890*/  DFMA R18, R18, R18, R18 ;  /* 0x000000121212722b */ /* 0x000fd00000000012 */
[----:B------:R-:W-:Y:S01]  /*68a0*/  DFMA R20, R20, R18, R20 ;  /* 0x000000121414722b */ /* 0x000fe20000000014 */
[----:B------:R-:W-:Y:S02]  /*68b0*/  SEL R19, R3, 0x63400000, !P1 ;  /* 0x6340000003137807 */ /* 0x000fe40004800000 */
[----:B------:R-:W-:Y:S02]  /*68c0*/  MOV R18, R10 ;  /* 0x0000000a00127202 */ /* 0x000fe40000000f00 */
[----:B------:R-:W-:-:S03]  /*68d0*/  LOP3.LUT R19, R19, 0x800fffff, R11, 0xf8, !PT ;  /* 0x800fffff13137812 */ /* 0x000fc600078ef80b */
[----:B------:R-:W-:-:S03]  /*68e0*/  DFMA R22, R20, -R4, 1 ;  /* 0x3ff000001416742b */ /* 0x000fc60000000804 */
[----:B------:R-:W-:-:S05]  /*68f0*/  @!P2 DFMA R18, R18, 2, -R24 ;  /* 0x400000001212a82b */ /* 0x000fca0000000818 */
[----:B------:R-:W-:-:S05]  /*6900*/  DFMA R22, R20, R22, R20 ;  /* 0x000000161416722b */ /* 0x000fca0000000014 */
[----:B------:R-:W-:-:S03]  /*6910*/  @!P2 LOP3.LUT R26, R19, 0x7ff00000, RZ, 0xc0, !PT ;  /* 0x7ff00000131aa812 */ /* 0x000fc600078ec0ff */
[----:B------:R-:W-:Y:S02]  /*6920*/  DMUL R20, R22, R18 ;  /* 0x0000001216147228 */ /* 0x000fe40000000000 */
[----:B------:R-:W-:-:S05]  /*6930*/  VIADD R28, R26, 0xffffffff ;  /* 0xffffffff1a1c7836 */ /* 0x000fca0000000000 */
[----:B------:R-:W-:Y:S01]  /*6940*/  ISETP.GT.U32.AND P0, PT, R28, 0x7feffffe, PT ;  /* 0x7feffffe1c00780c */ /* 0x000fe20003f04070 */
[----:B------:R-:W-:Y:S01]  /*6950*/  DFMA R24, R20, -R4, R18 ;  /* 0x800000041418722b */ /* 0x000fe20000000012 */
[----:B------:R-:W-:-:S04]  /*6960*/  IADD3 R28, PT, PT, R27, -0x1, RZ ;  /* 0xffffffff1b1c7810 */ /* 0x000fc80007ffe0ff */
[----:B------:R-:W-:-:S03]  /*6970*/  ISETP.GT.U32.OR P0, PT, R28, 0x7feffffe, P0 ;  /* 0x7feffffe1c00780c */ /* 0x000fc60000704470 */
[----:B------:R-:W-:-:S10]  /*6980*/  DFMA R24, R22, R24, R20 ;  /* 0x000000181618722b */ /* 0x000fd40000000014 */
[----:B------:R-:W-:Y:S05]  /*6990*/  @P0 BRA `(.L_x_140) ;  /* 0x00000000006c0947 */ /* 0x000fea0003800000 */
[----:B------:R-:W-:-:S04]  /*69a0*/  LOP3.LUT R11, R9, 0x7ff00000, RZ, 0xc0, !PT ;  /* 0x7ff00000090b7812 */ /* 0x000fc800078ec0ff */
[CC--:B------:R-:W-:Y:S02]  /*69b0*/  VIADDMNMX R10, R0.reuse, -R11.reuse, 0xb9600000, !PT ;  /* 0xb9600000000a7446 */ /* 0x0c0fe4000780090b */
[----:B------:R-:W-:Y:S02]  /*69c0*/  ISETP.GE.U32.AND P0, PT, R0, R11, PT ;  /* 0x0000000b0000720c */ /* 0x000fe40003f06070 */
[----:B------:R-:W-:Y:S01]  /*69d0*/  VIMNMX R0, PT, PT, R10, 0x46a00000, PT ;  /* 0x46a000000a007848 */ /* 0x000fe20003fe0100 */
[----:B------:R-:W-:Y:S01]  /*69e0*/  IMAD.MOV.U32 R10, RZ, RZ, RZ ;  /* 0x000000ffff0a7224 */ /* 0x000fe200078e00ff */
[----:B------:R-:W-:-:S05]  /*69f0*/  SEL R3, R3, 0x63400000, !P0 ;  /* 0x6340000003037807 */ /* 0x000fca0004000000 */
[----:B------:R-:W-:-:S05]  /*6a00*/  IMAD.IADD R0, R0, 0x1, -R3 ;  /* 0x0000000100007824 */ /* 0x000fca00078e0a03 */
[----:B------:R-:W-:-:S06]  /*6a10*/  IADD3 R11, PT, PT, R0, 0x7fe00000, RZ ;  /* 0x7fe00000000b7810 */ /* 0x000fcc0007ffe0ff */
[----:B------:R-:W-:-:S10]  /*6a20*/  DMUL R20, R24, R10 ;  /* 0x0000000a18147228 */ /* 0x000fd40000000000 */
[----:B------:R-:W-:-:S13]  /*6a30*/  FSETP.GTU.AND P0, PT, |R21|, 1.469367938527859385e-39, PT ;  /* 0x001000001500780b */ /* 0x000fda0003f0c200 */
[----:B------:R-:W-:Y:S05]  /*6a40*/  @P0 BRA `(.L_x_141) ;  /* 0x0000000000940947 */ /* 0x000fea0003800000 */
[----:B------:R-:W-:Y:S01]  /*6a50*/  DFMA R4, R24, -R4, R18 ;  /* 0x800000041804722b */ /* 0x000fe20000000012 */
[----:B------:R-:W-:-:S09]  /*6a60*/  MOV R10, RZ ;  /* 0x000000ff000a7202 */ /* 0x000fd20000000f00 */
[C---:B------:R-:W-:Y:S02]  /*6a70*/  FSETP.NEU.AND P0, PT, R5.reuse, RZ, PT ;  /* 0x000000ff0500720b */ /* 0x040fe40003f0d000 */
[----:B------:R-:W-:-:S04]  /*6a80*/  LOP3.LUT R9, R5, 0x80000000, R9, 0x48, !PT ;  /* 0x8000000005097812 */ /* 0x000fc800078e4809 */
[----:B------:R-:W-:-:S07]  /*6a90*/  LOP3.LUT R11, R9, R11, RZ, 0xfc, !PT ;  /* 0x0000000b090b7212 */ /* 0x000fce00078efcff */
[----:B------:R-:W-:Y:S05]  /*6aa0*/  @!P0 BRA `(.L_x_141) ;  /* 0x00000000007c8947 */ /* 0x000fea0003800000 */
[----:B------:R-:W-:Y:S01]  /*6ab0*/  IMAD.MOV R5, RZ, RZ, -R0 ;  /* 0x000000ffff057224 */ /* 0x000fe200078e0a00 */
[----:B------:R-:W-:Y:S01]  /*6ac0*/  MOV R4, RZ ;  /* 0x000000ff00047202 */ /* 0x000fe20000000f00 */
[----:B------:R-:W-:Y:S01]  /*6ad0*/  DMUL.RP R10, R24, R10 ;  /* 0x0000000a180a7228 */ /* 0x000fe20000008000 */
[----:B------:R-:W-:-:S04]  /*6ae0*/  IADD3 R3, PT, PT, -R0, -0x43300000, RZ ;  /* 0xbcd0000000037810 */ /* 0x000fc80007ffe1ff */
[----:B------:R-:W-:-:S05]  /*6af0*/  DFMA R4, R20, -R4, R24 ;  /* 0x800000041404722b */ /* 0x000fca0000000018 */
[----:B------:R-:W-:-:S05]  /*6b00*/  LOP3.LUT R9, R11, R9, RZ, 0x3c, !PT ;  /* 0x000000090b097212 */ /* 0x000fca00078e3cff */
[----:B------:R-:W-:-:S04]  /*6b10*/  FSETP.NEU.AND P0, PT, |R5|, R3, PT ;  /* 0x000000030500720b */ /* 0x000fc80003f0d200 */
[----:B------:R-:W-:Y:S02]  /*6b20*/  FSEL R20, R10, R20, !P0 ;  /* 0x000000140a147208 */ /* 0x000fe40004000000 */
[----:B------:R-:W-:Y:S01]  /*6b30*/  FSEL R21, R9, R21, !P0 ;  /* 0x0000001509157208 */ /* 0x000fe20004000000 */
[----:B------:R-:W-:Y:S06]  /*6b40*/  BRA `(.L_x_141) ;  /* 0x0000000000547947 */ /* 0x000fec0003800000 */
.L_x_140:
[----:B------:R-:W-:-:S14]  /*6b50*/  DSETP.NAN.AND P0, PT, R10, R10, PT ;  /* 0x0000000a0a00722a */ /* 0x000fdc0003f08000 */
[----:B------:R-:W-:Y:S05]  /*6b60*/  @P0 BRA `(.L_x_142) ;  /* 0x0000000000440947 */ /* 0x000fea0003800000 */
[----:B------:R-:W-:-:S14]  /*6b70*/  DSETP.NAN.AND P0, PT, R8, R8, PT ;  /* 0x000000080800722a */ /* 0x000fdc0003f08000 */
[----:B------:R-:W-:Y:S05]  /*6b80*/  @P0 BRA `(.L_x_143) ;  /* 0x0000000000300947 */ /* 0x000fea0003800000 */
[----:B------:R-:W-:Y:S01]  /*6b90*/  ISETP.NE.AND P0, PT, R26, R27, PT ;  /* 0x0000001b1a00720c */ /* 0x000fe20003f05270 */
[----:B------:R-:W-:Y:S01]  /*6ba0*/  IMAD.MOV.U32 R20, RZ, RZ, 0x0 ;  /* 0x00000000ff147424 */ /* 0x000fe200078e00ff */
[----:B------:R-:W-:-:S11]  /*6bb0*/  MOV R21, 0xfff80000 ;  /* 0xfff8000000157802 */ /* 0x000fd60000000f00 */
[----:B------:R-:W-:Y:S05]  /*6bc0*/  @!P0 BRA `(.L_x_141) ;  /* 0x0000000000348947 */ /* 0x000fea0003800000 */
[----:B------:R-:W-:Y:S02]  /*6bd0*/  ISETP.NE.AND P0, PT, R26, 0x7ff00000, PT ;  /* 0x7ff000001a00780c */ /* 0x000fe40003f05270 */
[----:B------:R-:W-:Y:S02]  /*6be0*/  LOP3.LUT R21, R11, 0x80000000, R9, 0x48, !PT ;  /* 0x800000000b157812 */ /* 0x000fe400078e4809 */
[----:B------:R-:W-:-:S13]  /*6bf0*/  ISETP.EQ.OR P0, PT, R27, RZ, !P0 ;  /* 0x000000ff1b00720c */ /* 0x000fda0004702670 */
[----:B------:R-:W-:Y:S01]  /*6c00*/  @P0 LOP3.LUT R0, R21, 0x7ff00000, RZ, 0xfc, !PT ;  /* 0x7ff0000015000812 */ /* 0x000fe200078efcff */
[----:B------:R-:W-:Y:S01]  /*6c10*/  @!P0 IMAD.MOV.U32 R20, RZ, RZ, RZ ;  /* 0x000000ffff148224 */ /* 0x000fe200078e00ff */
[----:B------:R-:W-:-:S03]  /*6c20*/  @P0 MOV R20, RZ ;  /* 0x000000ff00140202 */ /* 0x000fc60000000f00 */
[----:B------:R-:W-:Y:S01]  /*6c30*/  @P0 IMAD.MOV.U32 R21, RZ, RZ, R0 ;  /* 0x000000ffff150224 */ /* 0x000fe200078e0000 */
[----:B------:R-:W-:Y:S06]  /*6c40*/  BRA `(.L_x_141) ;  /* 0x0000000000147947 */ /* 0x000fec0003800000 */
.L_x_143:
[----:B------:R-:W-:Y:S02]  /*6c50*/  LOP3.LUT R21, R9, 0x80000, RZ, 0xfc, !PT ;  /* 0x0008000009157812 */ /* 0x000fe400078efcff */
[----:B------:R-:W-:Y:S01]  /*6c60*/  MOV R20, R8 ;  /* 0x0000000800147202 */ /* 0x000fe20000000f00 */
[----:B------:R-:W-:Y:S06]  /*6c70*/  BRA `(.L_x_141) ;  /* 0x0000000000087947 */ /* 0x000fec0003800000 */
.L_x_142:
[----:B------:R-:W-:Y:S01]  /*6c80*/  LOP3.LUT R21, R11, 0x80000, RZ, 0xfc, !PT ;  /* 0x000800000b157812 */ /* 0x000fe200078efcff */
[----:B------:R-:W-:-:S07]  /*6c90*/  IMAD.MOV.U32 R20, RZ, RZ, R10 ;  /* 0x000000ffff147224 */ /* 0x000fce00078e000a */
.L_x_141:
[----:B------:R-:W-:Y:S05]  /*6ca0*/  BSYNC.RECONVERGENT B0 ;  /* 0x0000000000007941 */ /* 0x000fea0003800200 */
.L_x_139:
[----:B------:R-:W-:-:S04]  /*6cb0*/  HFMA2 R3, -RZ, RZ, 0, 0 ;  /* 0x00000000ff037431 */ /* 0x000fc800000001ff */
[----:B------:R-:W-:Y:S05]  /*6cc0*/  RET.REL.NODEC R2 `(_Z13batchnorm_jjbPfS_iS_S_S_S_ib) ;  /* 0xffffff9002cc7950 */ /* 0x000fea0003c3ffff */
        .weak           $__internal_2_$__cuda_sm20_dsqrt_rn_f64_mediumpath_v1
        .type           $__internal_2_$__cuda_sm20_dsqrt_rn_f64_mediumpath_v1,@function
        .size           $__internal_2_$__cuda_sm20_dsqrt_rn_f64_mediumpath_v1,(.L_x_603 - $__internal_2_$__cuda_sm20_dsqrt_rn_f64_mediumpath_v1)
$__internal_2_$__cuda_sm20_dsqrt_rn_f64_mediumpath_v1:
[----:B------:R-:W-:Y:S01]  /*6cd0*/  ISETP.GE.U32.AND P0, PT, R10, -0x3400000, PT ;  /* 0xfcc000000a00780c */ /* 0x000fe20003f06070 */
[----:B------:R-:W-:Y:S01]  /*6ce0*/  IMAD.MOV.U32 R10, RZ, RZ, R18 ;  /* 0x000000ffff0a7224 */ /* 0x000fe200078e0012 */
[----:B------:R-:W-:Y:S01]  /*6cf0*/  MOV R18, R0 ;  /* 0x0000000000127202 */ /* 0x000fe20000000f00 */
[----:B------:R-:W-:-:S10]  /*6d00*/  IMAD.MOV.U32 R19, RZ, RZ, R5 ;  /* 0x000000ffff137224 */ /* 0x000fd400078e0005 */
[----:B------:R-:W-:Y:S05]  /*6d10*/  @!P0 BRA `(.L_x_144) ;  /* 0x0000000000208947 */ /* 0x000fea0003800000 */
[----:B------:R-:W-:-:S10]  /*6d20*/  DFMA.RM R8, R8, R18, R2 ;  /* 0x000000120808722b */ /* 0x000fd40000004002 */
[----:B------:R-:W-:-:S04]  /*6d30*/  IADD3 R2, P0, PT, R8, 0x1, RZ ;  /* 0x0000000108027810 */ /* 0x000fc80007f1e0ff */
[----:B------:R-:W-:-:S06]  /*6d40*/  IADD3.X R3, PT, PT, RZ, R9, RZ, P0, !PT ;  /* 0x00000009ff037210 */ /* 0x000fcc00007fe4ff */
[----:B------:R-:W-:-:S08]  /*6d50*/  DFMA.RP R10, -R8, R2, R10 ;  /* 0x00000002080a722b */ /* 0x000fd0000000810a */
[----:B------:R-:W-:-:S06]  /*6d60*/  DSETP.GT.AND P0, PT, R10, RZ, PT ;  /* 0x000000ff0a00722a */ /* 0x000fcc0003f04000 */
[----:B------:R-:W-:Y:S02]  /*6d70*/  FSEL R2, R2, R8, P0 ;  /* 0x0000000802027208 */ /* 0x000fe40000000000 */
[----:B------:R-:W-:Y:S01]  /*6d80*/  FSEL R3, R3, R9, P0 ;  /* 0x0000000903037208 */ /* 0x000fe20000000000 */
[----:B------:R-:W-:Y:S06]  /*6d90*/  BRA `(.L_x_145) ;  /* 0x0000000000647947 */ /* 0x000fec0003800000 */
.L_x_144:
[----:B------:R-:W-:-:S14]  /*6da0*/  DSETP.NE.AND P0, PT, R10, RZ, PT ;  /* 0x000000ff0a00722a */ /* 0x000fdc0003f05000 */
[----:B------:R-:W-:Y:S05]  /*6db0*/  @!P0 BRA `(.L_x_146) ;  /* 0x0000000000588947 */ /* 0x000fea0003800000 */
[----:B------:R-:W-:-:S13]  /*6dc0*/  ISETP.GE.AND P0, PT, R11, RZ, PT ;  /* 0x000000ff0b00720c */ /* 0x000fda0003f06270 */
[----:B------:R-:W-:Y:S01]  /*6dd0*/  @!P0 IMAD.MOV.U32 R2, RZ, RZ, 0x0 ;  /* 0x00000000ff028424 */ /* 0x000fe200078e00ff */
[----:B------:R-:W-:Y:S01]  /*6de0*/  @!P0 MOV R3, 0xfff80000 ;  /* 0xfff8000000038802 */ /* 0x000fe20000000f00 */
[----:B------:R-:W-:Y:S06]  /*6df0*/  @!P0 BRA `(.L_x_145) ;  /* 0x00000000004c8947 */ /* 0x000fec0003800000 */
[----:B------:R-:W-:-:S13]  /*6e00*/  ISETP.GT.AND P0, PT, R11, 0x7fefffff, PT ;  /* 0x7fefffff0b00780c */ /* 0x000fda0003f04270 */
[----:B------:R-:W-:Y:S05]  /*6e10*/  @P0 BRA `(.L_x_146) ;  /* 0x0000000000400947 */ /* 0x000fea0003800000 */
[----:B------:R-:W-:Y:S01]  /*6e20*/  DMUL R18, R10, 8.11296384146066816958e+31 ;  /* 0x469000000a127828 */ /* 0x000fe20000000000 */
[----:B------:R-:W-:Y:S01]  /*6e30*/  MOV R2, 0x0 ;  /* 0x0000000000027802 */ /* 0x000fe20000000f00 */
[----:B------:R-:W-:Y:S02]  /*6e40*/  IMAD.MOV.U32 R10, RZ, RZ, RZ ;  /* 0x000000ffff0a7224 */ /* 0x000fe400078e00ff */
[----:B------:R-:W-:Y:S02]  /*6e50*/  IMAD.MOV.U32 R3, RZ, RZ, 0x3fd80000 ;  /* 0x3fd80000ff037424 */ /* 0x000fe400078e00ff */
[----:B------:R-:W0:Y:S02]  /*6e60*/  MUFU.RSQ64H R11, R19 ;  /* 0x00000013000b7308 */ /* 0x000e240000001c00 */
[----:B0-----:R-:W-:-:S08]  /*6e70*/  DMUL R8, R10, R10 ;  /* 0x0000000a0a087228 */ /* 0x001fd00000000000 */
[----:B------:R-:W-:-:S08]  /*6e80*/  DFMA R8, R18, -R8, 1 ;  /* 0x3ff000001208742b */ /* 0x000fd00000000808 */
[----:B------:R-:W-:Y:S02]  /*6e90*/  DFMA R2, R8, R2, 0.5 ;  /* 0x3fe000000802742b */ /* 0x000fe40000000002 */
[----:B------:R-:W-:-:S08]  /*6ea0*/  DMUL R8, R10, R8 ;  /* 0x000000080a087228 */ /* 0x000fd00000000000 */
[----:B------:R-:W-:-:S08]  /*6eb0*/  DFMA R8, R2, R8, R10 ;  /* 0x000000080208722b */ /* 0x000fd0000000000a */
[----:B------:R-:W-:Y:S02]  /*6ec0*/  DMUL R2, R18, R8 ;  /* 0x0000000812027228 */ /* 0x000fe40000000000 */
[----:B------:R-:W-:-:S06]  /*6ed0*/  IADD3 R9, PT, PT, R9, -0x100000, RZ ;  /* 0xfff0000009097810 */ /* 0x000fcc0007ffe0ff */
[----:B------:R-:W-:-:S08]  /*6ee0*/  DFMA R10, R2, -R2, R18 ;  /* 0x80000002020a722b */ /* 0x000fd00000000012 */
[----:B------:R-:W-:-:S10]  /*6ef0*/  DFMA R2, R8, R10, R2 ;  /* 0x0000000a0802722b */ /* 0x000fd40000000002 */
[----:B------:R-:W-:Y:S01]  /*6f00*/  VIADD R3, R3, 0xfcb00000 ;  /* 0xfcb0000003037836 */ /* 0x000fe20000000000 */
[----:B------:R-:W-:Y:S06]  /*6f10*/  BRA `(.L_x_145) ;  /* 0x0000000000047947 */ /* 0x000fec0003800000 */
.L_x_146:
[----:B------:R-:W-:-:S11]  /*6f20*/  DADD R2, R10, R10 ;  /* 0x000000000a027229 */ /* 0x000fd6000000000a */
.L_x_145:
[----:B------:R-:W-:-:S04]  /*6f30*/  MOV R5, 0x0 ;  /* 0x0000000000057802 */ /* 0x000fc80000000f00 */
[----:B------:R-:W-:Y:S05]  /*6f40*/  RET.REL.NODEC R4 `(_Z13batchnorm_jjbPfS_iS_S_S_S_ib) ;  /* 0xffffff90042c7950 */ /* 0x000fea0003c3ffff */
.L_x_147:
        /* <DEDUP_REMOVED lines=11> */
.L_x_603:


//--------------------- .text._Z7max_jjbPfS_iiiiii --------------------------
	.section	.text._Z7max_jjbPfS_iiiiii,"ax",@progbits
	.align	128
        .global         _Z7max_jjbPfS_iiiiii
        .type           _Z7max_jjbPfS_iiiiii,@function
        .size           _Z7max_jjbPfS_iiiiii,(.L_x_610 - _Z7max_jjbPfS_iiiiii)
        .other          _Z7max_jjbPfS_iiiiii,@"STO_CUDA_ENTRY STV_DEFAULT"
_Z7max_jjbPfS_iiiiii:
.text._Z7max_jjbPfS_iiiiii:
[----:B------:R-:W-:Y:S01]  /*0000*/  LDC R1, c[0x0][0x37c] ;  /* 0x0000df00ff017b82 */ /* 0x000fe20000000800 */
[----:B------:R-:W0:Y:S07]  /*0010*/  S2R R7, SR_TID.X ;  /* 0x0000000000077919 */ /* 0x000e2e0000002100 */
[----:B------:R-:W0:Y:S01]  /*0020*/  S2UR UR4, SR_CTAID.Y ;  /* 0x00000000000479c3 */ /* 0x000e220000002600 */
[----:B------:R-:W-:Y:S01]  /*0030*/  BSSY.RECONVERGENT B0, `(.L_x_148) ;  /* 0x000002e000007945 */ /* 0x000fe20003800200 */
[----:B------:R-:W1:Y:S06]  /*0040*/  S2R R10, SR_TID.Y ;  /* 0x00000000000a7919 */ /* 0x000e6c0000002200 */
[----:B------:R-:W0:Y:S08]  /*0050*/  LDC R0, c[0x0][0x360] ;  /* 0x0000d800ff007b82 */ /* 0x000e300000000800 */
[----:B------:R-:W2:Y:S08]  /*0060*/  LDC.64 R2, c[0x0][0x3a0] ;  /* 0x0000e800ff027b82 */ /* 0x000eb00000000a00 */
[----:B------:R-:W3:Y:S08]  /*0070*/  LDC.64 R4, c[0x0][0x398] ;  /* 0x0000e600ff047b82 */ /* 0x000ef00000000a00 */
[----:B------:R-:W4:Y:S01]  /*0080*/  LDC R11, c[0x0][0x390] ;  /* 0x0000e400ff0b7b82 */ /* 0x000f220000000800 */
[----:B0-----:R-:W-:-:S07]  /*0090*/  IMAD R7, R0, UR4, R7 ;  /* 0x0000000400077c24 */ /* 0x001fce000f8e0207 */
[----:B------:R-:W0:Y:S01]  /*00a0*/  LDC R6, c[0x0][0x394] ;  /* 0x0000e500ff067b82 */ /* 0x000e220000000800 */
[----:B--2---:R-:W-:-:S04]  /*00b0*/  ISETP.GE.AND P1, PT, R7, R2, PT ;  /* 0x000000020700720c */ /* 0x004fc80003f26270 */
[----:B------:R-:W-:-:S03]  /*00c0*/  SEL R0, R2, RZ, !P1 ;  /* 0x000000ff02007207 */ /* 0x000fc60004800000 */
[----:B------:R-:W1:Y:S01]  /*00d0*/  S2UR UR5, SR_CTAID.Z ;  /* 0x00000000000579c3 */ /* 0x000e620000002700 */
[--C-:B---3--:R-:W-:Y:S02]  /*00e0*/  IMAD.IADD R8, R4, 0x1, -R2.reuse ;  /* 0x0000000104087824 */ /* 0x108fe400078e0a02 */
[----:B------:R-:W-:Y:S02]  /*00f0*/  IMAD R9, R7, R5, -R2 ;  /* 0x0000000507097224 */ /* 0x000fe400078e0a02 */
[----:B------:R-:W-:Y:S01]  /*0100*/  IMAD.IADD R0, R3, 0x1, -R0 ;  /* 0x0000000103007824 */ /* 0x000fe200078e0a00 */
[----:B------:R-:W-:Y:S02]  /*0110*/  ISETP.GE.AND P2, PT, R7, R8, PT ;  /* 0x000000080700720c */ /* 0x000fe40003f46270 */
[----:B------:R-:W1:Y:S01]  /*0120*/  LDC R13, c[0x0][0x364] ;  /* 0x0000d900ff0d7b82 */ /* 0x000e620000000800 */
[----:B----4-:R-:W-:Y:S01]  /*0130*/  ISETP.GE.AND P0, PT, R11, 0x1, PT ;  /* 0x000000010b00780c */ /* 0x010fe20003f06270 */
[----:B0-----:R-:W-:-:S06]  /*0140*/  IMAD R11, R9, R6, RZ ;  /* 0x00000006090b7224 */ /* 0x001fcc00078e02ff */
[----:B------:R-:W0:Y:S01]  /*0150*/  S2UR UR6, SR_CTAID.X ;  /* 0x00000000000679c3 */ /* 0x000e220000002500 */
[----:B------:R-:W-:Y:S01]  /*0160*/  VIMNMX R11, PT, PT, RZ, R11, !PT ;  /* 0x0000000bff0b7248 */ /* 0x000fe20007fe0100 */
[----:B-1----:R-:W-:Y:S01]  /*0170*/  IMAD R9, R13, UR5, R10 ;  /* 0x000000050d097c24 */ /* 0x002fe2000f8e020a */
[----:B------:R-:W-:Y:S06]  /*0180*/  @!P2 BRA `(.L_x_149) ;  /* 0x000000000060a947 */ /* 0x000fec0003800000 */
[----:B------:R-:W-:-:S04]  /*0190*/  IABS R15, R6 ;  /* 0x00000006000f7213 */ /* 0x000fc80000000000 */
[----:B------:R-:W1:Y:S08]  /*01a0*/  I2F.RP R0, R15 ;  /* 0x0000000f00007306 */ /* 0x000e700000209400 */
[----:B-1----:R-:W1:Y:S02]  /*01b0*/  MUFU.RCP R0, R0 ;  /* 0x0000000000007308 */ /* 0x002e640000001000 */
[----:B-1----:R-:W-:-:S06]  /*01c0*/  VIADD R12, R0, 0xffffffe ;  /* 0x0ffffffe000c7836 */ /* 0x002fcc0000000000 */
[----:B------:R1:W2:Y:S02]  /*01d0*/  F2I.FTZ.U32.TRUNC.NTZ R13, R12 ;  /* 0x0000000c000d7305 */ /* 0x0002a4000021f000 */
[----:B-1----:R-:W-:Y:S02]  /*01e0*/  IMAD.MOV.U32 R12, RZ, RZ, RZ ;  /* 0x000000ffff0c7224 */ /* 0x002fe400078e00ff */
[----:B--2---:R-:W-:-:S04]  /*01f0*/  IMAD.MOV R10, RZ, RZ, -R13 ;  /* 0x000000ffff0a7224 */ /* 0x004fc800078e0a0d */
[----:B------:R-:W-:Y:S01]  /*0200*/  IMAD R17, R10, R15, RZ ;  /* 0x0000000f0a117224 */ /* 0x000fe200078e02ff */
[----:B------:R-:W-:-:S03]  /*0210*/  IABS R10, R11 ;  /* 0x0000000b000a7213 */ /* 0x000fc60000000000 */
[----:B------:R-:W-:-:S06]  /*0220*/  IMAD.HI.U32 R13, R13, R17, R12 ;  /* 0x000000110d0d7227 */ /* 0x000fcc00078e000c */
[----:B------:R-:W-:-:S04]  /*0230*/  IMAD.HI.U32 R13, R13, R10, RZ ;  /* 0x0000000a0d0d7227 */ /* 0x000fc800078e00ff */
[----:B------:R-:W-:-:S04]  /*0240*/  IMAD.MOV R0, RZ, RZ, -R13 ;  /* 0x000000ffff007224 */ /* 0x000fc800078e0a0d */
[----:B------:R-:W-:-:S05]  /*0250*/  IMAD R0, R15, R0, R10 ;  /* 0x000000000f007224 */ /* 0x000fca00078e020a */
[----:B------:R-:W-:-:S13]  /*0260*/  ISETP.GT.U32.AND P2, PT, R15, R0, PT ;  /* 0x000000000f00720c */ /* 0x000fda0003f44070 */
[----:B------:R-:W-:Y:S02]  /*0270*/  @!P2 IMAD.IADD R0, R0, 0x1, -R15 ;  /* 0x000000010000a824 */ /* 0x000fe400078e0a0f */
[----:B------:R-:W-:Y:S01]  /*0280*/  @!P2 VIADD R13, R13, 0x1 ;  /* 0x000000010d0da836 */ /* 0x000fe20000000000 */
[----:B------:R-:W-:Y:S02]  /*0290*/  ISETP.NE.AND P2, PT, R6, RZ, PT ;  /* 0x000000ff0600720c */ /* 0x000fe40003f45270 */
[----:B------:R-:W-:Y:S02]  /*02a0*/  ISETP.GE.U32.AND P1, PT, R0, R15, PT ;  /* 0x0000000f0000720c */ /* 0x000fe40003f26070 */
[----:B------:R-:W-:-:S04]  /*02b0*/  LOP3.LUT R0, R11, R6, RZ, 0x3c, !PT ;  /* 0x000000060b007212 */ /* 0x000fc800078e3cff */
[----:B------:R-:W-:-:S07]  /*02c0*/  ISETP.GE.AND P3, PT, R0, RZ, PT ;  /* 0x000000ff0000720c */ /* 0x000fce0003f66270 */
[----:B------:R-:W-:-:S06]  /*02d0*/  @P1 VIADD R13, R13, 0x1 ;  /* 0x000000010d0d1836 */ /* 0x000fcc0000000000 */
[----:B------:R-:W-:Y:S01]  /*02e0*/  @!P3 IMAD.MOV R13, RZ, RZ, -R13 ;  /* 0x000000ffff0db224 */ /* 0x000fe200078e0a0d */
[----:B------:R-:W-:-:S05]  /*02f0*/  @!P2 LOP3.LUT R13, RZ, R6, RZ, 0x33, !PT ;  /* 0x00000006ff0da212 */ /* 0x000fca00078e33ff */
[----:B------:R-:W-:-:S07]  /*0300*/  IMAD.IADD R0, R6, 0x1, -R13 ;  /* 0x0000000106007824 */ /* 0x000fce00078e0a0d */
.L_x_149:
[----:B0-----:R-:W-:Y:S05]  /*0310*/  BSYNC.RECONVERGENT B0 ;  /* 0x0000000000007941 */ /* 0x001fea0003800200 */
.L_x_148:
[----:B------:R-:W-:Y:S05]  /*0320*/  @!P0 EXIT ;  /* 0x000000000000894d */ /* 0x000fea0003800000 */
[----:B------:R-:W0:Y:S01]  /*0330*/  LDC.64 R14, c[0x0][0x388] ;  /* 0x0000e200ff0e7b82 */ /* 0x000e220000000a00 */
[----:B------:R-:W1:Y:S01]  /*0340*/  LDCU.64 UR4, c[0x0][0x380] ;  /* 0x00007000ff0477ac */ /* 0x000e620008000a00 */
[C---:B------:R-:W-:Y:S01]  /*0350*/  ISETP.GE.AND P1, PT, R9.reuse, R8, PT ;  /* 0x000000080900720c */ /* 0x040fe20003f26270 */
[C---:B------:R-:W-:Y:S01]  /*0360*/  IMAD R5, R9.reuse, R5, -R2 ;  /* 0x0000000509057224 */ /* 0x040fe200078e0a02 */
[----:B------:R-:W-:Y:S01]  /*0370*/  ISETP.GE.AND P0, PT, R9, R2, PT ;  /* 0x000000020900720c */ /* 0x000fe20003f06270 */
[----:B------:R-:W-:Y:S01]  /*0380*/  IMAD R7, R4, UR6, R7 ;  /* 0x0000000604077c24 */ /* 0x000fe2000f8e0207 */
[----:B------:R-:W2:Y:S01]  /*0390*/  LDCU.64 UR8, c[0x0][0x358] ;  /* 0x00006b00ff0877ac */ /* 0x000ea20008000a00 */
[----:B------:R-:W-:Y:S01]  /*03a0*/  IMAD.MOV.U32 R13, RZ, RZ, RZ ;  /* 0x000000ffff0d7224 */ /* 0x000fe200078e00ff */
[----:B------:R-:W-:Y:S01]  /*03b0*/  SEL R8, R2, RZ, !P0 ;  /* 0x000000ff02087207 */ /* 0x000fe20004000000 */
[----:B------:R-:W-:Y:S01]  /*03c0*/  IMAD R7, R7, R4, R9 ;  /* 0x0000000407077224 */ /* 0x000fe200078e0209 */
[----:B------:R-:W-:-:S03]  /*03d0*/  VIMNMX R5, PT, PT, RZ, R5, !PT ;  /* 0x00000005ff057248 */ /* 0x000fc60007fe0100 */
[----:B------:R-:W-:Y:S02]  /*03e0*/  IMAD.IADD R2, R3, 0x1, -R8 ;  /* 0x0000000103027824 */ /* 0x000fe400078e0a08 */
[--C-:B------:R-:W-:Y:S02]  /*03f0*/  @P1 IMAD.IADD R2, R6, 0x1, -R5.reuse ;  /* 0x0000000106021824 */ /* 0x100fe400078e0a05 */
[----:B------:R-:W-:Y:S01]  /*0400*/  IMAD.IADD R3, R11, 0x1, R5 ;  /* 0x000000010b037824 */ /* 0x000fe200078e0205 */
[----:B------:R-:W-:Y:S01]  /*0410*/  CS2R R4, SRZ ;  /* 0x0000000000047805 */ /* 0x000fe2000001ff00 */
[----:B-1----:R-:W-:Y:S01]  /*0420*/  UIADD3 UR4, UP0, UPT, UR4, 0x20, URZ ;  /* 0x0000002004047890 */ /* 0x002fe2000ff1e0ff */
[----:B------:R-:W-:Y:S01]  /*0430*/  IMAD.MOV.U32 R8, RZ, RZ, RZ ;  /* 0x000000ffff087224 */ /* 0x000fe200078e00ff */
[C---:B------:R-:W-:Y:S02]  /*0440*/  LOP3.LUT R9, R2.reuse, 0xf, RZ, 0xc0, !PT ;  /* 0x0000000f02097812 */ /* 0x040fe400078ec0ff */
[----:B------:R-:W-:Y:S01]  /*0450*/  LOP3.LUT R10, R2, 0x7, RZ, 0xc0, !PT ;  /* 0x00000007020a7812 */ /* 0x000fe200078ec0ff */
[----:B0-----:R-:W-:Y:S01]  /*0460*/  IMAD.WIDE R14, R7, 0x4, R14 ;  /* 0x00000004070e7825 */ /* 0x001fe200078e020e */
[----:B------:R-:W-:-:S02]  /*0470*/  CS2R R6, SRZ ;  /* 0x0000000000067805 */ /* 0x000fc4000001ff00 */
[C---:B------:R-:W-:Y:S01]  /*0480*/  LOP3.LUT R11, R2.reuse, 0x7ffffff0, RZ, 0xc0, !PT ;  /* 0x7ffffff0020b7812 */ /* 0x040fe200078ec0ff */
[----:B------:R-:W-:Y:S01]  /*0490*/  UIADD3.X UR5, UPT, UPT, URZ, UR5, URZ, UP0, !UPT ;  /* 0x00000005ff057290 */ /* 0x000fe200087fe4ff */
[----:B--2---:R-:W-:-:S11]  /*04a0*/  LOP3.LUT R12, R2, 0x3, RZ, 0xc0, !PT ;  /* 0x00000003020c7812 */ /* 0x004fd600078ec0ff */
.L_x_165:
[----:B0-----:R-:W0:Y:S01]  /*04b0*/  LDCU UR7, c[0x0][0x390] ;  /* 0x00007200ff0777ac */ /* 0x001e220008000800 */
[----:B------:R-:W-:Y:S01]  /*04c0*/  ISETP.GE.AND P1, PT, R0, 0x1, PT ;  /* 0x000000010000780c */ /* 0x000fe20003f26270 */
[C---:B------:R-:W-:Y:S01]  /*04d0*/  IMAD.SHL.U32 R18, R13.reuse, 0x4, RZ ;  /* 0x000000040d127824 */ /* 0x040fe200078e00ff */
[----:B------:R-:W-:Y:S01]  /*04e0*/  BSSY.RECONVERGENT B1, `(.L_x_150) ;  /* 0x00000b2000017945 */ /* 0x000fe20003800200 */
[----:B------:R-:W-:-:S05]  /*04f0*/  VIADD R13, R13, 0x1 ;  /* 0x000000010d0d7836 */ /* 0x000fca0000000000 */
[----:B0-----:R-:W-:-:S05]  /*0500*/  ISETP.NE.AND P0, PT, R13, UR7, PT ;  /* 0x000000070d007c0c */ /* 0x001fca000bf05270 */
[----:B------:R-:W-:Y:S08]  /*0510*/  @!P1 BRA `(.L_x_151) ;  /* 0x0000000800b89947 */ /* 0x000ff00003800000 */
[----:B------:R-:W-:-:S07]  /*0520*/  IMAD.MOV.U32 R19, RZ, RZ, RZ ;  /* 0x000000ffff137224 */ /* 0x000fce00078e00ff */
.L_x_164:
[----:B------:R-:W-:Y:S01]  /*0530*/  ISETP.GE.AND P1, PT, R2, 0x1, PT ;  /* 0x000000010200780c */ /* 0x000fe20003f26270 */
[----:B------:R-:W-:-:S12]  /*0540*/  BSSY.RECONVERGENT B0, `(.L_x_152) ;  /* 0x00000a8000007945 */ /* 0x000fd80003800200 */
[----:B------:R-:W-:Y:S05]  /*0550*/  @!P1 BRA `(.L_x_153) ;  /* 0x0000000800989947 */ /* 0x000fea0003800000 */
[C---:B------:R-:W-:Y:S01]  /*0560*/  ISETP.EQ.AND P1, PT, R18.reuse, RZ, PT ;  /* 0x000000ff1200720c */ /* 0x040fe20003f22270 */
[----:B------:R-:W0:Y:S01]  /*0570*/  LDC R16, c[0x0][0x394] ;  /* 0x0000e500ff107b82 */ /* 0x000e220000000800 */
[C---:B------:R-:W-:Y:S01]  /*0580*/  ISETP.EQ.AND P2, PT, R18.reuse, 0x4, PT ;  /* 0x000000041200780c */ /* 0x040fe20003f42270 */
[----:B------:R-:W-:Y:S01]  /*0590*/  BSSY.RECONVERGENT B2, `(.L_x_154) ;  /* 0x000004a000027945 */ /* 0x000fe20003800200 */
[C---:B------:R-:W-:Y:S01]  /*05a0*/  ISETP.EQ.AND P3, PT, R18.reuse, 0x8, PT ;  /* 0x000000081200780c */ /* 0x040fe20003f62270 */
[----:B------:R-:W-:Y:S01]  /*05b0*/  IMAD.MOV.U32 R21, RZ, RZ, RZ ;  /* 0x000000ffff157224 */ /* 0x000fe200078e00ff */
[C---:B------:R-:W-:Y:S02]  /*05c0*/  ISETP.EQ.AND P4, PT, R18.reuse, 0xc, PT ;  /* 0x0000000c1200780c */ /* 0x040fe40003f82270 */
[----:B------:R-:W-:-:S05]  /*05d0*/  ISETP.EQ.AND P5, PT, R18, 0x10, PT ;  /* 0x000000101200780c */ /* 0x000fca0003fa2270 */
[----:B------:R-:W-:Y:S01]  /*05e0*/  @P1 IMAD.MOV.U32 R22, RZ, RZ, R4 ;  /* 0x000000ffff161224 */ /* 0x000fe200078e0004 */
[----:B------:R-:W-:Y:S01]  /*05f0*/  ISETP.GE.U32.AND P1, PT, R2, 0x10, PT ;  /* 0x000000100200780c */ /* 0x000fe20003f26070 */
[----:B------:R-:W-:Y:S02]  /*0600*/  @P2 IMAD.MOV.U32 R22, RZ, RZ, R5 ;  /* 0x000000ffff162224 */ /* 0x000fe400078e0005 */
[----:B------:R-:W-:Y:S02]  /*0610*/  @P3 IMAD.MOV.U32 R22, RZ, RZ, R6 ;  /* 0x000000ffff163224 */ /* 0x000fe400078e0006 */
[----:B------:R-:W-:Y:S02]  /*0620*/  @P4 IMAD.MOV.U32 R22, RZ, RZ, R7 ;  /* 0x000000ffff164224 */ /* 0x000fe400078e0007 */
[----:B------:R-:W-:Y:S02]  /*0630*/  @P5 IMAD.MOV.U32 R22, RZ, RZ, R8 ;  /* 0x000000ffff165224 */ /* 0x000fe400078e0008 */
[----:B0-----:R-:W-:-:S04]  /*0640*/  IMAD R20, R16, UR6, R19 ;  /* 0x0000000610147c24 */ /* 0x001fc8000f8e0213 */
[----:B------:R-:W-:Y:S01]  /*0650*/  IMAD R20, R20, R16, R3 ;  /* 0x0000001014147224 */ /* 0x000fe200078e0203 */
[----:B------:R-:W-:Y:S06]  /*0660*/  @!P1 BRA `(.L_x_155) ;  /* 0x0000000000f09947 */ /* 0x000fec0003800000 */
[----:B------:R-:W-:Y:S01]  /*0670*/  BSSY.RECONVERGENT B3, `(.L_x_156) ;  /* 0x000003a000037945 */ /* 0x000fe20003800200 */
[----:B------:R-:W-:Y:S02]  /*0680*/  IMAD.MOV R23, RZ, RZ, -R11 ;  /* 0x000000ffff177224 */ /* 0x000fe400078e0a0b */
[----:B------:R-:W-:-:S07]  /*0690*/  IMAD.MOV.U32 R21, RZ, RZ, R20 ;  /* 0x000000ffff157224 */ /* 0x000fce00078e0014 */
.L_x_157:
[----:B------:R-:W-:Y:S02]  /*06a0*/  IMAD.U32 R16, RZ, RZ, UR4 ;  /* 0x00000004ff107e24 */ /* 0x000fe4000f8e00ff */
[----:B------:R-:W-:Y:S02]  /*06b0*/  IMAD.U32 R17, RZ, RZ, UR5 ;  /* 0x00000005ff117e24 */ /* 0x000fe4000f8e00ff */
[----:B------:R-:W-:-:S05]  /*06c0*/  IMAD.WIDE R16, R21, 0x4, R16 ;  /* 0x0000000415107825 */ /* 0x000fca00078e0210 */
[----:B------:R-:W2:Y:S04]  /*06d0*/  LDG.E R27, desc[UR8][R16.64+-0x20] ;  /* 0xffffe008101b7981 */ /* 0x000ea8000c1e1900 */
[----:B------:R-:W3:Y:S04]  /*06e0*/  LDG.E R29, desc[UR8][R16.64+-0x1c] ;  /* 0xffffe408101d7981 */ /* 0x000ee8000c1e1900 */
[----:B------:R-:W4:Y:S04]  /*06f0*/  LDG.E R25, desc[UR8][R16.64+-0x18] ;  /* 0xffffe80810197981 */ /* 0x000f28000c1e1900 */
[----:B------:R-:W5:Y:S01]  /*0700*/  LDG.E R24, desc[UR8][R16.64+-0x14] ;  /* 0xffffec0810187981 */ /* 0x000f62000c1e1900 */
[----:B--2---:R-:W-:-:S04]  /*0710*/  FSETP.GEU.AND P1, PT, R22, R27, PT ;  /* 0x0000001b1600720b */ /* 0x004fc80003f2e000 */
[----:B------:R-:W-:-:S04]  /*0720*/  FSEL R22, R27, R22, !P1 ;  /* 0x000000161b167208 */ /* 0x000fc80004800000 */
[----:B---3--:R-:W-:-:S04]  /*0730*/  FSETP.GEU.AND P1, PT, R22, R29, PT ;  /* 0x0000001d1600720b */ /* 0x008fc80003f2e000 */
[----:B------:R-:W-:Y:S02]  /*0740*/  FSEL R26, R29, R22, !P1 ;  /* 0x000000161d1a7208 */ /* 0x000fe40004800000 */
[----:B------:R-:W2:Y:S02]  /*0750*/  LDG.E R22, desc[UR8][R16.64+-0x10] ;  /* 0xfffff00810167981 */ /* 0x000ea4000c1e1900 */
[----:B----4-:R-:W-:Y:S02]  /*0760*/  FSETP.GEU.AND P1, PT, R26, R25, PT ;  /* 0x000000191a00720b */ /* 0x010fe40003f2e000 */
[----:B------:R-:W3:Y:S02]  /*0770*/  LDG.E R29, desc[UR8][R16.64+0x18] ;  /* 0x00001808101d7981 */ /* 0x000ee4000c1e1900 */
[----:B------:R-:W-:Y:S02]  /*0780*/  FSEL R27, R25, R26, !P1 ;  /* 0x0000001a191b7208 */ /* 0x000fe40004800000 */
[----:B------:R-:W4:Y:S02]  /*0790*/  LDG.E R25, desc[UR8][R16.64+-0xc] ;  /* 0xfffff40810197981 */ /* 0x000f24000c1e1900 */
[----:B-----5:R-:W-:-:S02]  /*07a0*/  FSETP.GEU.AND P1, PT, R27, R24, PT ;  /* 0x000000181b00720b */ /* 0x020fc40003f2e000 */
[----:B------:R-:W5:Y:S02]  /*07b0*/  LDG.E R26, desc[UR8][R16.64+-0x8] ;  /* 0xfffff808101a7981 */ /* 0x000f64000c1e1900 */
[----:B------:R-:W-:Y:S02]  /*07c0*/  FSEL R27, R24, R27, !P1 ;  /* 0x0000001b181b7208 */ /* 0x000fe40004800000 */
[----:B------:R-:W3:Y:S02]  /*07d0*/  LDG.E R24, desc[UR8][R16.64+-0x4] ;  /* 0xfffffc0810187981 */ /* 0x000ee4000c1e1900 */
[----:B--2---:R-:W-:-:S04]  /*07e0*/  FSETP.GEU.AND P1, PT, R27, R22, PT ;  /* 0x000000161b00720b */ /* 0x004fc80003f2e000 */
[----:B------:R-:W-:-:S04]  /*07f0*/  FSEL R22, R22, R27, !P1 ;  /* 0x0000001b16167208 */ /* 0x000fc80004800000 */
[----:B----4-:R-:W-:-:S04]  /*0800*/  FSETP.GEU.AND P1, PT, R22, R25, PT ;  /* 0x000000191600720b */ /* 0x010fc80003f2e000 */
[----:B------:R-:W-:Y:S02]  /*0810*/  FSEL R25, R25, R22, !P1 ;  /* 0x0000001619197208 */ /* 0x000fe40004800000 */
[----:B------:R-:W2:Y:S02]  /*0820*/  LDG.E R22, desc[UR8][R16.64] ;  /* 0x0000000810167981 */ /* 0x000ea4000c1e1900 */
[----:B-----5:R-:W-:-:S04]  /*0830*/  FSETP.GEU.AND P1, PT, R25, R26, PT ;  /* 0x0000001a1900720b */ /* 0x020fc80003f2e000 */
[----:B------:R-:W-:Y:S02]  /*0840*/  FSEL R27, R26, R25, !P1 ;  /* 0x000000191a1b7208 */ /* 0x000fe40004800000 */
[----:B------:R-:W4:Y:S04]  /*0850*/  LDG.E R25, desc[UR8][R16.64+0x4] ;  /* 0x0000040810197981 */ /* 0x000f28000c1e1900 */
[----:B------:R-:W5:Y:S01]  /*0860*/  LDG.E R26, desc[UR8][R16.64+0x8] ;  /* 0x00000808101a7981 */ /* 0x000f62000c1e1900 */
[----:B---3--:R-:W-:-:S04]  /*0870*/  FSETP.GEU.AND P1, PT, R27, R24, PT ;  /* 0x000000181b00720b */ /* 0x008fc80003f2e000 */
        /* <DEDUP_REMOVED lines=9> */
[----:B------:R-:W4:Y:S02]  /*0910*/  LDG.E R25, desc[UR8][R16.64+0x14] ;  /* 0x0000140810197981 */ /* 0x000f24000c1e1900 */
[----:B---3--:R-:W-:-:S04]  /*0920*/  FSETP.GEU.AND P1, PT, R27, R24, PT ;  /* 0x000000181b00720b */ /* 0x008fc80003f2e000 */
[----:B------:R-:W-:Y:S02]  /*0930*/  FSEL R27, R24, R27, !P1 ;  /* 0x0000001b181b7208 */ /* 0x000fe40004800000 */
[----:B------:R-:W3:Y:S01]  /*0940*/  LDG.E R24, desc[UR8][R16.64+0x1c] ;  /* 0x00001c0810187981 */ /* 0x000ee2000c1e1900 */
[----:B------:R-:W-:-:S05]  /*0950*/  VIADD R23, R23, 0x10 ;  /* 0x0000001017177836 */ /* 0x000fca0000000000 */
[----:B------:R-:W-:Y:S01]  /*0960*/  ISETP.NE.AND P2, PT, R23, RZ, PT ;  /* 0x000000ff1700720c */ /* 0x000fe20003f45270 */
[----:B------:R-:W-:Y:S01]  /*0970*/  VIADD R21, R21, 0x10 ;  /* 0x0000001015157836 */ /* 0x000fe20000000000 */
[----:B--2---:R-:W-:-:S04]  /*0980*/  FSETP.GEU.AND P1, PT, R27, R22, PT ;  /* 0x000000161b00720b */ /* 0x004fc80003f2e000 */
[----:B------:R-:W-:-:S04]  /*0990*/  FSEL R22, R22, R27, !P1 ;  /* 0x0000001b16167208 */ /* 0x000fc80004800000 */
[----:B----4-:R-:W-:-:S04]  /*09a0*/  FSETP.GEU.AND P1, PT, R22, R25, PT ;  /* 0x000000191600720b */ /* 0x010fc80003f2e000 */
[----:B------:R-:W-:-:S04]  /*09b0*/  FSEL R22, R25, R22, !P1 ;  /* 0x0000001619167208 */ /* 0x000fc80004800000 */
[----:B------:R-:W-:-:S04]  /*09c0*/  FSETP.GEU.AND P1, PT, R22, R29, PT ;  /* 0x0000001d1600720b */ /* 0x000fc80003f2e000 */
[----:B------:R-:W-:-:S04]  /*09d0*/  FSEL R22, R29, R22, !P1 ;  /* 0x000000161d167208 */ /* 0x000fc80004800000 */
[----:B---3--:R-:W-:-:S04]  /*09e0*/  FSETP.GEU.AND P1, PT, R22, R24, PT ;  /* 0x000000181600720b */ /* 0x008fc80003f2e000 */
[----:B------:R-:W-:Y:S01]  /*09f0*/  FSEL R22, R24, R22, !P1 ;  /* 0x0000001618167208 */ /* 0x000fe20004800000 */
[----:B------:R-:W-:Y:S08]  /*0a00*/  @P2 BRA `(.L_x_157) ;  /* 0xfffffffc00242947 */ /* 0x000ff0000383ffff */
[----:B------:R-:W-:Y:S05]  /*0a10*/  BSYNC.RECONVERGENT B3 ;  /* 0x0000000000037941 */ /* 0x000fea0003800200 */
.L_x_156:
[----:B------:R-:W-:-:S07]  /*0a20*/  IMAD.MOV.U32 R21, RZ, RZ, R11 ;  /* 0x000000ffff157224 */ /* 0x000fce00078e000b */
.L_x_155:
[----:B------:R-:W-:Y:S05]  /*0a30*/  BSYNC.RECONVERGENT B2 ;  /* 0x0000000000027941 */ /* 0x000fea0003800200 */
.L_x_154:
[----:B------:R-:W-:Y:S01]  /*0a40*/  ISETP.NE.AND P1, PT, R9, RZ, PT ;  /* 0x000000ff0900720c */ /* 0x000fe20003f25270 */
[----:B------:R-:W-:-:S12]  /*0a50*/  BSSY.RECONVERGENT B2, `(.L_x_158) ;  /* 0x000004c000027945 */ /* 0x000fd80003800200 */
[----:B------:R-:W-:Y:S05]  /*0a60*/  @!P1 BRA `(.L_x_159) ;  /* 0x0000000400289947 */ /* 0x000fea0003800000 */
[----:B------:R-:W-:Y:S01]  /*0a70*/  VIADD R16, R9, 0xffffffff ;  /* 0xffffffff09107836 */ /* 0x000fe20000000000 */
[----:B------:R-:W-:Y:S01]  /*0a80*/  BSSY.RECONVERGENT B3, `(.L_x_160) ;  /* 0x0000020000037945 */ /* 0x000fe20003800200 */
[----:B------:R-:W-:-:S03]  /*0a90*/  ISETP.NE.AND P1, PT, R10, RZ, PT ;  /* 0x000000ff0a00720c */ /* 0x000fc60003f25270 */
[----:B------:R-:W-:-:S13]  /*0aa0*/  ISETP.GE.U32.AND P2, PT, R16, 0x7, PT ;  /* 0x000000071000780c */ /* 0x000fda0003f46070 */
[----:B------:R-:W-:Y:S05]  /*0ab0*/  @!P2 BRA `(.L_x_161) ;  /* 0x000000000070a947 */ /* 0x000fea0003800000 */
[----:B------:R-:W0:Y:S01]  /*0ac0*/  LDC.64 R16, c[0x0][0x380] ;  /* 0x0000e000ff107b82 */ /* 0x000e220000000a00 */
[----:B------:R-:W-:-:S04]  /*0ad0*/  IMAD.IADD R23, R20, 0x1, R21 ;  /* 0x0000000114177824 */ /* 0x000fc800078e0215 */
[----:B0-----:R-:W-:-:S05]  /*0ae0*/  IMAD.WIDE R16, R23, 0x4, R16 ;  /* 0x0000000417107825 */ /* 0x001fca00078e0210 */
[----:B------:R-:W2:Y:S04]  /*0af0*/  LDG.E R25, desc[UR8][R16.64] ;  /* 0x0000000810197981 */ /* 0x000ea8000c1e1900 */
[----:B------:R-:W3:Y:S04]  /*0b00*/  LDG.E R26, desc[UR8][R16.64+0x4] ;  /* 0x00000408101a7981 */ /* 0x000ee8000c1e1900 */
[----:B------:R-:W4:Y:S04]  /*0b10*/  LDG.E R24, desc[UR8][R16.64+0x8] ;  /* 0x0000080810187981 */ /* 0x000f28000c1e1900 */
[----:B------:R-:W5:Y:S01]  /*0b20*/  LDG.E R23, desc[UR8][R16.64+0xc] ;  /* 0x00000c0810177981 */ /* 0x000f62000c1e1900 */
[----:B--2---:R-:W-:-:S04]  /*0b30*/  FSETP.GEU.AND P2, PT, R22, R25, PT ;  /* 0x000000191600720b */ /* 0x004fc80003f4e000 */
[----:B------:R-:W-:Y:S02]  /*0b40*/  FSEL R25, R25, R22, !P2 ;  /* 0x0000001619197208 */ /* 0x000fe40005000000 */
[----:B------:R-:W2:Y:S02]  /*0b50*/  LDG.E R22, desc[UR8][R16.64+0x10] ;  /* 0x0000100810167981 */ /* 0x000ea4000c1e1900 */
[----:B---3--:R-:W-:-:S04]  /*0b60*/  FSETP.GEU.AND P2, PT, R25, R26, PT ;  /* 0x0000001a1900720b */ /* 0x008fc80003f4e000 */
[----:B------:R-:W-:Y:S02]  /*0b70*/  FSEL R27, R26, R25, !P2 ;  /* 0x000000191a1b7208 */ /* 0x000fe40005000000 */
[----:B------:R-:W3:Y:S02]  /*0b80*/  LDG.E R25, desc[UR8][R16.64+0x14] ;  /* 0x0000140810197981 */ /* 0x000ee4000c1e1900 */
[----:B----4-:R-:W-:-:S04]  /*0b90*/  FSETP.GEU.AND P2, PT, R27, R24, PT ;  /* 0x000000181b00720b */ /* 0x010fc80003f4e000 */
[----:B------:R-:W-:Y:S02]  /*0ba0*/  FSEL R26, R24, R27, !P2 ;  /* 0x0000001b181a7208 */ /* 0x000fe40005000000 */
[----:B------:R-:W4:Y:S04]  /*0bb0*/  LDG.E R24, desc[UR8][R16.64+0x18] ;  /* 0x0000180810187981 */ /* 0x000f28000c1e1900 */
[----:B------:R-:W4:Y:S01]  /*0bc0*/  LDG.E R27, desc[UR8][R16.64+0x1c] ;  /* 0x00001c08101b7981 */ /* 0x000f22000c1e1900 */
[----:B-----5:R-:W-:Y:S01]  /*0bd0*/  FSETP.GEU.AND P2, PT, R26, R23, PT ;  /* 0x000000171a00720b */ /* 0x020fe20003f4e000 */
[----:B------:R-:W-:-:S03]  /*0be0*/  VIADD R21, R21, 0x8 ;  /* 0x0000000815157836 */ /* 0x000fc60000000000 */
[----:B------:R-:W-:-:S04]  /*0bf0*/  FSEL R23, R23, R26, !P2 ;  /* 0x0000001a17177208 */ /* 0x000fc80005000000 */
[----:B--2---:R-:W-:-:S04]  /*0c00*/  FSETP.GEU.AND P2, PT, R23, R22, PT ;  /* 0x000000161700720b */ /* 0x004fc80003f4e000 */
[----:B------:R-:W-:-:S04]  /*0c10*/  FSEL R22, R22, R23, !P2 ;  /* 0x0000001716167208 */ /* 0x000fc80005000000 */
[----:B---3--:R-:W-:-:S04]  /*0c20*/  FSETP.GEU.AND P2, PT, R22, R25, PT ;  /* 0x000000191600720b */ /* 0x008fc80003f4e000 */
[----:B------:R-:W-:-:S04]  /*0c30*/  FSEL R25, R25, R22, !P2 ;  /* 0x0000001619197208 */ /* 0x000fc80005000000 */
[----:B----4-:R-:W-:-:S04]  /*0c40*/  FSETP.GEU.AND P2, PT, R25, R24, PT ;  /* 0x000000181900720b */ /* 0x010fc80003f4e000 */
[----:B------:R-:W-:-:S04]  /*0c50*/  FSEL R22, R24, R25, !P2 ;  /* 0x0000001918167208 */ /* 0x000fc80005000000 */
[----:B------:R-:W-:-:S04]  /*0c60*/  FSETP.GEU.AND P2, PT, R22, R27, PT ;  /* 0x0000001b1600720b */ /* 0x000fc80003f4e000 */
[----:B------:R-:W-:-:S09]  /*0c70*/  FSEL R22, R27, R22, !P2 ;  /* 0x000000161b167208 */ /* 0x000fd20005000000 */
.L_x_161:
[----:B------:R-:W-:Y:S05]  /*0c80*/  BSYNC.RECONVERGENT B3 ;  /* 0x0000000000037941 */ /* 0x000fea0003800200 */
.L_x_160:
        /* <DEDUP_REMOVED lines=13> */
[----:B------:R-:W-:Y:S01]  /*0d60*/  VIADD R21, R21, 0x4 ;  /* 0x0000000415157836 */ /* 0x000fe20000000000 */
[----:B--2---:R-:W-:-:S04]  /*0d70*/  FSETP.GEU.AND P2, PT, R22, R23, PT ;  /* 0x000000171600720b */ /* 0x004fc80003f4e000 */
[----:B------:R-:W-:-:S04]  /*0d80*/  FSEL R22, R23, R22, !P2 ;  /* 0x0000001617167208 */ /* 0x000fc80005000000 */
[----:B---3--:R-:W-:-:S04]  /*0d90*/  FSETP.GEU.AND P2, PT, R22, R25, PT ;  /* 0x000000191600720b */ /* 0x008fc80003f4e000 */
[----:B------:R-:W-:-:S04]  /*0da0*/  FSEL R22, R25, R22, !P2 ;  /* 0x0000001619167208 */ /* 0x000fc80005000000 */
[----:B----4-:R-:W-:-:S04]  /*0db0*/  FSETP.GEU.AND P2, PT, R22, R27, PT ;  /* 0x0000001b1600720b */ /* 0x010fc80003f4e000 */
[----:B------:R-:W-:-:S04]  /*0dc0*/  FSEL R22, R27, R22, !P2 ;  /* 0x000000161b167208 */ /* 0x000fc80005000000 */
[----:B-----5:R-:W-:-:S04]  /*0dd0*/  FSETP.GEU.AND P2, PT, R22, R29, PT ;  /* 0x0000001d1600720b */ /* 0x020fc80003f4e000 */
[----:B------:R-:W-:-:S09]  /*0de0*/  FSEL R22, R29, R22, !P2 ;  /* 0x000000161d167208 */ /* 0x000fd20005000000 */
.L_x_163:
[----:B------:R-:W-:Y:S05]  /*0df0*/  BSYNC.RECONVERGENT B3 ;  /* 0x0000000000037941 */ /* 0x000fea0003800200 */
.L_x_162:
[----:B------:R-:W-:Y:S05]  /*0e00*/  @!P1 BRA `(.L_x_159) ;  /* 0x0000000000409947 */ /* 0x000fea0003800000 */
[----:B------:R-:W0:Y:S01]  /*0e10*/  LDC.64 R16, c[0x0][0x380] ;  /* 0x0000e000ff107b82 */ /* 0x000e220000000a00 */
[----:B------:R-:W-:-:S04]  /*0e20*/  IMAD.IADD R21, R20, 0x1, R21 ;  /* 0x0000000114157824 */ /* 0x000fc800078e0215 */
[----:B0-----:R-:W-:-:S05]  /*0e30*/  IMAD.WIDE R16, R21, 0x4, R16 ;  /* 0x0000000415107825 */ /* 0x001fca00078e0210 */
[----:B------:R-:W2:Y:S01]  /*0e40*/  LDG.E R21, desc[UR8][R16.64] ;  /* 0x0000000810157981 */ /* 0x000ea2000c1e1900 */
[----:B------:R-:W-:Y:S02]  /*0e50*/  ISETP.NE.AND P2, PT, R12, 0x1, PT ;  /* 0x000000010c00780c */ /* 0x000fe40003f45270 */
[----:B--2---:R-:W-:-:S04]  /*0e60*/  FSETP.GEU.AND P1, PT, R22, R21, PT ;  /* 0x000000151600720b */ /* 0x004fc80003f2e000 */
[----:B------:R-:W-:-:S07]  /*0e70*/  FSEL R22, R21, R22, !P1 ;  /* 0x0000001615167208 */ /* 0x000fce0004800000 */
[----:B------:R-:W-:Y:S05]  /*0e80*/  @!P2 BRA `(.L_x_159) ;  /* 0x000000000020a947 */ /* 0x000fea0003800000 */
[----:B------:R-:W2:Y:S01]  /*0e90*/  LDG.E R21, desc[UR8][R16.64+0x4] ;  /* 0x0000040810157981 */ /* 0x000ea2000c1e1900 */
[----:B------:R-:W-:Y:S02]  /*0ea0*/  ISETP.NE.AND P2, PT, R12, 0x2, PT ;  /* 0x000000020c00780c */ /* 0x000fe40003f45270 */
[----:B--2---:R-:W-:-:S04]  /*0eb0*/  FSETP.GEU.AND P1, PT, R22, R21, PT ;  /* 0x000000151600720b */ /* 0x004fc80003f2e000 */
[----:B------:R-:W-:-:S07]  /*0ec0*/  FSEL R22, R21, R22, !P1 ;  /* 0x0000001615167208 */ /* 0x000fce0004800000 */
[----:B------:R-:W-:Y:S05]  /*0ed0*/  @!P2 BRA `(.L_x_159) ;  /* 0x00000000000ca947 */ /* 0x000fea0003800000 */
[----:B------:R-:W2:Y:S02]  /*0ee0*/  LDG.E R17, desc[UR8][R16.64+0x8] ;  /* 0x0000080810117981 */ /* 0x000ea4000c1e1900 */
[----:B--2---:R-:W-:-:S13]  /*0ef0*/  FSETP.GEU.AND P1, PT, R22, R17, PT ;  /* 0x000000111600720b */ /* 0x004fda0003f2e000 */
[----:B------:R-:W-:-:S07]  /*0f00*/  @!P1 IMAD.MOV.U32 R22, RZ, RZ, R17 ;  /* 0x000000ffff169224 */ /* 0x000fce00078e0011 */
.L_x_159:
[----:B------:R-:W-:Y:S05]  /*0f10*/  BSYNC.RECONVERGENT B2 ;  /* 0x0000000000027941 */ /* 0x000fea0003800200 */
.L_x_158:
[C---:B------:R-:W-:Y:S02]  /*0f20*/  ISETP.EQ.AND P1, PT, R18.reuse, RZ, PT ;  /* 0x000000ff1200720c */ /* 0x040fe40003f22270 */
[C---:B------:R-:W-:Y:S02]  /*0f30*/  ISETP.EQ.AND P2, PT, R18.reuse, 0x4, PT ;  /* 0x000000041200780c */ /* 0x040fe40003f42270 */
[C---:B------:R-:W-:Y:S02]  /*0f40*/  ISETP.EQ.AND P3, PT, R18.reuse, 0x8, PT ;  /* 0x000000081200780c */ /* 0x040fe40003f62270 */
[C---:B------:R-:W-:Y:S02]  /*0f50*/  ISETP.EQ.AND P4, PT, R18.reuse, 0xc, PT ;  /* 0x0000000c1200780c */ /* 0x040fe40003f82270 */
[----:B------:R-:W-:-:S05]  /*0f60*/  ISETP.EQ.AND P5, PT, R18, 0x10, PT ;  /* 0x000000101200780c */ /* 0x000fca0003fa2270 */
[--C-:B------:R-:W-:Y:S02]  /*0f70*/  @P1 IMAD.MOV.U32 R4, RZ, RZ, R22.reuse ;  /* 0x000000ffff041224 */ /* 0x100fe400078e0016 */
[--C-:B------:R-:W-:Y:S02]  /*0f80*/  @P2 IMAD.MOV.U32 R5, RZ, RZ, R22.reuse ;  /* 0x000000ffff052224 */ /* 0x100fe400078e0016 */
[--C-:B------:R-:W-:Y:S02]  /*0f90*/  @P3 IMAD.MOV.U32 R6, RZ, RZ, R22.reuse ;  /* 0x000000ffff063224 */ /* 0x100fe400078e0016 */
[--C-:B------:R-:W-:Y:S02]  /*0fa0*/  @P4 IMAD.MOV.U32 R7, RZ, RZ, R22.reuse ;  /* 0x000000ffff074224 */ /* 0x100fe400078e0016 */
[----:B------:R-:W-:-:S07]  /*0fb0*/  @P5 IMAD.MOV.U32 R8, RZ, RZ, R22 ;  /* 0x000000ffff085224 */ /* 0x000fce00078e0016 */
.L_x_153:
[----:B------:R-:W-:Y:S05]  /*0fc0*/  BSYNC.RECONVERGENT B0 ;  /* 0x0000000000007941 */ /* 0x000fea0003800200 */
.L_x_152:
[----:B------:R-:W-:-:S05]  /*0fd0*/  VIADD R19, R19, 0x1 ;  /* 0x0000000113137836 */ /* 0x000fca0000000000 */
[----:B------:R-:W-:-:S13]  /*0fe0*/  ISETP.NE.AND P1, PT, R19, R0, PT ;  /* 0x000000001300720c */ /* 0x000fda0003f25270 */
[----:B------:R-:W-:Y:S05]  /*0ff0*/  @P1 BRA `(.L_x_164) ;  /* 0xfffffff4004c1947 */ /* 0x000fea000383ffff */
.L_x_151:
[----:B------:R-:W-:Y:S05]  /*1000*/  BSYNC.RECONVERGENT B1 ;  /* 0x0000000000017941 */ /* 0x000fea0003800200 */
.L_x_150:
[C---:B------:R-:W-:Y:S02]  /*1010*/  ISETP.EQ.AND P1, PT, R18.reuse, RZ, PT ;  /* 0x000000ff1200720c */ /* 0x040fe40003f22270 */
[C---:B------:R-:W-:Y:S02]  /*1020*/  ISETP.EQ.AND P2, PT, R18.reuse, 0x4, PT ;  /* 0x000000041200780c */ /* 0x040fe40003f42270 */
[C---:B------:R-:W-:Y:S02]  /*1030*/  ISETP.EQ.AND P3, PT, R18.reuse, 0x8, PT ;  /* 0x000000081200780c */ /* 0x040fe40003f62270 */
[----:B------:R-:W-:-:S07]  /*1040*/  ISETP.EQ.AND P4, PT, R18, 0xc, PT ;  /* 0x0000000c1200780c */ /* 0x000fce0003f82270 */
[----:B------:R-:W-:Y:S01]  /*1050*/  @P1 IMAD.MOV.U32 R17, RZ, RZ, R4 ;  /* 0x000000ffff111224 */ /* 0x000fe200078e0004 */
[----:B------:R-:W-:Y:S01]  /*1060*/  ISETP.EQ.AND P1, PT, R18, 0x10, PT ;  /* 0x000000101200780c */ /* 0x000fe20003f22270 */
[----:B------:R-:W-:Y:S02]  /*1070*/  @P2 IMAD.MOV.U32 R17, RZ, RZ, R5 ;  /* 0x000000ffff112224 */ /* 0x000fe400078e0005 */
[----:B------:R-:W-:Y:S02]  /*1080*/  @P3 IMAD.MOV.U32 R17, RZ, RZ, R6 ;  /* 0x000000ffff113224 */ /* 0x000fe400078e0006 */
[----:B------:R-:W-:-:S08]  /*1090*/  @P4 IMAD.MOV.U32 R17, RZ, RZ, R7 ;  /* 0x000000ffff114224 */ /* 0x000fd000078e0007 */
[----:B------:R-:W-:-:S05]  /*10a0*/  @P1 IMAD.MOV.U32 R17, RZ, RZ, R8 ;  /* 0x000000ffff111224 */ /* 0x000fca00078e0008 */
[----:B------:R0:W-:Y:S01]  /*10b0*/  STG.E desc[UR8][R14.64], R17 ;  /* 0x000000110e007986 */ /* 0x0001e2000c101908 */
[----:B------:R-:W-:Y:S05]  /*10c0*/  @P0 BRA `(.L_x_165) ;  /* 0xfffffff000f80947 */ /* 0x000fea000383ffff */
[----:B------:R-:W-:Y:S05]  /*10d0*/  EXIT ;  /* 0x000000000000794d */ /* 0x000fea0003800000 */
.L_x_166:
        /* <DEDUP_REMOVED lines=10> */
.L_x_610:


//--------------------- .text._Z8norm_jjbPfS_iffii --------------------------
	.section	.text._Z8norm_jjbPfS_iffii,"ax",@progbits
	.align	128
        .global         _Z8norm_jjbPfS_iffii
        .type           _Z8norm_jjbPfS_iffii,@function
        .size           _Z8norm_jjbPfS_iffii,(.L_x_605 - _Z8norm_jjbPfS_iffii)
        .other          _Z8norm_jjbPfS_iffii,@"STO_CUDA_ENTRY STV_DEFAULT"
_Z8norm_jjbPfS_iffii:
.text._Z8norm_jjbPfS_iffii:
[----:B------:R-:W-:Y:S08]  /*0000*/  LDC R1, c[0x0][0x37c] ;  /* 0x0000df00ff017b82 */ /* 0x000ff00000000800 */
[----:B------:R-:W0:Y:S08]  /*0010*/  LDC R0, c[0x0][0x390] ;  /* 0x0000e400ff007b82 */ /* 0x000e300000000800 */
[----:B------:R-:W1:Y:S08]  /*0020*/  S2UR UR5, SR_CTAID.Y ;  /* 0x00000000000579c3 */ /* 0x000e700000002600 */
[----:B------:R-:W2:Y:S01]  /*0030*/  S2UR UR6, SR_CTAID.Z ;  /* 0x00000000000679c3 */ /* 0x000ea20000002700 */
[----:B0-----:R-:W-:-:S13]  /*0040*/  ISETP.GE.AND P0, PT, R0, 0x1, PT ;  /* 0x000000010000780c */ /* 0x001fda0003f06270 */
[----:B-12---:R-:W-:Y:S05]  /*0050*/  @!P0 EXIT ;  /* 0x000000000000894d */ /* 0x006fea0003800000 */
[----:B------:R-:W0:Y:S01]  /*0060*/  LDCU UR4, c[0x0][0x39c] ;  /* 0x00007380ff0477ac */ /* 0x000e220008000800 */
[----:B------:R-:W1:Y:S01]  /*0070*/  S2R R3, SR_CTAID.X ;  /* 0x0000000000037919 */ /* 0x000e620000002500 */
[----:B------:R-:W2:Y:S01]  /*0080*/  LDC R9, c[0x0][0x360] ;  /* 0x0000d800ff097b82 */ /* 0x000ea20000000800 */
[----:B------:R-:W3:Y:S01]  /*0090*/  LDCU UR8, c[0x0][0x394] ;  /* 0x00007280ff0877ac */ /* 0x000ee20008000800 */
[----:B------:R-:W2:Y:S01]  /*00a0*/  S2R R6, SR_TID.X ;  /* 0x0000000000067919 */ /* 0x000ea20000002100 */
[----:B------:R-:W4:Y:S01]  /*00b0*/  LDCU UR7, c[0x0][0x3a0] ;  /* 0x00007400ff0777ac */ /* 0x000f220008000800 */
[----:B------:R-:W5:Y:S04]  /*00c0*/  S2R R5, SR_TID.Y ;  /* 0x0000000000057919 */ /* 0x000f680000002200 */
[----:B------:R-:W5:Y:S01]  /*00d0*/  LDC R0, c[0x0][0x364] ;  /* 0x0000d900ff007b82 */ /* 0x000f620000000800 */
[----:B------:R-:W-:Y:S01]  /*00e0*/  UMOV UR9, URZ ;  /* 0x000000ff00097c82 */ /* 0x000fe20008000000 */
[----:B------:R-:W1:Y:S06]  /*00f0*/  S2R R13, SR_CTAID.X ;  /* 0x00000000000d7919 */ /* 0x000e6c0000002500 */
[----:B------:R-:W1:Y:S01]  /*0100*/  LDC R2, c[0x0][0x370] ;  /* 0x0000dc00ff027b82 */ /* 0x000e620000000800 */
[----:B0-----:R-:W-:Y:S01]  /*0110*/  I2FP.F32.S32 R7, UR4 ;  /* 0x0000000400077c45 */ /* 0x001fe20008201400 */
[----:B---3--:R-:W-:-:S03]  /*0120*/  IMAD.U32 R8, RZ, RZ, UR8 ;  /* 0x00000008ff087e24 */ /* 0x008fc6000f8e00ff */
[----:B------:R-:W0:Y:S03]  /*0130*/  MUFU.RCP R4, R7 ;  /* 0x0000000700047308 */ /* 0x000e260000001000 */
[----:B------:R-:W3:Y:S01]  /*0140*/  S2UR UR14, SR_CTAID.X ;  /* 0x00000000000e79c3 */ /* 0x000ee20000002500 */
[----:B----4-:R-:W-:-:S04]  /*0150*/  UIMAD UR15, UR7, UR7, URZ ;  /* 0x00000007070f72a4 */ /* 0x010fc8000f8e02ff */
[----:B------:R-:W4:Y:S03]  /*0160*/  FCHK P0, R8, R7 ;  /* 0x0000000708007302 */ /* 0x000f260000000000 */
[----:B------:R-:W4:Y:S01]  /*0170*/  LDC.64 R10, c[0x0][0x380] ;  /* 0x0000e000ff0a7b82 */ /* 0x000f220000000a00 */
[----:B--2---:R-:W-:Y:S01]  /*0180*/  IMAD R6, R9, UR5, R6 ;  /* 0x0000000509067c24 */ /* 0x004fe2000f8e0206 */
[----:B------:R-:W-:Y:S01]  /*0190*/  UMOV UR5, URZ ;  /* 0x000000ff00057c82 */ /* 0x000fe20008000000 */
[----:B-----5:R-:W-:Y:S01]  /*01a0*/  IMAD R5, R0, UR6, R5 ;  /* 0x0000000600057c24 */ /* 0x020fe2000f8e0205 */
[----:B-1----:R-:W-:Y:S01]  /*01b0*/  VIADDMNMX.U32 R2, R3, 0x2, R2, PT ;  /* 0x0000000203027846 */ /* 0x002fe20003800002 */
[----:B0-----:R-:W-:Y:S01]  /*01c0*/  FFMA R3, -R7, R4, 1 ;  /* 0x3f80000007037423 */ /* 0x001fe20000000104 */
[----:B------:R-:W-:Y:S02]  /*01d0*/  UMOV UR6, URZ ;  /* 0x000000ff00067c82 */ /* 0x000fe40008000000 */
[----:B------:R-:W-:Y:S01]  /*01e0*/  R2UR UR4, R2 ;  /* 0x00000000020472ca */ /* 0x000fe200000e0000 */
[----:B------:R-:W-:Y:S01]  /*01f0*/  FFMA R4, R4, R3, R4 ;  /* 0x0000000304047223 */ /* 0x000fe20000000004 */
[----:B------:R-:W-:Y:S01]  /*0200*/  IMAD R2, R6, UR7, R5 ;  /* 0x0000000706027c24 */ /* 0x000fe2000f8e0205 */
[----:B------:R-:W-:Y:S01]  /*0210*/  UMOV UR7, URZ ;  /* 0x000000ff00077c82 */ /* 0x000fe20008000000 */
[----:B---3--:R-:W-:Y:S01]  /*0220*/  UISETP.LT.U32.AND UP0, UPT, UR14, 0x3, UPT ;  /* 0x000000030e00788c */ /* 0x008fe2000bf01070 */
[----:B------:R-:W-:Y:S01]  /*0230*/  FFMA R3, R4, UR8, RZ ;  /* 0x0000000804037c23 */ /* 0x000fe200080000ff */
[----:B------:R-:W-:-:S02]  /*0240*/  IMAD R14, R13, UR15, R2 ;  /* 0x0000000f0d0e7c24 */ /* 0x000fc4000f8e0202 */
[----:B------:R-:W-:Y:S01]  /*0250*/  USEL UR10, UR14, 0x3, !UP0 ;  /* 0x000000030e0a7887 */ /* 0x000fe2000c000000 */
[----:B------:R-:W-:Y:S01]  /*0260*/  FFMA R0, -R7, R3, UR8 ;  /* 0x0000000807007e23 */ /* 0x000fe20008000103 */
[----:B------:R-:W-:Y:S02]  /*0270*/  UMOV UR8, URZ ;  /* 0x000000ff00087c82 */ /* 0x000fe40008000000 */
[----:B------:R-:W-:Y:S01]  /*0280*/  UIADD3 UR11, UPT, UPT, UR10, -0x3, URZ ;  /* 0xfffffffd0a0b7890 */ /* 0x000fe2000fffe0ff */
[----:B------:R-:W-:Y:S01]  /*0290*/  FFMA R4, R4, R0, R3 ;  /* 0x0000000004047223 */ /* 0x000fe20000000003 */
[----:B------:R-:W-:Y:S01]  /*02a0*/  UIADD3 UR18, UPT, UPT, UR4, -0x1, URZ ;  /* 0xffffffff04127890 */ /* 0x000fe2000fffe0ff */
[----:B----4-:R-:W-:Y:S01]  /*02b0*/  IMAD.WIDE R10, R14, 0x4, R10 ;  /* 0x000000040e0a7825 */ /* 0x010fe200078e020a */
[----:B------:R-:W-:Y:S10]  /*02c0*/  @!P0 BRA `(.L_x_167) ;  /* 0x0000000000148947 */ /* 0x000ff40003800000 */
[----:B------:R-:W0:Y:S01]  /*02d0*/  LDCU UR12, c[0x0][0x394] ;  /* 0x00007280ff0c77ac */ /* 0x000e220008000800 */
[----:B------:R-:W-:Y:S01]  /*02e0*/  MOV R8, 0x310 ;  /* 0x0000031000087802 */ /* 0x000fe20000000f00 */
[----:B0-----:R-:W-:-:S07]  /*02f0*/  IMAD.U32 R0, RZ, RZ, UR12 ;  /* 0x0000000cff007e24 */ /* 0x001fce000f8e00ff */
[----:B------:R-:W-:Y:S05]  /*0300*/  CALL.REL.NOINC `($__internal_3_$__cuda_sm3x_div_rn_noftz_f32_slowpath) ;  /* 0x00000018007c7944 */ /* 0x000fea0003c00000 */
[----:B------:R-:W-:-:S07]  /*0310*/  IMAD.MOV.U32 R4, RZ, RZ, R19 ;  /* 0x000000ffff047224 */ /* 0x000fce00078e0013 */
.L_x_167:
[----:B------:R-:W0:Y:S01]  /*0320*/  LDC R7, c[0x0][0x398] ;  /* 0x0000e600ff077b82 */ /* 0x000e220000000800 */
[----:B------:R-:W-:Y:S01]  /*0330*/  IMAD.U32 R3, RZ, RZ, UR11 ;  /* 0x0000000bff037e24 */ /* 0x000fe2000f8e00ff */
[----:B------:R-:W-:Y:S01]  /*0340*/  UISETP.LT.U32.AND UP0, UPT, UR14, 0x3, UPT ;  /* 0x000000030e00788c */ /* 0x000fe2000bf01070 */
[----:B------:R-:W-:Y:S01]  /*0350*/  IMAD.U32 R17, RZ, RZ, UR15 ;  /* 0x0000000fff117e24 */ /* 0x000fe2000f8e00ff */
[----:B------:R-:W-:Y:S01]  /*0360*/  ULOP3.LUT UR13, URZ, UR14, URZ, 0x33, !UPT ;  /* 0x0000000eff0d7292 */ /* 0x000fe2000f8e33ff */
[----:B------:R-:W-:Y:S01]  /*0370*/  IMAD R3, R3, UR15, R2 ;  /* 0x0000000f03037c24 */ /* 0x000fe2000f8e0202 */
[----:B------:R-:W-:Y:S02]  /*0380*/  USEL UR12, UR14, 0x3, UP0 ;  /* 0x000000030e0c7887 */ /* 0x000fe40008000000 */
[----:B------:R-:W1:Y:S01]  /*0390*/  LDC.64 R12, c[0x0][0x380] ;  /* 0x0000e000ff0c7b82 */ /* 0x000e620000000a00 */
[----:B------:R-:W2:Y:S01]  /*03a0*/  LDCU.64 UR16, c[0x0][0x358] ;  /* 0x00006b00ff1077ac */ /* 0x000ea20008000a00 */
[----:B------:R-:W-:-:S06]  /*03b0*/  UIADD3 UR12, UPT, UPT, UR4, UR12, URZ ;  /* 0x0000000c040c7290 */ /* 0x000fcc000fffe0ff */
[----:B------:R-:W3:Y:S01]  /*03c0*/  LDC.64 R8, c[0x0][0x388] ;  /* 0x0000e200ff087b82 */ /* 0x000ee20000000a00 */
[----:B------:R-:W-:Y:S02]  /*03d0*/  UIADD3 UR13, UPT, UPT, UR12, UR13, URZ ;  /* 0x0000000d0c0d7290 */ /* 0x000fe4000fffe0ff */
[----:B------:R-:W-:Y:S02]  /*03e0*/  UIADD3 UR12, UPT, UPT, UR12, -0x2, -UR14 ;  /* 0xfffffffe0c0c7890 */ /* 0x000fe4000fffe80e */
[----:B------:R-:W-:Y:S01]  /*03f0*/  ULOP3.LUT UR13, UR13, 0x3, URZ, 0xc0, !UPT ;  /* 0x000000030d0d7892 */ /* 0x000fe2000f8ec0ff */
[----:B------:R-:W-:Y:S01]  /*0400*/  UMOV UR4, URZ ;  /* 0x000000ff00047c82 */ /* 0x000fe20008000000 */
[----:B0-----:R-:W-:-:S06]  /*0410*/  FMUL R0, R7, 0.5 ;  /* 0x3f00000007007820 */ /* 0x001fcc0000400000 */
[----:B------:R-:W0:Y:S01]  /*0420*/  FRND.TRUNC R0, R0 ;  /* 0x0000000000007307 */ /* 0x000e22000020d000 */
[----:B-1----:R-:W-:-:S07]  /*0430*/  IMAD.WIDE R12, R3, 0x4, R12 ;  /* 0x00000004030c7825 */ /* 0x002fce00078e020c */
[----:B------:R1:W4:Y:S01]  /*0440*/  FRND.FLOOR R3, R7 ;  /* 0x0000000700037307 */ /* 0x0003220000205000 */
[----:B------:R-:W-:-:S04]  /*0450*/  IMAD.WIDE R16, R17, 0x4, R12 ;  /* 0x0000000411107825 */ /* 0x000fc800078e020c */
[----:B---3--:R-:W-:-:S04]  /*0460*/  IMAD.WIDE R14, R14, 0x4, R8 ;  /* 0x000000040e0e7825 */ /* 0x008fc800078e0208 */
[----:B0-----:R-:W-:-:S04]  /*0470*/  FADD R2, R0, R0 ;  /* 0x0000000000027221 */ /* 0x001fc80000000000 */
[----:B-12---:R-:W-:-:S07]  /*0480*/  FADD R2, -R2, R7 ;  /* 0x0000000702027221 */ /* 0x006fce0000000100 */
.L_x_203:
[----:B------:R-:W-:Y:S02]  /*0490*/  UISETP.GE.U32.AND UP0, UPT, UR11, UR18, UPT ;  /* 0x000000120b00728c */ /* 0x000fe4000bf06070 */
[----:B------:R-:W-:-:S07]  /*04a0*/  USHF.L.U32 UR14, UR4, 0x2, URZ ;  /* 0x00000002040e7899 */ /* 0x000fce00080006ff */
[----:B------:R-:W-:Y:S05]  /*04b0*/  BRA.U !UP0, `(.L_x_168) ;  /* 0x0000000108307547 */ /* 0x000fea000b800000 */
[----:B------:R-:W-:Y:S02]  /*04c0*/  UISETP.EQ.AND UP0, UPT, UR14, URZ, UPT ;  /* 0x000000ff0e00728c */ /* 0x000fe4000bf02270 */
[----:B------:R-:W-:Y:S02]  /*04d0*/  UISETP.EQ.AND UP1, UPT, UR14, 0x4, UPT ;  /* 0x000000040e00788c */ /* 0x000fe4000bf22270 */
[----:B------:R-:W-:Y:S02]  /*04e0*/  UISETP.EQ.AND UP2, UPT, UR14, 0x8, UPT ;  /* 0x000000080e00788c */ /* 0x000fe4000bf42270 */
[----:B------:R-:W-:Y:S02]  /*04f0*/  UISETP.EQ.AND UP3, UPT, UR14, 0xc, UPT ;  /* 0x0000000c0e00788c */ /* 0x000fe4000bf62270 */
[----:B------:R-:W-:-:S03]  /*0500*/  UISETP.EQ.AND UP4, UPT, UR14, 0x10, UPT ;  /* 0x000000100e00788c */ /* 0x000fc6000bf82270 */
[----:B------:R-:W-:Y:S02]  /*0510*/  @UP0 UMOV UR14, UR5 ;  /* 0x00000005000e0c82 */ /* 0x000fe40008000000 */
[----:B------:R-:W-:Y:S02]  /*0520*/  @UP1 UMOV UR14, UR6 ;  /* 0x00000006000e1c82 */ /* 0x000fe40008000000 */
[----:B------:R-:W-:Y:S02]  /*0530*/  @UP2 UMOV UR14, UR7 ;  /* 0x00000007000e2c82 */ /* 0x000fe40008000000 */
[----:B------:R-:W-:Y:S02]  /*0540*/  @UP3 UMOV UR14, UR8 ;  /* 0x00000008000e3c82 */ /* 0x000fe40008000000 */
[----:B------:R-:W-:Y:S02]  /*0550*/  @UP4 UMOV UR14, UR9 ;  /* 0x00000009000e4c82 */ /* 0x000fe40008000000 */
[----:B------:R-:W-:Y:S01]  /*0560*/  IMAD.U32 R41, RZ, RZ, UR14 ;  /* 0x0000000eff297e24 */ /* 0x000fe2000f8e00ff */
[----:B------:R-:W-:Y:S06]  /*0570*/  BRA `(.L_x_169) ;  /* 0x0000001000047947 */ /* 0x000fec0003800000 */
.L_x_168:
[----:B------:R-:W-:Y:S02]  /*0580*/  UISETP.EQ.AND UP0, UPT, UR14, URZ, UPT ;  /* 0x000000ff0e00728c */ /* 0x000fe4000bf02270 */
[----:B------:R-:W-:Y:S02]  /*0590*/  UISETP.EQ.AND UP1, UPT, UR14, 0x4, UPT ;  /* 0x000000040e00788c */ /* 0x000fe4000bf22270 */
[----:B------:R-:W-:Y:S02]  /*05a0*/  UISETP.EQ.AND UP2, UPT, UR14, 0x8, UPT ;  /* 0x000000080e00788c */ /* 0x000fe4000bf42270 */
[----:B------:R-:W-:Y:S02]  /*05b0*/  UISETP.EQ.AND UP3, UPT, UR14, 0xc, UPT ;  /* 0x0000000c0e00788c */ /* 0x000fe4000bf62270 */
[----:B------:R-:W-:-:S03]  /*05c0*/  UISETP.EQ.AND UP4, UPT, UR14, 0x10, UPT ;  /* 0x000000100e00788c */ /* 0x000fc6000bf82270 */
[----:B------:R-:W-:Y:S01]  /*05d0*/  @UP0 UMOV UR14, UR5 ;  /* 0x00000005000e0c82 */ /* 0x000fe20008000000 */
[----:B------:R-:W-:Y:S01]  /*05e0*/  UISETP.NE.AND UP0, UPT, UR13, URZ, UPT ;  /* 0x000000ff0d00728c */ /* 0x000fe2000bf05270 */
[----:B------:R-:W-:Y:S02]  /*05f0*/  @UP1 UMOV UR14, UR6 ;  /* 0x00000006000e1c82 */ /* 0x000fe40008000000 */
[----:B------:R-:W-:Y:S02]  /*0600*/  @UP2 UMOV UR14, UR7 ;  /* 0x00000007000e2c82 */ /* 0x000fe40008000000 */
[----:B------:R-:W-:Y:S02]  /*0610*/  @UP3 UMOV UR14, UR8 ;  /* 0x00000008000e3c82 */ /* 0x000fe40008000000 */
[----:B------:R-:W-:Y:S02]  /*0620*/  @UP4 UMOV UR14, UR9 ;  /* 0x00000009000e4c82 */ /* 0x000fe40008000000 */
[----:B------:R-:W-:Y:S01]  /*0630*/  IMAD.U32 R41, RZ, RZ, UR14 ;  /* 0x0000000eff297e24 */ /* 0x000fe2000f8e00ff */
[----:B------:R-:W-:Y:S01]  /*0640*/  UMOV UR14, UR11 ;  /* 0x0000000b000e7c82 */ /* 0x000fe20008000000 */
[----:B------:R-:W-:Y:S05]  /*0650*/  BRA.U !UP0, `(.L_x_170) ;  /* 0x0000000508987547 */ /* 0x000fea000b800000 */
[----:B------:R-:W2:Y:S01]  /*0660*/  LDG.E R0, desc[UR16][R12.64] ;  /* 0x000000100c007981 */ /* 0x000ea2000c1e1900 */
[----:B------:R-:W-:Y:S01]  /*0670*/  BSSY.RECONVERGENT B0, `(.L_x_171) ;  /* 0x0000006000007945 */ /* 0x000fe20003800200 */
[----:B--2---:R-:W0:Y:S02]  /*0680*/  F2F.F64.F32 R18, R0 ;  /* 0x0000000000127310 */ /* 0x004e240000201800 */
[----:B0-----:R-:W-:-:S10]  /*0690*/  DADD R8, -RZ, |R18| ;  /* 0x00000000ff087229 */ /* 0x001fd40000000512 */
[----:B------:R-:W-:Y:S01]  /*06a0*/  IMAD.MOV.U32 R24, RZ, RZ, R8 ;  /* 0x000000ffff187224 */ /* 0x000fe200078e0008 */
[----:B------:R-:W-:-:S07]  /*06b0*/  MOV R8, 0x6d0 ;  /* 0x000006d000087802 */ /* 0x000fce0000000f00 */
[----:B----4-:R-:W-:Y:S05]  /*06c0*/  CALL.REL.NOINC `($_Z8norm_jjbPfS_iffii$__internal_accurate_pow) ;  /* 0x0000001c00247944 */ /* 0x010fea0003c00000 */
[----:B------:R-:W-:Y:S05]  /*06d0*/  BSYNC.RECONVERGENT B0 ;  /* 0x0000000000007941 */ /* 0x000fea0003800200 */
.L_x_171:
[----:B------:R-:W-:Y:S01]  /*06e0*/  DADD R20, R18, 2 ;  /* 0x4000000012147429 */ /* 0x000fe20000000000 */
[----:B------:R-:W-:Y:S01]  /*06f0*/  FSETP.NEU.AND P0, PT, R0, RZ, PT ;  /* 0x000000ff0000720b */ /* 0x000fe20003f0d000 */
[----:B------:R-:W-:Y:S03]  /*0700*/  BSSY.RECONVERGENT B0, `(.L_x_172) ;  /* 0x000000e000007945 */ /* 0x000fe60003800200 */
[----:B------:R-:W-:Y:S02]  /*0710*/  FSEL R24, R24, RZ, P0 ;  /* 0x000000ff18187208 */ /* 0x000fe40000000000 */
[----:B------:R-:W-:-:S03]  /*0720*/  FSEL R25, R9, RZ, P0 ;  /* 0x000000ff09197208 */ /* 0x000fc60000000000 */
[----:B------:R-:W-:-:S04]  /*0730*/  LOP3.LUT R20, R21, 0x7ff00000, RZ, 0xc0, !PT ;  /* 0x7ff0000015147812 */ /* 0x000fc800078ec0ff */
[----:B------:R-:W-:-:S13]  /*0740*/  ISETP.NE.AND P1, PT, R20, 0x7ff00000, PT ;  /* 0x7ff000001400780c */ /* 0x000fda0003f25270 */
[----:B------:R-:W-:Y:S05]  /*0750*/  @P1 BRA `(.L_x_173) ;  /* 0x0000000000201947 */ /* 0x000fea0003800000 */
[----:B------:R-:W-:-:S13]  /*0760*/  FSETP.NAN.AND P0, PT, R0, R0, PT ;  /* 0x000000000000720b */ /* 0x000fda0003f08000 */
[----:B------:R-:W-:Y:S05]  /*0770*/  @P0 BRA `(.L_x_174) ;  /* 0x0000000000140947 */ /* 0x000fea0003800000 */
[----:B------:R-:W-:-:S14]  /*0780*/  DSETP.NEU.AND P0, PT, |R18|, +INF , PT ;  /* 0x7ff000001200742a */ /* 0x000fdc0003f0d200 */
[----:B------:R-:W-:Y:S05]  /*0790*/  @P0 BRA `(.L_x_173) ;  /* 0x0000000000100947 */ /* 0x000fea0003800000 */
[----:B------:R-:W-:Y:S02]  /*07a0*/  IMAD.MOV.U32 R24, RZ, RZ, 0x0 ;  /* 0x00000000ff187424 */ /* 0x000fe400078e00ff */
[----:B------:R-:W-:Y:S01]  /*07b0*/  IMAD.MOV.U32 R25, RZ, RZ, 0x7ff00000 ;  /* 0x7ff00000ff197424 */ /* 0x000fe200078e00ff */
[----:B------:R-:W-:Y:S06]  /*07c0*/  BRA `(.L_x_173) ;  /* 0x0000000000047947 */ /* 0x000fec0003800000 */
.L_x_174:
[----:B------:R-:W-:-:S11]  /*07d0*/  DADD R24, R18, 2 ;  /* 0x4000000012187429 */ /* 0x000fd60000000000 */
.L_x_173:
[----:B------:R-:W-:Y:S05]  /*07e0*/  BSYNC.RECONVERGENT B0 ;  /* 0x0000000000007941 */ /* 0x000fea0003800200 */
.L_x_172:
[----:B------:R-:W0:Y:S01]  /*07f0*/  F2F.F64.F32 R8, R41 ;  /* 0x0000002900087310 */ /* 0x000e220000201800 */
[----:B------:R-:W-:Y:S01]  /*0800*/  FSETP.NEU.AND P0, PT, R0, 1, PT ;  /* 0x3f8000000000780b */ /* 0x000fe20003f0d000 */
[----:B------:R-:W-:Y:S02]  /*0810*/  UISETP.NE.AND UP0, UPT, UR13, 0x1, UPT ;  /* 0x000000010d00788c */ /* 0x000fe4000bf05270 */
[----:B------:R-:W-:Y:S01]  /*0820*/  UIADD3 UR14, UPT, UPT, UR10, -0x2, URZ ;  /* 0xfffffffe0a0e7890 */ /* 0x000fe2000fffe0ff */
[----:B------:R-:W-:Y:S02]  /*0830*/  FSEL R18, R24, RZ, P0 ;  /* 0x000000ff18127208 */ /* 0x000fe40000000000 */
[----:B------:R-:W-:-:S06]  /*0840*/  FSEL R19, R25, 1.875, P0 ;  /* 0x3ff0000019137808 */ /* 0x000fcc0000000000 */
[----:B0-----:R-:W-:-:S06]  /*0850*/  DADD R8, R8, R18 ;  /* 0x0000000008087229 */ /* 0x001fcc0000000012 */
[----:B------:R0:W1:Y:S01]  /*0860*/  F2F.F32.F64 R41, R8 ;  /* 0x0000000800297310 */ /* 0x0000620000301000 */
[----:B------:R-:W-:Y:S05]  /*0870*/  BRA.U !UP0, `(.L_x_170) ;  /* 0x0000000508107547 */ /* 0x000fea000b800000 */
[----:B------:R-:W2:Y:S01]  /*0880*/  LDG.E R0, desc[UR16][R16.64] ;  /* 0x0000001010007981 */ /* 0x000ea2000c1e1900 */
[----:B------:R-:W-:Y:S01]  /*0890*/  BSSY.RECONVERGENT B0, `(.L_x_175) ;  /* 0x0000006000007945 */ /* 0x000fe20003800200 */
[----:B--2---:R-:W0:Y:S02]  /*08a0*/  F2F.F64.F32 R18, R0 ;  /* 0x0000000000127310 */ /* 0x004e240000201800 */
[----:B0-----:R-:W-:-:S10]  /*08b0*/  DADD R8, -RZ, |R18| ;  /* 0x00000000ff087229 */ /* 0x001fd40000000512 */
[----:B------:R-:W-:Y:S01]  /*08c0*/  IMAD.MOV.U32 R24, RZ, RZ, R8 ;  /* 0x000000ffff187224 */ /* 0x000fe200078e0008 */
[----:B------:R-:W-:-:S07]  /*08d0*/  MOV R8, 0x8f0 ;  /* 0x000008f000087802 */ /* 0x000fce0000000f00 */
[----:B-1----:R-:W-:Y:S05]  /*08e0*/  CALL.REL.NOINC `($_Z8norm_jjbPfS_iffii$__internal_accurate_pow) ;  /* 0x00000018009c7944 */ /* 0x002fea0003c00000 */
[----:B------:R-:W-:Y:S05]  /*08f0*/  BSYNC.RECONVERGENT B0 ;  /* 0x0000000000007941 */ /* 0x000fea0003800200 */
.L_x_175:
        /* <DEDUP_REMOVED lines=15> */
.L_x_178:
[----:B------:R-:W-:-:S11]  /*09f0*/  DADD R24, R18, 2 ;  /* 0x4000000012187429 */ /* 0x000fd60000000000 */
.L_x_177:
[----:B------:R-:W-:Y:S05]  /*0a00*/  BSYNC.RECONVERGENT B0 ;  /* 0x0000000000007941 */ /* 0x000fea0003800200 */
.L_x_176:
[----:B------:R-:W0:Y:S01]  /*0a10*/  F2F.F64.F32 R18, R41 ;  /* 0x0000002900127310 */ /* 0x000e220000201800 */
[----:B------:R-:W-:Y:S01]  /*0a20*/  FSETP.NEU.AND P0, PT, R0, 1, PT ;  /* 0x3f8000000000780b */ /* 0x000fe20003f0d000 */
[----:B------:R-:W-:Y:S02]  /*0a30*/  UISETP.NE.AND UP0, UPT, UR13, 0x2, UPT ;  /* 0x000000020d00788c */ /* 0x000fe4000bf05270 */
[----:B------:R-:W-:Y:S01]  /*0a40*/  UIADD3 UR14, UPT, UPT, UR10, -0x1, URZ ;  /* 0xffffffff0a0e7890 */ /* 0x000fe2000fffe0ff */
[----:B------:R-:W-:Y:S02]  /*0a50*/  FSEL R8, R24, RZ, P0 ;  /* 0x000000ff18087208 */ /* 0x000fe40000000000 */
[----:B------:R-:W-:-:S06]  /*0a60*/  FSEL R9, R25, 1.875, P0 ;  /* 0x3ff0000019097808 */ /* 0x000fcc0000000000 */
[----:B0-----:R-:W-:-:S06]  /*0a70*/  DADD R8, R18, R8 ;  /* 0x0000000012087229 */ /* 0x001fcc0000000008 */
[----:B------:R2:W3:Y:S01]  /*0a80*/  F2F.F32.F64 R41, R8 ;  /* 0x0000000800297310 */ /* 0x0004e20000301000 */
[----:B------:R-:W-:Y:S05]  /*0a90*/  BRA.U !UP0, `(.L_x_170) ;  /* 0x0000000108887547 */ /* 0x000fea000b800000 */
[----:B------:R-:W-:-:S04]  /*0aa0*/  IMAD.U32 R21, RZ, RZ, UR15 ;  /* 0x0000000fff157e24 */ /* 0x000fc8000f8e00ff */
[----:B------:R-:W-:-:S05]  /*0ab0*/  IMAD.WIDE R20, R21, 0x4, R16 ;  /* 0x0000000415147825 */ /* 0x000fca00078e0210 */
[----:B------:R-:W4:Y:S01]  /*0ac0*/  LDG.E R0, desc[UR16][R20.64] ;  /* 0x0000001014007981 */ /* 0x000f22000c1e1900 */
[----:B------:R-:W-:Y:S01]  /*0ad0*/  BSSY.RECONVERGENT B0, `(.L_x_179) ;  /* 0x0000006000007945 */ /* 0x000fe20003800200 */
[----:B----4-:R-:W2:Y:S02]  /*0ae0*/  F2F.F64.F32 R18, R0 ;  /* 0x0000000000127310 */ /* 0x010ea40000201800 */
[----:B--2---:R-:W-:-:S10]  /*0af0*/  DADD R8, -RZ, |R18| ;  /* 0x00000000ff087229 */ /* 0x004fd40000000512 */
[----:B------:R-:W-:Y:S01]  /*0b00*/  IMAD.MOV.U32 R24, RZ, RZ, R8 ;  /* 0x000000ffff187224 */ /* 0x000fe200078e0008 */
[----:B------:R-:W-:-:S07]  /*0b10*/  MOV R8, 0xb30 ;  /* 0x00000b3000087802 */ /* 0x000fce0000000f00 */
[----:B---3--:R-:W-:Y:S05]  /*0b20*/  CALL.REL.NOINC `($_Z8norm_jjbPfS_iffii$__internal_accurate_pow) ;  /* 0x00000018000c7944 */ /* 0x008fea0003c00000 */
[----:B------:R-:W-:Y:S05]  /*0b30*/  BSYNC.RECONVERGENT B0 ;  /* 0x0000000000007941 */ /* 0x000fea0003800200 */
.L_x_179:
        /* <DEDUP_REMOVED lines=15> */
.L_x_182:
[----:B------:R-:W-:-:S11]  /*0c30*/  DADD R24, R18, 2 ;  /* 0x4000000012187429 */ /* 0x000fd60000000000 */
.L_x_181:
[----:B------:R-:W-:Y:S05]  /*0c40*/  BSYNC.RECONVERGENT B0 ;  /* 0x0000000000007941 */ /* 0x000fea0003800200 */
.L_x_180:
[----:B------:R-:W0:Y:S01]  /*0c50*/  F2F.F64.F32 R18, R41 ;  /* 0x0000002900127310 */ /* 0x000e220000201800 */
[----:B------:R-:W-:Y:S01]  /*0c60*/  FSETP.NEU.AND P0, PT, R0, 1, PT ;  /* 0x3f8000000000780b */ /* 0x000fe20003f0d000 */
[----:B------:R-:W-:-:S03]  /*0c70*/  UMOV UR14, UR10 ;  /* 0x0000000a000e7c82 */ /* 0x000fc60008000000 */
[----:B------:R-:W-:Y:S02]  /*0c80*/  FSEL R8, R24, RZ, P0 ;  /* 0x000000ff18087208 */ /* 0x000fe40000000000 */
[----:B------:R-:W-:-:S06]  /*0c90*/  FSEL R9, R25, 1.875, P0 ;  /* 0x3ff0000019097808 */ /* 0x000fcc0000000000 */
[----:B0-----:R-:W-:-:S06]  /*0ca0*/  DADD R8, R18, R8 ;  /* 0x0000000012087229 */ /* 0x001fcc0000000008 */
[----:B------:R0:W1:Y:S05]  /*0cb0*/  F2F.F32.F64 R41, R8 ;  /* 0x0000000800297310 */ /* 0x00006a0000301000 */
.L_x_170:
[----:B------:R-:W-:-:S09]  /*0cc0*/  UISETP.GE.U32.AND UP0, UPT, UR12, 0x3, UPT ;  /* 0x000000030c00788c */ /* 0x000fd2000bf06070 */
[----:B------:R-:W-:Y:S05]  /*0cd0*/  BRA.U !UP0, `(.L_x_169) ;  /* 0x00000009082c7547 */ /* 0x000fea000b800000 */
[----:B------:R-:W5:Y:S02]  /*0ce0*/  LDCU UR19, c[0x0][0x3a0] ;  /* 0x00007400ff1377ac */ /* 0x000f640008000800 */
[----:B-----5:R-:W-:-:S04]  /*0cf0*/  IMAD.U32 R7, RZ, RZ, UR19 ;  /* 0x00000013ff077e24 */ /* 0x020fc8000f8e00ff */
[----:B------:R-:W-:-:S04]  /*0d00*/  IMAD R0, R7, UR14, R6 ;  /* 0x0000000e07007c24 */ /* 0x000fc8000f8e0206 */
[----:B------:R-:W-:-:S07]  /*0d10*/  IMAD R0, R0, UR19, R5 ;  /* 0x0000001300007c24 */ /* 0x000fce000f8e0205 */
.L_x_198:
[----:B------:R-:W5:Y:S02]  /*0d20*/  LDC.64 R20, c[0x0][0x380] ;  /* 0x0000e000ff147b82 */ /* 0x000f640000000a00 */
[----:B-----5:R-:W-:-:S05]  /*0d30*/  IMAD.WIDE R20, R0, 0x4, R20 ;  /* 0x0000000400147825 */ /* 0x020fca00078e0214 */
[----:B------:R-:W5:Y:S01]  /*0d40*/  LDG.E R40, desc[UR16][R20.64] ;  /* 0x0000001014287981 */ /* 0x000f62000c1e1900 */
[----:B------:R-:W-:Y:S01]  /*0d50*/  BSSY.RECONVERGENT B0, `(.L_x_183) ;  /* 0x0000006000007945 */ /* 0x000fe20003800200 */
[----:B0----5:R-:W0:Y:S02]  /*0d60*/  F2F.F64.F32 R18, R40 ;  /* 0x0000002800127310 */ /* 0x021e240000201800 */
[----:B0-2---:R-:W-:-:S10]  /*0d70*/  DADD R8, -RZ, |R18| ;  /* 0x00000000ff087229 */ /* 0x005fd40000000512 */
[----:B------:R-:W-:Y:S01]  /*0d80*/  IMAD.MOV.U32 R24, RZ, RZ, R8 ;  /* 0x000000ffff187224 */ /* 0x000fe200078e0008 */
[----:B------:R-:W-:-:S07]  /*0d90*/  MOV R8, 0xdb0 ;  /* 0x00000db000087802 */ /* 0x000fce0000000f00 */
[----:B-1-34-:R-:W-:Y:S05]  /*0da0*/  CALL.REL.NOINC `($_Z8norm_jjbPfS_iffii$__internal_accurate_pow) ;  /* 0x00000014006c7944 */ /* 0x01afea0003c00000 */
[----:B------:R-:W-:Y:S05]  /*0db0*/  BSYNC.RECONVERGENT B0 ;  /* 0x0000000000007941 */ /* 0x000fea0003800200 */
.L_x_183:
[----:B------:R-:W-:-:S04]  /*0dc0*/  IMAD.U32 R7, RZ, RZ, UR15 ;  /* 0x0000000fff077e24 */ /* 0x000fc8000f8e00ff */
[----:B------:R-:W-:-:S05]  /*0dd0*/  IMAD.WIDE R20, R7, 0x4, R20 ;  /* 0x0000000407147825 */ /* 0x000fca00078e0214 */
[----:B------:R-:W2:Y:S01]  /*0de0*/  LDG.E R7, desc[UR16][R20.64] ;  /* 0x0000001014077981 */ /* 0x000ea2000c1e1900 */
[----:B------:R-:W-:Y:S01]  /*0df0*/  DADD R22, R18, 2 ;  /* 0x4000000012167429 */ /* 0x000fe20000000000 */
[----:B------:R0:W1:Y:S01]  /*0e00*/  F2F.F64.F32 R26, R41 ;  /* 0x00000029001a7310 */ /* 0x0000620000201800 */
[C---:B------:R-:W-:Y:S01]  /*0e10*/  FSETP.NEU.AND P1, PT, R40.reuse, RZ, PT ;  /* 0x000000ff2800720b */ /* 0x040fe20003f2d000 */
[----:B------:R-:W-:Y:S01]  /*0e20*/  BSSY.RECONVERGENT B0, `(.L_x_184) ;  /* 0x000000e000007945 */ /* 0x000fe20003800200 */
[----:B------:R-:W-:Y:S02]  /*0e30*/  FSETP.NEU.AND P0, PT, R40, 1, PT ;  /* 0x3f8000002800780b */ /* 0x000fe40003f0d000 */
[----:B------:R-:W-:Y:S02]  /*0e40*/  FSEL R24, R24, RZ, P1 ;  /* 0x000000ff18187208 */ /* 0x000fe40000800000 */
[----:B------:R-:W-:Y:S02]  /*0e50*/  FSEL R25, R9, RZ, P1 ;  /* 0x000000ff09197208 */ /* 0x000fe40000800000 */
[----:B------:R-:W-:-:S04]  /*0e60*/  LOP3.LUT R8, R23, 0x7ff00000, RZ, 0xc0, !PT ;  /* 0x7ff0000017087812 */ /* 0x000fc800078ec0ff */
[----:B------:R-:W-:Y:S01]  /*0e70*/  ISETP.NE.AND P2, PT, R8, 0x7ff00000, PT ;  /* 0x7ff000000800780c */ /* 0x000fe20003f45270 */
[----:B--2---:R0:W2:-:S12]  /*0e80*/  F2F.F64.F32 R22, R7 ;  /* 0x0000000700167310 */ /* 0x0040980000201800 */
[----:B-1----:R-:W-:Y:S05]  /*0e90*/  @P2 BRA `(.L_x_185) ;  /* 0x0000000000182947 */ /* 0x002fea0003800000 */
[----:B------:R-:W-:-:S13]  /*0ea0*/  FSETP.NAN.AND P1, PT, R40, R40, PT ;  /* 0x000000282800720b */ /* 0x000fda0003f28000 */
[----:B------:R-:W-:Y:S01]  /*0eb0*/  @P1 DADD R24, R18, 2 ;  /* 0x4000000012181429 */ /* 0x000fe20000000000 */
[----:B------:R-:W-:Y:S10]  /*0ec0*/  @P1 BRA `(.L_x_185) ;  /* 0x00000000000c1947 */ /* 0x000ff40003800000 */
[----:B------:R-:W-:-:S14]  /*0ed0*/  DSETP.NEU.AND P1, PT, |R18|, +INF , PT ;  /* 0x7ff000001200742a */ /* 0x000fdc0003f2d200 */
[----:B------:R-:W-:Y:S01]  /*0ee0*/  @!P1 IMAD.MOV.U32 R24, RZ, RZ, 0x0 ;  /* 0x00000000ff189424 */ /* 0x000fe200078e00ff */
[----:B------:R-:W-:-:S07]  /*0ef0*/  @!P1 MOV R25, 0x7ff00000 ;  /* 0x7ff0000000199802 */ /* 0x000fce0000000f00 */
.L_x_185:
[----:B------:R-:W-:Y:S05]  /*0f00*/  BSYNC.RECONVERGENT B0 ;  /* 0x0000000000007941 */ /* 0x000fea0003800200 */
.L_x_184:
[----:B------:R-:W-:Y:S01]  /*0f10*/  FSEL R18, R24, RZ, P0 ;  /* 0x000000ff18127208 */ /* 0x000fe20000000000 */
[----:B--2---:R-:W-:Y:S01]  /*0f20*/  DADD R8, -RZ, |R22| ;  /* 0x00000000ff087229 */ /* 0x004fe20000000516 */
[----:B------:R-:W-:Y:S01]  /*0f30*/  FSEL R19, R25, 1.875, P0 ;  /* 0x3ff0000019137808 */ /* 0x000fe20000000000 */
[----:B------:R-:W-:Y:S05]  /*0f40*/  BSSY.RECONVERGENT B0, `(.L_x_186) ;  /* 0x0000006000007945 */ /* 0x000fea0003800200 */
[----:B------:R-:W-:-:S03]  /*0f50*/  DADD R18, R26, R18 ;  /* 0x000000001a127229 */ /* 0x000fc60000000012 */
[----:B------:R-:W-:Y:S01]  /*0f60*/  IMAD.MOV.U32 R24, RZ, RZ, R8 ;  /* 0x000000ffff187224 */ /* 0x000fe200078e0008 */
[----:B------:R-:W-:-:S06]  /*0f70*/  MOV R8, 0xfa0 ;  /* 0x00000fa000087802 */ /* 0x000fcc0000000f00 */
[----:B------:R1:W2:Y:S02]  /*0f80*/  F2F.F32.F64 R18, R18 ;  /* 0x0000001200127310 */ /* 0x0002a40000301000 */
[----:B012---:R-:W-:Y:S05]  /*0f90*/  CALL.REL.NOINC `($_Z8norm_jjbPfS_iffii$__internal_accurate_pow) ;  /* 0x0000001000f07944 */ /* 0x007fea0003c00000 */
[----:B------:R-:W-:Y:S05]  /*0fa0*/  BSYNC.RECONVERGENT B0 ;  /* 0x0000000000007941 */ /* 0x000fea0003800200 */
.L_x_186:
        /* <DEDUP_REMOVED lines=15> */
.L_x_189:
[----:B------:R-:W-:-:S11]  /*10a0*/  DADD R24, R22, 2 ;  /* 0x4000000016187429 */ /* 0x000fd60000000000 */
.L_x_188:
[----:B------:R-:W-:Y:S05]  /*10b0*/  BSYNC.RECONVERGENT B0 ;  /* 0x0000000000007941 */ /* 0x000fea0003800200 */
.L_x_187:
[----:B------:R-:W-:-:S04]  /*10c0*/  IMAD.U32 R9, RZ, RZ, UR15 ;  /* 0x0000000fff097e24 */ /* 0x000fc8000f8e00ff */
[----:B------:R-:W-:-:S05]  /*10d0*/  IMAD.WIDE R20, R9, 0x4, R20 ;  /* 0x0000000409147825 */ /* 0x000fca00078e0214 */
[----:B------:R-:W2:Y:S01]  /*10e0*/  LDG.E R19, desc[UR16][R20.64] ;  /* 0x0000001014137981 */ /* 0x000ea2000c1e1900 */
[----:B------:R-:W0:Y:S01]  /*10f0*/  F2F.F64.F32 R8, R18 ;  /* 0x0000001200087310 */ /* 0x000e220000201800 */
[----:B------:R-:W-:Y:S01]  /*1100*/  FSETP.NEU.AND P0, PT, R7, 1, PT ;  /* 0x3f8000000700780b */ /* 0x000fe20003f0d000 */
[----:B------:R-:W-:Y:S03]  /*1110*/  BSSY.RECONVERGENT B0, `(.L_x_190) ;  /* 0x000000a000007945 */ /* 0x000fe60003800200 */
[----:B------:R-:W-:Y:S02]  /*1120*/  FSEL R26, R24, RZ, P0 ;  /* 0x000000ff181a7208 */ /* 0x000fe40000000000 */
[----:B------:R-:W-:-:S06]  /*1130*/  FSEL R27, R25, 1.875, P0 ;  /* 0x3ff00000191b7808 */ /* 0x000fcc0000000000 */
[----:B0-----:R-:W-:-:S06]  /*1140*/  DADD R26, R8, R26 ;  /* 0x00000000081a7229 */ /* 0x001fcc000000001a */
[----:B------:R-:W-:Y:S08]  /*1150*/  F2F.F32.F64 R7, R26 ;  /* 0x0000001a00077310 */ /* 0x000ff00000301000 */
[----:B--2---:R-:W0:Y:S02]  /*1160*/  F2F.F64.F32 R22, R19 ;  /* 0x0000001300167310 */ /* 0x004e240000201800 */
[----:B0-----:R-:W-:-:S10]  /*1170*/  DADD R8, -RZ, |R22| ;  /* 0x00000000ff087229 */ /* 0x001fd40000000516 */
[----:B------:R-:W-:Y:S01]  /*1180*/  IMAD.MOV.U32 R24, RZ, RZ, R8 ;  /* 0x000000ffff187224 */ /* 0x000fe200078e0008 */
[----:B------:R-:W-:-:S07]  /*1190*/  MOV R8, 0x11b0 ;  /* 0x000011b000087802 */ /* 0x000fce0000000f00 */
[----:B------:R-:W-:Y:S05]  /*11a0*/  CALL.REL.NOINC `($_Z8norm_jjbPfS_iffii$__internal_accurate_pow) ;  /* 0x00000010006c7944 */ /* 0x000fea0003c00000 */
[----:B------:R-:W-:Y:S05]  /*11b0*/  BSYNC.RECONVERGENT B0 ;  /* 0x0000000000007941 */ /* 0x000fea0003800200 */
.L_x_190:
        /* <DEDUP_REMOVED lines=15> */
.L_x_193:
[----:B------:R-:W-:-:S11]  /*12b0*/  DADD R24, R22, 2 ;  /* 0x4000000016187429 */ /* 0x000fd60000000000 */
.L_x_192:
[----:B------:R-:W-:Y:S05]  /*12c0*/  BSYNC.RECONVERGENT B0 ;  /* 0x0000000000007941 */ /* 0x000fea0003800200 */
.L_x_191:
        /* <DEDUP_REMOVED lines=16> */
.L_x_194:
        /* <DEDUP_REMOVED lines=15> */
.L_x_197:
[----:B------:R-:W-:-:S11]  /*14c0*/  DADD R24, R20, 2 ;  /* 0x4000000014187429 */ /* 0x000fd60000000000 */
.L_x_196:
[----:B------:R-:W-:Y:S05]  /*14d0*/  BSYNC.RECONVERGENT B0 ;  /* 0x0000000000007941 */ /* 0x000fea0003800200 */
.L_x_195:
[----:B------:R-:W0:Y:S01]  /*14e0*/  F2F.F64.F32 R8, R19 ;  /* 0x0000001300087310 */ /* 0x000e220000201800 */
[----:B------:R-:W-:Y:S01]  /*14f0*/  FSETP.NEU.AND P0, PT, R18, 1, PT ;  /* 0x3f8000001200780b */ /* 0x000fe20003f0d000 */
[----:B------:R-:W-:Y:S01]  /*1500*/  UIADD3 UR14, UPT, UPT, UR14, 0x4, URZ ;  /* 0x000000040e0e7890 */ /* 0x000fe2000fffe0ff */
[----:B------:R-:W-:Y:S02]  /*1510*/  IMAD.U32 R7, RZ, RZ, UR15 ;  /* 0x0000000fff077e24 */ /* 0x000fe4000f8e00ff */
[----:B------:R-:W-:Y:S01]  /*1520*/  FSEL R20, R24, RZ, P0 ;  /* 0x000000ff18147208 */ /* 0x000fe20000000000 */
[----:B------:R-:W-:Y:S01]  /*1530*/  UISETP.GE.AND UP0, UPT, UR14, UR18, UPT ;  /* 0x000000120e00728c */ /* 0x000fe2000bf06270 */
[----:B------:R-:W-:Y:S01]  /*1540*/  FSEL R21, R25, 1.875, P0 ;  /* 0x3ff0000019157808 */ /* 0x000fe20000000000 */
[----:B------:R-:W-:-:S05]  /*1550*/  IMAD R0, R7, 0x4, R0 ;  /* 0x0000000407007824 */ /* 0x000fca00078e0200 */
[----:B0-----:R-:W-:-:S06]  /*1560*/  DADD R8, R8, R20 ;  /* 0x0000000008087229 */ /* 0x001fcc0000000014 */
[----:B------:R0:W1:Y:S01]  /*1570*/  F2F.F32.F64 R41, R8 ;  /* 0x0000000800297310 */ /* 0x0000620000301000 */
[----:B------:R-:W-:Y:S05]  /*1580*/  BRA.U !UP0, `(.L_x_198) ;  /* 0xfffffff508e47547 */ /* 0x000fea000b83ffff */
.L_x_169:
[----:B------:R4:W5:Y:S01]  /*1590*/  LDG.E R0, desc[UR16][R10.64] ;  /* 0x000000100a007981 */ /* 0x000962000c1e1900 */
[----:B-1-3--:R-:W-:Y:S01]  /*15a0*/  FFMA R41, R4, R41, 1 ;  /* 0x3f80000004297423 */ /* 0x00afe20000000029 */
[----:B------:R-:W-:Y:S03]  /*15b0*/  BSSY.RECONVERGENT B0, `(.L_x_199) ;  /* 0x0000056000007945 */ /* 0x000fe60003800200 */
[C---:B0-2---:R-:W-:Y:S01]  /*15c0*/  FMUL R8, |R41|.reuse, 16777216 ;  /* 0x4b80000029087820 */ /* 0x045fe20000400200 */
[----:B------:R-:W-:-:S04]  /*15d0*/  FSETP.GEU.AND P0, PT, |R41|, 1.175494350822287508e-38, PT ;  /* 0x008000002900780b */ /* 0x000fc80003f0e200 */
[----:B------:R-:W-:-:S05]  /*15e0*/  FSEL R8, R8, |R41|, !P0 ;  /* 0x4000002908087208 */ /* 0x000fca0004000000 */
[----:B------:R-:W-:-:S05]  /*15f0*/  VIADD R7, R8, 0xc0cafb0d ;  /* 0xc0cafb0d08077836 */ /* 0x000fca0000000000 */
[----:B------:R-:W-:Y:S02]  /*1600*/  LOP3.LUT R9, R7, 0xff800000, RZ, 0xc0, !PT ;  /* 0xff80000007097812 */ /* 0x000fe400078ec0ff */
[----:B------:R-:W-:-:S03]  /*1610*/  FSEL R7, RZ, -24, P0 ;  /* 0xc1c00000ff077808 */ /* 0x000fc60000000000 */
[----:B------:R-:W-:-:S04]  /*1620*/  IMAD.IADD R8, R8, 0x1, -R9 ;  /* 0x0000000108087824 */ /* 0x000fc800078e0a09 */
[C---:B------:R-:W-:Y:S01]  /*1630*/  FADD R19, R8.reuse, 1 ;  /* 0x3f80000008137421 */ /* 0x040fe20000000000 */
[----:B------:R-:W-:Y:S01]  /*1640*/  FADD R18, R8, -1 ;  /* 0xbf80000008127421 */ /* 0x000fe20000000000 */
[----:B------:R-:W-:-:S03]  /*1650*/  I2FP.F32.S32 R8, R9 ;  /* 0x0000000900087245 */ /* 0x000fc60000201400 */
[----:B------:R-:W-:Y:S01]  /*1660*/  FADD R20, R18, R18 ;  /* 0x0000001212147221 */ /* 0x000fe20000000000 */
[----:B------:R-:W0:Y:S01]  /*1670*/  MUFU.RCP R19, R19 ;  /* 0x0000001300137308 */ /* 0x000e220000001000 */
[----:B------:R-:W-:Y:S01]  /*1680*/  FFMA R7, R8, 1.1920928955078125e-07, R7 ;  /* 0x3400000008077823 */ /* 0x000fe20000000007 */
[----:B------:R-:W-:Y:S02]  /*1690*/  IMAD.MOV.U32 R8, RZ, RZ, 0x3a2c32e4 ;  /* 0x3a2c32e4ff087424 */ /* 0x000fe400078e00ff */
[----:B0-----:R-:W-:-:S04]  /*16a0*/  FMUL R20, R19, R20 ;  /* 0x0000001413147220 */ /* 0x001fc80000400000 */
[----:B------:R-:W-:Y:S01]  /*16b0*/  FADD R21, R18, -R20 ;  /* 0x8000001412157221 */ /* 0x000fe20000000000 */
[C---:B------:R-:W-:Y:S01]  /*16c0*/  FMUL R9, R20.reuse, R20 ;  /* 0x0000001414097220 */ /* 0x040fe20000400000 */
[----:B------:R-:W-:Y:S02]  /*16d0*/  FFMA R24, R20, 1.4426950216293334961, R7 ;  /* 0x3fb8aa3b14187823 */ /* 0x000fe40000000007 */
[----:B------:R-:W-:Y:S01]  /*16e0*/  FADD R21, R21, R21 ;  /* 0x0000001515157221 */ /* 0x000fe20000000000 */
[----:B------:R-:W-:Y:S01]  /*16f0*/  FFMA R8, R9, R8, 0.0032181653659790754318 ;  /* 0x3b52e7db09087423 */ /* 0x000fe20000000008 */
[----:B------:R-:W-:Y:S02]  /*1700*/  FADD R7, R7, -R24 ;  /* 0x8000001807077221 */ /* 0x000fe40000000000 */
[----:B------:R-:W-:Y:S01]  /*1710*/  FFMA R18, R18, -R20, R21 ;  /* 0x8000001412127223 */ /* 0x000fe20000000015 */
[----:B------:R-:W-:Y:S01]  /*1720*/  FFMA R22, R9, R8, 0.018033718690276145935 ;  /* 0x3c93bb7309167423 */ /* 0x000fe20000000008 */
[----:B------:R-:W-:Y:S01]  /*1730*/  FFMA R7, R20, 1.4426950216293334961, R7 ;  /* 0x3fb8aa3b14077823 */ /* 0x000fe20000000007 */
[----:B------:R-:W0:Y:S01]  /*1740*/  LDC R8, c[0x0][0x398] ;  /* 0x0000e600ff087b82 */ /* 0x000e220000000800 */
[----:B------:R-:W-:Y:S01]  /*1750*/  FMUL R18, R19, R18 ;  /* 0x0000001213127220 */ /* 0x000fe20000400000 */
[----:B------:R-:W-:-:S03]  /*1760*/  FFMA R22, R9, R22, 0.12022458761930465698 ;  /* 0x3df6384f09167423 */ /* 0x000fc60000000016 */
[----:B------:R-:W-:Y:S01]  /*1770*/  FFMA R7, R18, 1.4426950216293334961, R7 ;  /* 0x3fb8aa3b12077823 */ /* 0x000fe20000000007 */
[----:B------:R-:W-:Y:S01]  /*1780*/  FMUL R9, R9, R22 ;  /* 0x0000001609097220 */ /* 0x000fe20000400000 */
[----:B------:R-:W-:Y:S02]  /*1790*/  MOV R22, 0x391fcb8e ;  /* 0x391fcb8e00167802 */ /* 0x000fe40000000f00 */
[----:B------:R-:W-:Y:S01]  /*17a0*/  FFMA R7, R20, 1.9251366722983220825e-08, R7 ;  /* 0x32a55e3414077823 */ /* 0x000fe20000000007 */
[----:B------:R-:W-:-:S04]  /*17b0*/  FMUL R19, R9, 3 ;  /* 0x4040000009137820 */ /* 0x000fc80000400000 */
[----:B------:R-:W-:-:S04]  /*17c0*/  FFMA R18, R18, R19, R7 ;  /* 0x0000001312127223 */ /* 0x000fc80000000007 */
[----:B------:R-:W-:-:S04]  /*17d0*/  FFMA R9, R20, R9, R18 ;  /* 0x0000000914097223 */ /* 0x000fc80000000012 */
[----:B------:R-:W-:-:S04]  /*17e0*/  FADD R7, R24, R9 ;  /* 0x0000000918077221 */ /* 0x000fc80000000000 */
[----:B0-----:R-:W-:Y:S01]  /*17f0*/  FMUL R18, R7, R8 ;  /* 0x0000000807127220 */ /* 0x001fe20000400000 */
[----:B------:R-:W-:-:S03]  /*1800*/  FADD R24, -R24, R7 ;  /* 0x0000000718187221 */ /* 0x000fc60000000100 */
[----:B------:R-:W0:Y:S01]  /*1810*/  FRND R19, R18 ;  /* 0x0000001200137307 */ /* 0x000e220000201000 */
[----:B------:R-:W-:Y:S01]  /*1820*/  FADD R9, R9, -R24 ;  /* 0x8000001809097221 */ /* 0x000fe20000000000 */
[-C--:B------:R-:W-:Y:S01]  /*1830*/  FFMA R20, R7, R8.reuse, -R18 ;  /* 0x0000000807147223 */ /* 0x080fe20000000812 */
[C---:B------:R-:W-:Y:S02]  /*1840*/  FSETP.GT.AND P1, PT, |R18|.reuse, 152, PT ;  /* 0x431800001200780b */ /* 0x040fe40003f24200 */
[C---:B------:R-:W-:Y:S01]  /*1850*/  FSETP.GEU.AND P2, PT, R18.reuse, RZ, PT ;  /* 0x000000ff1200720b */ /* 0x040fe20003f4e000 */
[----:B------:R-:W-:Y:S02]  /*1860*/  FFMA R9, R9, R8, R20 ;  /* 0x0000000809097223 */ /* 0x000fe40000000014 */
[----:B------:R-:W1:Y:S01]  /*1870*/  F2I.NTZ R7, R18 ;  /* 0x0000001200077305 */ /* 0x000e620000203100 */
[----:B0-----:R-:W-:Y:S01]  /*1880*/  FADD R20, R18, -R19 ;  /* 0x8000001312147221 */ /* 0x001fe20000000000 */
[----:B------:R-:W-:-:S03]  /*1890*/  FSETP.GT.AND P0, PT, R19, RZ, PT ;  /* 0x000000ff1300720b */ /* 0x000fc60003f04000 */
[----:B------:R-:W-:-:S04]  /*18a0*/  FADD R9, R9, R20 ;  /* 0x0000001409097221 */ /* 0x000fc80000000000 */
[----:B------:R-:W-:Y:S01]  /*18b0*/  FFMA R20, R9, R22, 0.0013391353422775864601 ;  /* 0x3aaf85ed09147423 */ /* 0x000fe20000000016 */
[----:B------:R-:W-:Y:S02]  /*18c0*/  SEL R22, RZ, 0x83000000, P0 ;  /* 0x83000000ff167807 */ /* 0x000fe40000000000 */
[----:B------:R-:W-:Y:S01]  /*18d0*/  FSETP.NEU.AND P0, PT, R41, 1, PT ;  /* 0x3f8000002900780b */ /* 0x000fe20003f0d000 */
[----:B------:R-:W-:-:S03]  /*18e0*/  FFMA R20, R9, R20, 0.0096188392490148544312 ;  /* 0x3c1d985609147423 */ /* 0x000fc60000000014 */
[----:B------:R-:W-:Y:S01]  /*18f0*/  FSETP.EQ.OR P0, PT, R8, RZ, !P0 ;  /* 0x000000ff0800720b */ /* 0x000fe20004702400 */
[----:B------:R-:W-:-:S04]  /*1900*/  FFMA R20, R9, R20, 0.055503588169813156128 ;  /* 0x3d6357bb09147423 */ /* 0x000fc80000000014 */
[----:B------:R-:W-:-:S04]  /*1910*/  FFMA R20, R9, R20, 0.24022644758224487305 ;  /* 0x3e75fdec09147423 */ /* 0x000fc80000000014 */
[----:B------:R-:W-:-:S04]  /*1920*/  FFMA R20, R9, R20, 0.69314718246459960938 ;  /* 0x3f31721809147423 */ /* 0x000fc80000000014 */
[----:B------:R-:W-:Y:S01]  /*1930*/  FFMA R20, R9, R20, 1 ;  /* 0x3f80000009147423 */ /* 0x000fe20000000014 */
[----:B------:R-:W-:Y:S02]  /*1940*/  VIADD R9, R22, 0x7f000000 ;  /* 0x7f00000016097836 */ /* 0x000fe40000000000 */
[----:B-1----:R-:W-:Y:S02]  /*1950*/  IMAD R22, R7, 0x800000, -R22 ;  /* 0x0080000007167824 */ /* 0x002fe400078e0a16 */
[----:B------:R-:W-:Y:S01]  /*1960*/  FMUL R9, R20, R9 ;  /* 0x0000000914097220 */ /* 0x000fe20000400000 */
[----:B------:R-:W-:-:S03]  /*1970*/  IMAD.MOV.U32 R7, RZ, RZ, 0x3f800000 ;  /* 0x3f800000ff077424 */ /* 0x000fc600078e00ff */
[----:B------:R-:W-:Y:S01]  /*1980*/  FMUL R9, R9, R22 ;  /* 0x0000001609097220 */ /* 0x000fe20000400000 */
[----:B------:R-:W-:Y:S01]  /*1990*/  @P1 FSEL R9, RZ, +INF , !P2 ;  /* 0x7f800000ff091808 */ /* 0x000fe20005000000 */
[----:B----4-:R-:W-:Y:S06]  /*19a0*/  @P0 BRA `(.L_x_200) ;  /* 0x0000000000580947 */ /* 0x010fec0003800000 */
[----:B------:R-:W-:-:S04]  /*19b0*/  FSETP.NAN.AND P0, PT, |R8|, |R8|, PT ;  /* 0x400000080800720b */ /* 0x000fc80003f08200 */
[----:B------:R-:W-:-:S13]  /*19c0*/  FSETP.NUM.AND P0, PT, |R41|, |R41|, !P0 ;  /* 0x400000292900720b */ /* 0x000fda0004707200 */
[----:B------:R-:W-:Y:S01]  /*19d0*/  @!P0 FADD R7, R41, R8 ;  /* 0x0000000829078221 */ /* 0x000fe20000000000 */
[----:B------:R-:W-:Y:S06]  /*19e0*/  @!P0 BRA `(.L_x_200) ;  /* 0x0000000000488947 */ /* 0x000fec0003800000 */
[----:B------:R-:W-:-:S04]  /*19f0*/  FSETP.NEU.AND P0, PT, |R41|, +INF , PT ;  /* 0x7f8000002900780b */ /* 0x000fc80003f0d200 */
[----:B------:R-:W-:-:S04]  /*1a00*/  FSETP.NEU.AND P0, PT, R41, RZ, P0 ;  /* 0x000000ff2900720b */ /* 0x000fc8000070d000 */
[----:B------:R-:W-:Y:S02]  /*1a10*/  FSETP.GEU.OR P1, PT, R8, RZ, P0 ;  /* 0x000000ff0800720b */ /* 0x000fe4000072e400 */
[----:B------:R-:W-:-:S07]  /*1a20*/  FSETP.NEU.AND P2, PT, |R2|, 1, !P0 ;  /* 0x3f8000000200780b */ /* 0x000fce000474d200 */
[----:B------:R-:W-:-:S05]  /*1a30*/  @!P0 FADD R18, R41, R41 ;  /* 0x0000002929128221 */ /* 0x000fca0000000000 */
[----:B------:R-:W-:-:S04]  /*1a40*/  @!P1 LOP3.LUT R18, R18, 0x7f800000, RZ, 0x3c, !PT ;  /* 0x7f80000012129812 */ /* 0x000fc800078e3cff */
[----:B------:R-:W-:-:S05]  /*1a50*/  @P2 LOP3.LUT R18, R18, 0x7fffffff, RZ, 0xc0, !PT ;  /* 0x7fffffff12122812 */ /* 0x000fca00078ec0ff */
[----:B------:R-:W-:Y:S01]  /*1a60*/  @!P0 IMAD.MOV.U32 R7, RZ, RZ, R18 ;  /* 0x000000ffff078224 */ /* 0x000fe200078e0012 */
[----:B------:R-:W-:Y:S06]  /*1a70*/  @!P0 BRA `(.L_x_200) ;  /* 0x0000000000248947 */ /* 0x000fec0003800000 */
[----:B------:R-:W-:Y:S02]  /*1a80*/  FSETP.NEU.AND P0, PT, |R8|, +INF , PT ;  /* 0x7f8000000800780b */ /* 0x000fe40003f0d200 */
[----:B------:R-:W-:-:S13]  /*1a90*/  FSETP.EQ.AND P1, PT, R41, -1, PT ;  /* 0xbf8000002900780b */ /* 0x000fda0003f22000 */
[----:B------:R-:W-:Y:S05]  /*1aa0*/  @!P0 BRA P1, `(.L_x_200) ;  /* 0x0000000000188947 */ /* 0x000fea0000800000 */
[----:B------:R-:W-:Y:S01]  /*1ab0*/  FSETP.GEU.AND P1, PT, R41, RZ, PT ;  /* 0x000000ff2900720b */ /* 0x000fe20003f2e000 */
[----:B------:R-:W-:-:S12]  /*1ac0*/  IMAD.MOV.U32 R7, RZ, RZ, R9 ;  /* 0x000000ffff077224 */ /* 0x000fd800078e0009 */
[----:B------:R-:W-:Y:S02]  /*1ad0*/  @!P1 FSETP.NEU.AND P2, PT, |R2|, 1, PT ;  /* 0x3f8000000200980b */ /* 0x000fe40003f4d200 */
[----:B------:R-:W-:Y:S02]  /*1ae0*/  @!P1 FSETP.NEU.AND P0, PT, R3, R8, PT ;  /* 0x000000080300920b */ /* 0x000fe40003f0d000 */
[----:B------:R-:W-:-:S04]  /*1af0*/  @!P1 FSEL R8, R9, -R9, P2 ;  /* 0x8000000909089208 */ /* 0x000fc80001000000 */
[----:B------:R-:W-:-:S07]  /*1b00*/  @!P1 FSEL R7, R8, +QNAN , !P0 ;  /* 0x7fffffff08079808 */ /* 0x000fce0004000000 */
.L_x_200:
[----:B------:R-:W-:Y:S05]  /*1b10*/  BSYNC.RECONVERGENT B0 ;  /* 0x0000000000007941 */ /* 0x000fea0003800200 */
.L_x_199:
[----:B------:R-:W0:Y:S01]  /*1b20*/  MUFU.RCP R8, R7 ;  /* 0x0000000700087308 */ /* 0x000e220000001000 */
[----:B------:R-:W-:Y:S07]  /*1b30*/  BSSY.RECONVERGENT B0, `(.L_x_201) ;  /* 0x000000b000007945 */ /* 0x000fee0003800200 */
[----:B-----5:R-:W1:Y:S01]  /*1b40*/  FCHK P0, R0, R7 ;  /* 0x0000000700007302 */ /* 0x020e620000000000 */
[----:B0-----:R-:W-:-:S04]  /*1b50*/  FFMA R9, R8, -R7, 1 ;  /* 0x3f80000008097423 */ /* 0x001fc80000000807 */
[----:B------:R-:W-:-:S04]  /*1b60*/  FFMA R9, R8, R9, R8 ;  /* 0x0000000908097223 */ /* 0x000fc80000000008 */
[----:B------:R-:W-:-:S04]  /*1b70*/  FFMA R8, R0, R9, RZ ;  /* 0x0000000900087223 */ /* 0x000fc800000000ff */
[----:B------:R-:W-:-:S04]  /*1b80*/  FFMA R18, R8, -R7, R0 ;  /* 0x8000000708127223 */ /* 0x000fc80000000000 */
[----:B------:R-:W-:Y:S01]  /*1b90*/  FFMA R9, R9, R18, R8 ;  /* 0x0000001209097223 */ /* 0x000fe20000000008 */
[----:B-1----:R-:W-:Y:S06]  /*1ba0*/  @!P0 BRA `(.L_x_202) ;  /* 0x00000000000c8947 */ /* 0x002fec0003800000 */
[----:B------:R-:W-:-:S07]  /*1bb0*/  MOV R8, 0x1bd0 ;  /* 0x00001bd000087802 */ /* 0x000fce0000000f00 */
[----:B------:R-:W-:Y:S05]  /*1bc0*/  CALL.REL.NOINC `($__internal_3_$__cuda_sm3x_div_rn_noftz_f32_slowpath) ;  /* 0x00000000004c7944 */ /* 0x000fea0003c00000 */
[----:B------:R-:W-:-:S07]  /*1bd0*/  IMAD.MOV.U32 R9, RZ, RZ, R19 ;  /* 0x000000ffff097224 */ /* 0x000fce00078e0013 */
.L_x_202:
[----:B------:R-:W-:Y:S05]  /*1be0*/  BSYNC.RECONVERGENT B0 ;  /* 0x0000000000007941 */ /* 0x000fea0003800200 */
.L_x_201:
[----:B------:R-:W0:Y:S01]  /*1bf0*/  LDCU UR19, c[0x0][0x390] ;  /* 0x00007200ff1377ac */ /* 0x000e220008000800 */
[----:B------:R1:W-:Y:S01]  /*1c00*/  STG.E desc[UR16][R14.64], R9 ;  /* 0x000000090e007986 */ /* 0x0003e2000c101910 */
[----:B------:R-:W-:Y:S02]  /*1c10*/  USHF.L.U32 UR14, UR4, 0x2, URZ ;  /* 0x00000002040e7899 */ /* 0x000fe400080006ff */
[----:B------:R-:W-:Y:S02]  /*1c20*/  UIADD3 UR4, UPT, UPT, UR4, 0x1, URZ ;  /* 0x0000000104047890 */ /* 0x000fe4000fffe0ff */
[----:B------:R-:W-:Y:S02]  /*1c30*/  UISETP.EQ.AND UP1, UPT, UR14, URZ, UPT ;  /* 0x000000ff0e00728c */ /* 0x000fe4000bf22270 */
[----:B------:R-:W-:Y:S02]  /*1c40*/  UISETP.EQ.AND UP2, UPT, UR14, 0x4, UPT ;  /* 0x000000040e00788c */ /* 0x000fe4000bf42270 */
[----:B------:R-:W-:-:S02]  /*1c50*/  UISETP.EQ.AND UP3, UPT, UR14, 0x8, UPT ;  /* 0x000000080e00788c */ /* 0x000fc4000bf62270 */
[----:B------:R-:W-:Y:S02]  /*1c60*/  UISETP.EQ.AND UP4, UPT, UR14, 0xc, UPT ;  /* 0x0000000c0e00788c */ /* 0x000fe4000bf82270 */
[----:B------:R-:W-:Y:S02]  /*1c70*/  UISETP.EQ.AND UP5, UPT, UR14, 0x10, UPT ;  /* 0x000000100e00788c */ /* 0x000fe4000bfa2270 */
[----:B0-----:R-:W-:Y:S01]  /*1c80*/  UISETP.NE.AND UP0, UPT, UR4, UR19, UPT ;  /* 0x000000130400728c */ /* 0x001fe2000bf05270 */
[----:B------:R-:W-:Y:S02]  /*1c90*/  @UP1 UMOV UR5, URZ ;  /* 0x000000ff00051c82 */ /* 0x000fe40008000000 */
[----:B------:R-:W-:Y:S02]  /*1ca0*/  @UP2 UMOV UR6, URZ ;  /* 0x000000ff00062c82 */ /* 0x000fe40008000000 */
[----:B------:R-:W-:Y:S02]  /*1cb0*/  @UP3 UMOV UR7, URZ ;  /* 0x000000ff00073c82 */ /* 0x000fe40008000000 */
[----:B------:R-:W-:-:S02]  /*1cc0*/  @UP4 UMOV UR8, URZ ;  /* 0x000000ff00084c82 */ /* 0x000fc40008000000 */
[----:B------:R-:W-:Y:S01]  /*1cd0*/  @UP5 UMOV UR9, URZ ;  /* 0x000000ff00095c82 */ /* 0x000fe20008000000 */
[----:B-1----:R-:W-:Y:S05]  /*1ce0*/  BRA.U UP0, `(.L_x_203) ;  /* 0xffffffe500e87547 */ /* 0x002fea000b83ffff */
[----:B------:R-:W-:Y:S05]  /*1cf0*/  EXIT ;  /* 0x000000000000794d */ /* 0x000fea0003800000 */
        .weak           $__internal_3_$__cuda_sm3x_div_rn_noftz_f32_slowpath
        .type           $__internal_3_$__cuda_sm3x_div_rn_noftz_f32_slowpath,@function
        .size           $__internal_3_$__cuda_sm3x_div_rn_noftz_f32_slowpath,($_Z8norm_jjbPfS_iffii$__internal_accurate_pow - $__internal_3_$__cuda_sm3x_div_rn_noftz_f32_slowpath)
$__internal_3_$__cuda_sm3x_div_rn_noftz_f32_slowpath:
[----:B------:R-:W-:Y:S01]  /*1d00*/  SHF.R.U32.HI R18, RZ, 0x17, R7 ;  /* 0x00000017ff127819 */ /* 0x000fe20000011607 */
[----:B------:R-:W-:Y:S01]  /*1d10*/  BSSY.RECONVERGENT B1, `(.L_x_204) ;  /* 0x0000062000017945 */ /* 0x000fe20003800200 */
[----:B------:R-:W-:Y:S02]  /*1d20*/  SHF.R.U32.HI R9, RZ, 0x17, R0 ;  /* 0x00000017ff097819 */ /* 0x000fe40000011600 */
[----:B------:R-:W-:Y:S02]  /*1d30*/  LOP3.LUT R22, R18, 0xff, RZ, 0xc0, !PT ;  /* 0x000000ff12167812 */ /* 0x000fe400078ec0ff */
[----:B------:R-:W-:-:S03]  /*1d40*/  LOP3.LUT R20, R9, 0xff, RZ, 0xc0, !PT ;  /* 0x000000ff09147812 */ /* 0x000fc600078ec0ff */
[----:B------:R-:W-:Y:S02]  /*1d50*/  VIADD R19, R22, 0xffffffff ;  /* 0xffffffff16137836 */ /* 0x000fe40000000000 */
[----:B------:R-:W-:-:S03]  /*1d60*/  VIADD R18, R20, 0xffffffff ;  /* 0xffffffff14127836 */ /* 0x000fc60000000000 */
[----:B------:R-:W-:-:S04]  /*1d70*/  ISETP.GT.U32.AND P0, PT, R19, 0xfd, PT ;  /* 0x000000fd1300780c */ /* 0x000fc80003f04070 */
[----:B------:R-:W-:-:S13]  /*1d80*/  ISETP.GT.U32.OR P0, PT, R18, 0xfd, P0 ;  /* 0x000000fd1200780c */ /* 0x000fda0000704470 */
[----:B------:R-:W-:Y:S01]  /*1d90*/  @!P0 IMAD.MOV.U32 R9, RZ, RZ, RZ ;  /* 0x000000ffff098224 */ /* 0x000fe200078e00ff */
        /* <DEDUP_REMOVED lines=22> */
[----:B------:R-:W-:Y:S02]  /*1f00*/  @!P1 FFMA R7, R7, 1.84467440737095516160e+19, RZ ;  /* 0x5f80000007079823 */ /* 0x000fe400000000ff */
[----:B------:R-:W-:-:S07]  /*1f10*/  @!P1 VIADD R9, R9, 0x40 ;  /* 0x0000004009099836 */ /* 0x000fce0000000000 */
.L_x_205:
[----:B------:R-:W-:Y:S01]  /*1f20*/  LEA R18, R22, 0xc0800000, 0x17 ;  /* 0xc080000016127811 */ /* 0x000fe200078eb8ff */
[----:B------:R-:W-:Y:S04]  /*1f30*/  BSSY.RECONVERGENT B2, `(.L_x_210) ;  /* 0x0000036000027945 */ /* 0x000fe80003800200 */
[----:B------:R-:W-:Y:S02]  /*1f40*/  IMAD.IADD R18, R7, 0x1, -R18 ;  /* 0x0000000107127824 */ /* 0x000fe400078e0a12 */
[----:B------:R-:W-:Y:S02]  /*1f50*/  VIADD R7, R20, 0xffffff81 ;  /* 0xffffff8114077836 */ /* 0x000fe40000000000 */
[----:B------:R0:W1:Y:S01]  /*1f60*/  MUFU.RCP R19, R18 ;  /* 0x0000001200137308 */ /* 0x0000620000001000 */
[----:B------:R-:W-:Y:S01]  /*1f70*/  FADD.FTZ R21, -R18, -RZ ;  /* 0x800000ff12157221 */ /* 0x000fe20000010100 */
[C---:B------:R-:W-:Y:S01]  /*1f80*/  IMAD R0, R7.reuse, -0x800000, R0 ;  /* 0xff80000007007824 */ /* 0x040fe200078e0200 */
[----:B0-----:R-:W-:-:S05]  /*1f90*/  IADD3 R18, PT, PT, R7, 0x7f, -R22 ;  /* 0x0000007f07127810 */ /* 0x001fca0007ffe816 */
[----:B------:R-:W-:Y:S02]  /*1fa0*/  IMAD.IADD R18, R18, 0x1, R9 ;  /* 0x0000000112127824 */ /* 0x000fe400078e0209 */
[----:B-1----:R-:W-:-:S04]  /*1fb0*/  FFMA R20, R19, R21, 1 ;  /* 0x3f80000013147423 */ /* 0x002fc80000000015 */
        /* <DEDUP_REMOVED lines=8> */
[----:B------:R-:W-:-:S05]  /*2040*/  IMAD.IADD R21, R0, 0x1, R18 ;  /* 0x0000000100157824 */ /* 0x000fca00078e0212 */
[----:B------:R-:W-:-:S04]  /*2050*/  IADD3 R0, PT, PT, R21, -0x1, RZ ;  /* 0xffffffff15007810 */ /* 0x000fc80007ffe0ff */
        /* <DEDUP_REMOVED lines=9> */
[CCC-:B------:R-:W-:Y:S01]  /*20f0*/  FFMA.RZ R0, R24.reuse, R20.reuse, R23.reuse ;  /* 0x0000001418007223 */ /* 0x1c0fe2000000c017 */
[C---:B------:R-:W-:Y:S02]  /*2100*/  VIADD R18, R21.reuse, 0x20 ;  /* 0x0000002015127836 */ /* 0x040fe40000000000 */
[-CC-:B------:R-:W-:Y:S01]  /*2110*/  FFMA.RM R7, R24, R20.reuse, R23.reuse ;  /* 0x0000001418077223 */ /* 0x180fe20000004017 */
[C---:B------:R-:W-:Y:S02]  /*2120*/  ISETP.NE.AND P2, PT, R21.reuse, RZ, PT ;  /* 0x000000ff1500720c */ /* 0x040fe40003f45270 */
[----:B------:R-:W-:Y:S01]  /*2130*/  LOP3.LUT R9, R0, 0x7fffff, RZ, 0xc0, !PT ;  /* 0x007fffff00097812 */ /* 0x000fe200078ec0ff */
[----:B------:R-:W-:Y:S01]  /*2140*/  FFMA.RP R0, R24, R20, R23 ;  /* 0x0000001418007223 */ /* 0x000fe20000008017 */
[----:B------:R-:W-:Y:S01]  /*2150*/  IMAD.MOV R20, RZ, RZ, -R21 ;  /* 0x000000ffff147224 */ /* 0x000fe200078e0a15 */
[----:B------:R-:W-:Y:S02]  /*2160*/  ISETP.NE.AND P1, PT, R21, RZ, PT ;  /* 0x000000ff1500720c */ /* 0x000fe40003f25270 */
        /* <DEDUP_REMOVED lines=14> */
.L_x_212:
[----:B------:R-:W-:-:S04]  /*2250*/  LOP3.LUT R19, R19, 0x80000000, RZ, 0xc0, !PT ;  /* 0x8000000013137812 */ /* 0x000fc800078ec0ff */
[----:B------:R-:W-:Y:S01]  /*2260*/  LOP3.LUT R19, R19, 0x7f800000, RZ, 0xfc, !PT ;  /* 0x7f80000013137812 */ /* 0x000fe200078efcff */
[----:B------:R-:W-:Y:S06]  /*2270*/  BRA `(.L_x_213) ;  /* 0x0000000000047947 */ /* 0x000fec0003800000 */
.L_x_211:
[----:B------:R-:W-:-:S07]  /*2280*/  IMAD R19, R18, 0x800000, R19 ;  /* 0x0080000012137824 */ /* 0x000fce00078e0213 */
.L_x_213:
[----:B------:R-:W-:Y:S05]  /*2290*/  BSYNC.RECONVERGENT B2 ;  /* 0x0000000000027941 */ /* 0x000fea0003800200 */
.L_x_210:
[----:B------:R-:W-:Y:S05]  /*22a0*/  BRA `(.L_x_214) ;  /* 0x0000000000207947 */ /* 0x000fea0003800000 */
.L_x_209:
[----:B------:R-:W-:-:S04]  /*22b0*/  LOP3.LUT R0, R7, 0x80000000, R0, 0x48, !PT ;  /* 0x8000000007007812 */ /* 0x000fc800078e4800 */
[----:B------:R-:W-:Y:S01]  /*22c0*/  LOP3.LUT R19, R0, 0x7f800000, RZ, 0xfc, !PT ;  /* 0x7f80000000137812 */ /* 0x000fe200078efcff */
[----:B------:R-:W-:Y:S06]  /*22d0*/  BRA `(.L_x_214) ;  /* 0x0000000000147947 */ /* 0x000fec0003800000 */
.L_x_208:
[----:B------:R-:W-:Y:S01]  /*22e0*/  LOP3.LUT R19, R7, 0x80000000, R0, 0x48, !PT ;  /* 0x8000000007137812 */ /* 0x000fe200078e4800 */
[----:B------:R-:W-:Y:S06]  /*22f0*/  BRA `(.L_x_214) ;  /* 0x00000000000c7947 */ /* 0x000fec0003800000 */
.L_x_207:
[----:B------:R-:W0:Y:S01]  /*2300*/  MUFU.RSQ R19, -QNAN ;  /* 0xffc0000000137908 */ /* 0x000e220000001400 */
[----:B------:R-:W-:Y:S05]  /*2310*/  BRA `(.L_x_214) ;  /* 0x0000000000047947 */ /* 0x000fea0003800000 */
.L_x_206:
[----:B------:R-:W-:-:S07]  /*2320*/  FADD.FTZ R19, R0, R7 ;  /* 0x0000000700137221 */ /* 0x000fce0000010000 */
.L_x_214:
[----:B------:R-:W-:Y:S05]  /*2330*/  BSYNC.RECONVERGENT B1 ;  /* 0x0000000000017941 */ /* 0x000fea0003800200 */
.L_x_204:
[----:B------:R-:W-:-:S04]  /*2340*/  IMAD.MOV.U32 R9, RZ, RZ, 0x0 ;  /* 0x00000000ff097424 */ /* 0x000fc800078e00ff */
[----:B0-----:R-:W-:Y:S05]  /*2350*/  RET.REL.NODEC R8 `(_Z8norm_jjbPfS_iffii) ;  /* 0xffffffdc08287950 */ /* 0x001fea0003c3ffff */
        .type           $_Z8norm_jjbPfS_iffii$__internal_accurate_pow,@function
        .size           $_Z8norm_jjbPfS_iffii$__internal_accurate_pow,(.L_x_605 - $_Z8norm_jjbPfS_iffii$__internal_accurate_pow)
$_Z8norm_jjbPfS_iffii$__internal_accurate_pow:
[----:B------:R-:W-:Y:S01]  /*2360*/  ISETP.GT.U32.AND P0, PT, R9, 0xfffff, PT ;  /* 0x000fffff0900780c */ /* 0x000fe20003f04070 */
[--C-:B------:R-:W-:Y:S01]  /*2370*/  IMAD.MOV.U32 R25, RZ, RZ, R9.reuse ;  /* 0x000000ffff197224 */ /* 0x100fe200078e0009 */
[----:B------:R-:W-:Y:S01]  /*2380*/  UMOV UR20, 0x7d2cafe2 ;  /* 0x7d2cafe200147882 */ /* 0x000fe20000000000 */
[----:B------:R-:W-:Y:S01]  /*2390*/  UMOV UR21, 0x3eb0f5ff ;  /* 0x3eb0f5ff00157882 */ /* 0x000fe20000000000 */
[----:B------:R-:W-:Y:S01]  /*23a0*/  SHF.R.U32.HI R9, RZ, 0x14, R9 ;  /* 0x00000014ff097819 */ /* 0x000fe20000011609 */
[----:B------:R-:W-:Y:S01]  /*23b0*/  UMOV UR22, 0x3b39803f ;  /* 0x3b39803f00167882 */ /* 0x000fe20000000000 */
[----:B------:R-:W-:-:S07]  /*23c0*/  UMOV UR23, 0x3c7abc9e ;  /* 0x3c7abc9e00177882 */ /* 0x000fce0000000000 */
[----:B------:R-:W-:-:S10]  /*23d0*/  @!P0 DMUL R30, R24, 1.80143985094819840000e+16 ;  /* 0x43500000181e8828 */ /* 0x000fd40000000000 */
[----:B------:R-:W-:Y:S01]  /*23e0*/  @!P0 IMAD.MOV.U32 R25, RZ, RZ, R31 ;  /* 0x000000ffff198224 */ /* 0x000fe200078e001f */
[----:B------:R-:W-:Y:S01]  /*23f0*/  @!P0 LEA.HI R9, R31, 0xffffffca, RZ, 0xc ;  /* 0xffffffca1f098811 */ /* 0x000fe200078f60ff */
[----:B------:R-:W-:-:S03]  /*2400*/  @!P0 IMAD.MOV.U32 R24, RZ, RZ, R30 ;  /* 0x000000ffff188224 */ /* 0x000fc600078e001e */
[----:B------:R-:W-:Y:S01]  /*2410*/  LOP3.LUT R25, R25, 0x800fffff, RZ, 0xc0, !PT ;  /* 0x800fffff19197812 */ /* 0x000fe200078ec0ff */
[----:B------:R-:W-:-:S03]  /*2420*/  IMAD.MOV.U32 R32, RZ, RZ, R24 ;  /* 0x000000ffff207224 */ /* 0x000fc600078e0018 */
[----:B------:R-:W-:-:S04]  /*2430*/  LOP3.LUT R25, R25, 0x3ff00000, RZ, 0xfc, !PT ;  /* 0x3ff0000019197812 */ /* 0x000fc800078efcff */
[----:B------:R-:W-:Y:S01]  /*2440*/  ISETP.GE.U32.AND P1, PT, R25, 0x3ff6a09f, PT ;  /* 0x3ff6a09f1900780c */ /* 0x000fe20003f26070 */
[----:B------:R-:W-:-:S12]  /*2450*/  IMAD.MOV.U32 R33, RZ, RZ, R25 ;  /* 0x000000ffff217224 */ /* 0x000fd800078e0019 */
[----:B------:R-:W-:-:S04]  /*2460*/  @P1 VIADD R24, R33, 0xfff00000 ;  /* 0xfff0000021181836 */ /* 0x000fc80000000000 */
[----:B------:R-:W-:Y:S02]  /*2470*/  @P1 IMAD.MOV.U32 R33, RZ, RZ, R24 ;  /* 0x000000ffff211224 */ /* 0x000fe400078e0018 */
[----:B------:R-:W-:-:S04]  /*2480*/  IMAD.MOV.U32 R24, RZ, RZ, RZ ;  /* 0x000000ffff187224 */ /* 0x000fc800078e00ff */
[C---:B------:R-:W-:Y:S02]  /*2490*/  DADD R34, R32.reuse, 1 ;  /* 0x3ff0000020227429 */ /* 0x040fe40000000000 */
[----:B------:R-:W-:-:S04]  /*24a0*/  DADD R32, R32, -1 ;  /* 0xbff0000020207429 */ /* 0x000fc80000000000 */
[----:B------:R-:W0:Y:S02]  /*24b0*/  MUFU.RCP64H R25, R35 ;  /* 0x0000002300197308 */ /* 0x000e240000001800 */
[----:B0-----:R-:W-:Y:S01]  /*24c0*/  DFMA R28, -R34, R24, 1 ;  /* 0x3ff00000221c742b */ /* 0x001fe20000000118 */
[----:B------:R-:W-:Y:S02]  /*24d0*/  IMAD.MOV.U32 R34, RZ, RZ, 0x41ad3b5a ;  /* 0x41ad3b5aff227424 */ /* 0x000fe400078e00ff */
[----:B------:R-:W-:-:S05]  /*24e0*/  IMAD.MOV.U32 R35, RZ, RZ, 0x3ed0f5d2 ;  /* 0x3ed0f5d2ff237424 */ /* 0x000fca00078e00ff */
[----:B------:R-:W-:-:S08]  /*24f0*/  DFMA R28, R28, R28, R28 ;  /* 0x0000001c1c1c722b */ /* 0x000fd0000000001c */
[----:B------:R-:W-:-:S08]  /*2500*/  DFMA R28, R24, R28, R24 ;  /* 0x0000001c181c722b */ /* 0x000fd00000000018 */
[----:B------:R-:W-:-:S08]  /*2510*/  DMUL R26, R32, R28 ;  /* 0x0000001c201a7228 */ /* 0x000fd00000000000 */
[----:B------:R-:W-:-:S08]  /*2520*/  DFMA R26, R32, R28, R26 ;  /* 0x0000001c201a722b */ /* 0x000fd0000000001a */
[----:B------:R-:W-:Y:S02]  /*2530*/  DADD R24, R32, -R26 ;  /* 0x0000000020187229 */ /* 0x000fe4000000081a */
[----:B------:R-:W-:-:S06]  /*2540*/  DMUL R36, R26, R26 ;  /* 0x0000001a1a247228 */ /* 0x000fcc0000000000 */
[----:B------:R-:W-:-:S08]  /*2550*/  DADD R24, R24, R24 ;  /* 0x0000000018187229 */ /* 0x000fd00000000018 */
[-C--:B------:R-:W-:Y:S02]  /*2560*/  DFMA R24, R32, -R26.reuse, R24 ;  /* 0x8000001a2018722b */ /* 0x080fe40000000018 */
[----:B------:R-:W-:-:S06]  /*2570*/  DMUL R32, R26, R26 ;  /* 0x0000001a1a207228 */ /* 0x000fcc0000000000 */
[----:B------:R-:W-:Y:S02]  /*2580*/  DMUL R24, R28, R24 ;  /* 0x000000181c187228 */ /* 0x000fe40000000000 */
[----:B------:R-:W-:Y:S01]  /*2590*/  DFMA R34, R32, UR20, R34 ;  /* 0x0000001420227c2b */ /* 0x000fe20008000022 */
[----:B------:R-:W-:Y:S01]  /*25a0*/  UMOV UR20, 0x75488a3f ;  /* 0x75488a3f00147882 */ /* 0x000fe20000000000 */
[----:B------:R-:W-:-:S06]  /*25b0*/  UMOV UR21, 0x3ef3b20a ;  /* 0x3ef3b20a00157882 */ /* 0x000fcc0000000000 */
[----:B------:R-:W-:Y:S01]  /*25c0*/  DFMA R34, R32, R34, UR20 ;  /* 0x0000001420227e2b */ /* 0x000fe20008000022 */
        /* <DEDUP_REMOVED lines=14> */
[----:B------:R-:W-:-:S08]  /*26b0*/  DFMA R28, R32, R34, UR20 ;  /* 0x00000014201c7e2b */ /* 0x000fd00008000022 */
[----:B------:R-:W-:Y:S01]  /*26c0*/  DADD R30, -R28, UR20 ;  /* 0x000000141c1e7e29 */ /* 0x000fe20008000100 */
[----:B------:R-:W-:Y:S01]  /*26d0*/  UMOV UR20, 0xb9e7b0 ;  /* 0x00b9e7b000147882 */ /* 0x000fe20000000000 */
[----:B------:R-:W-:-:S06]  /*26e0*/  UMOV UR21, 0x3c46a4cb ;  /* 0x3c46a4cb00157882 */ /* 0x000fcc0000000000 */
[----:B------:R-:W-:Y:S02]  /*26f0*/  DFMA R34, R32, R34, R30 ;  /* 0x000000222022722b */ /* 0x000fe4000000001e */
[----:B------:R-:W-:Y:S01]  /*2700*/  DFMA R30, R26, R26, -R36 ;  /* 0x0000001a1a1e722b */ /* 0x000fe20000000824 */
[----:B------:R-:W-:Y:S01]  /*2710*/  VIADD R33, R25, 0x100000 ;  /* 0x0010000019217836 */ /* 0x000fe20000000000 */
[----:B------:R-:W-:-:S04]  /*2720*/  MOV R32, R24 ;  /* 0x0000001800207202 */ /* 0x000fc80000000f00 */
[----:B------:R-:W-:Y:S01]  /*2730*/  DADD R34, R34, -UR20 ;  /* 0x8000001422227e29 */ /* 0x000fe20008000000 */
[----:B------:R-:W-:Y:S01]  /*2740*/  UMOV UR20, 0x80000000 ;  /* 0x8000000000147882 */ /* 0x000fe20000000000 */
[C---:B------:R-:W-:Y:S01]  /*2750*/  DFMA R32, R26.reuse, R32, R30 ;  /* 0x000000201a20722b */ /* 0x040fe2000000001e */
[----:B------:R-:W-:Y:S01]  /*2760*/  UMOV UR21, 0x43300000 ;  /* 0x4330000000157882 */ /* 0x000fe20000000000 */
[----:B------:R-:W-:-:S08]  /*2770*/  DMUL R30, R26, R36 ;  /* 0x000000241a1e7228 */ /* 0x000fd00000000000 */
[----:B------:R-:W-:-:S08]  /*2780*/  DFMA R38, R26, R36, -R30 ;  /* 0x000000241a26722b */ /* 0x000fd0000000081e */
[----:B------:R-:W-:Y:S02]  /*2790*/  DFMA R38, R24, R36, R38 ;  /* 0x000000241826722b */ /* 0x000fe40000000026 */
[----:B------:R-:W-:-:S06]  /*27a0*/  DADD R36, R28, R34 ;  /* 0x000000001c247229 */ /* 0x000fcc0000000022 */
[----:B------:R-:W-:Y:S02]  /*27b0*/  DFMA R32, R26, R32, R38 ;  /* 0x000000201a20722b */ /* 0x000fe40000000026 */
[----:B------:R-:W-:-:S08]  /*27c0*/  DADD R38, R28, -R36 ;  /* 0x000000001c267229 */ /* 0x000fd00000000824 */
[----:B------:R-:W-:Y:S02]  /*27d0*/  DADD R38, R34, R38 ;  /* 0x0000000022267229 */ /* 0x000fe40000000026 */
[----:B------:R-:W-:-:S08]  /*27e0*/  DMUL R34, R36, R30 ;  /* 0x0000001e24227228 */ /* 0x000fd00000000000 */
[----:B------:R-:W-:-:S08]  /*27f0*/  DFMA R28, R36, R30, -R34 ;  /* 0x0000001e241c722b */ /* 0x000fd00000000822 */
[----:B------:R-:W-:-:S08]  /*2800*/  DFMA R28, R36, R32, R28 ;  /* 0x00000020241c722b */ /* 0x000fd0000000001c */
[----:B------:R-:W-:-:S08]  /*2810*/  DFMA R38, R38, R30, R28 ;  /* 0x0000001e2626722b */ /* 0x000fd0000000001c */
[----:B------:R-:W-:-:S08]  /*2820*/  DADD R30, R34, R38 ;  /* 0x00000000221e7229 */ /* 0x000fd00000000026 */
[--C-:B------:R-:W-:Y:S02]  /*2830*/  DADD R28, R26, R30.reuse ;  /* 0x000000001a1c7229 */ /* 0x100fe4000000001e */
[----:B------:R-:W-:-:S06]  /*2840*/  DADD R34, R34, -R30 ;  /* 0x0000000022227229 */ /* 0x000fcc000000081e */
[----:B------:R-:W-:Y:S02]  /*2850*/  DADD R26, R26, -R28 ;  /* 0x000000001a1a7229 */ /* 0x000fe4000000081c */
[----:B------:R-:W-:-:S06]  /*2860*/  DADD R34, R38, R34 ;  /* 0x0000000026227229 */ /* 0x000fcc0000000022 */
[----:B------:R-:W-:-:S08]  /*2870*/  DADD R26, R30, R26 ;  /* 0x000000001e1a7229 */ /* 0x000fd0000000001a */
[----:B------:R-:W-:Y:S01]  /*2880*/  DADD R34, R34, R26 ;  /* 0x0000000022227229 */ /* 0x000fe2000000001a */
[C---:B------:R-:W-:Y:S02]  /*2890*/  VIADD R26, R9.reuse, 0xfffffc01 ;  /* 0xfffffc01091a7836 */ /* 0x040fe40000000000 */
[----:B------:R-:W-:Y:S02]  /*28a0*/  @P1 VIADD R26, R9, 0xfffffc02 ;  /* 0xfffffc02091a1836 */ /* 0x000fe40000000000 */
[----:B------:R-:W-:-:S03]  /*28b0*/  IMAD.MOV.U32 R27, RZ, RZ, 0x43300000 ;  /* 0x43300000ff1b7424 */ /* 0x000fc600078e00ff */
[----:B------:R-:W-:Y:S01]  /*28c0*/  DADD R24, R24, R34 ;  /* 0x0000000018187229 */ /* 0x000fe20000000022 */
[----:B------:R-:W-:-:S06]  /*28d0*/  LOP3.LUT R26, R26, 0x80000000, RZ, 0x3c, !PT ;  /* 0x800000001a1a7812 */ /* 0x000fcc00078e3cff */
[----:B------:R-:W-:Y:S01]  /*28e0*/  DADD R30, R26, -UR20 ;  /* 0x800000141a1e7e29 */ /* 0x000fe20008000000 */
[----:B------:R-:W-:Y:S01]  /*28f0*/  UMOV UR20, 0xfefa39ef ;  /* 0xfefa39ef00147882 */ /* 0x000fe20000000000 */
[----:B------:R-:W-:Y:S01]  /*2900*/  DADD R32, R28, R24 ;  /* 0x000000001c207229 */ /* 0x000fe20000000018 */
[----:B------:R-:W-:-:S07]  /*2910*/  UMOV UR21, 0x3fe62e42 ;  /* 0x3fe62e4200157882 */ /* 0x000fce0000000000 */
[--C-:B------:R-:W-:Y:S02]  /*2920*/  DFMA R26, R30, UR20, R32.reuse ;  /* 0x000000141e1a7c2b */ /* 0x100fe40008000020 */
[----:B------:R-:W-:-:S06]  /*2930*/  DADD R34, R28, -R32 ;  /* 0x000000001c227229 */ /* 0x000fcc0000000820 */
[----:B------:R-:W-:Y:S02]  /*2940*/  DFMA R28, R30, -UR20, R26 ;  /* 0x800000141e1c7c2b */ /* 0x000fe4000800001a */
[----:B------:R-:W-:-:S06]  /*2950*/  DADD R34, R24, R34 ;  /* 0x0000000018227229 */ /* 0x000fcc0000000022 */
[----:B------:R-:W-:-:S08]  /*2960*/  DADD R28, -R32, R28 ;  /* 0x00000000201c7229 */ /* 0x000fd0000000011c */
[----:B------:R-:W-:-:S08]  /*2970*/  DADD R28, R34, -R28 ;  /* 0x00000000221c7229 */ /* 0x000fd0000000081c */
[----:B------:R-:W-:-:S08]  /*2980*/  DFMA R28, R30, UR22, R28 ;  /* 0x000000161e1c7c2b */ /* 0x000fd0000800001c */
[----:B------:R-:W-:-:S08]  /*2990*/  DADD R24, R26, R28 ;  /* 0x000000001a187229 */ /* 0x000fd0000000001c */
[----:B------:R-:W-:Y:S02]  /*29a0*/  DADD R26, R26, -R24 ;  /* 0x000000001a1a7229 */ /* 0x000fe40000000818 */
[----:B------:R-:W-:-:S06]  /*29b0*/  DMUL R30, R24, 2 ;  /* 0x40000000181e7828 */ /* 0x000fcc0000000000 */
[----:B------:R-:W-:Y:S02]  /*29c0*/  DADD R28, R28, R26 ;  /* 0x000000001c1c7229 */ /* 0x000fe4000000001a */
[----:B------:R-:W-:-:S08]  /*29d0*/  DFMA R24, R24, 2, -R30 ;  /* 0x400000001818782b */ /* 0x000fd0000000081e */
[----:B------:R-:W-:Y:S01]  /*29e0*/  DFMA R28, R28, 2, R24 ;  /* 0x400000001c1c782b */ /* 0x000fe20000000018 */
[----:B------:R-:W-:Y:S02]  /*29f0*/  IMAD.MOV.U32 R24, RZ, RZ, 0x652b82fe ;  /* 0x652b82feff187424 */ /* 0x000fe400078e00ff */
[----:B------:R-:W-:-:S05]  /*2a00*/  IMAD.MOV.U32 R25, RZ, RZ, 0x3ff71547 ;  /* 0x3ff71547ff197424 */ /* 0x000fca00078e00ff */
[----:B------:R-:W-:-:S08]  /*2a10*/  DADD R32, R30, R28 ;  /* 0x000000001e207229 */ /* 0x000fd0000000001c */
[----:B------:R-:W-:Y:S02]  /*2a20*/  DFMA R24, R32, R24, 6.75539944105574400000e+15 ;  /* 0x433800002018742b */ /* 0x000fe40000000018 */
[----:B------:R-:W-:Y:S01]  /*2a30*/  FSETP.GEU.AND P0, PT, |R33|, 4.1917929649353027344, PT ;  /* 0x4086232b2100780b */ /* 0x000fe20003f0e200 */
[----:B------:R-:W-:-:S05]  /*2a40*/  DADD R30, R30, -R32 ;  /* 0x000000001e1e7229 */ /* 0x000fca0000000820 */
[----:B------:R-:W-:-:S03]  /*2a50*/  DADD R26, R24, -6.75539944105574400000e+15 ;  /* 0xc3380000181a7429 */ /* 0x000fc60000000000 */
[----:B------:R-:W-:-:S05]  /*2a60*/  DADD R28, R28, R30 ;  /* 0x000000001c1c7229 */ /* 0x000fca000000001e */
[----:B------:R-:W-:Y:S01]  /*2a70*/  DFMA R34, R26, -UR20, R32 ;  /* 0x800000141a227c2b */ /* 0x000fe20008000020 */
[----:B------:R-:W-:Y:S01]  /*2a80*/  UMOV UR20, 0x3b39803f ;  /* 0x3b39803f00147882 */ /* 0x000fe20000000000 */
[----:B------:R-:W-:-:S06]  /*2a90*/  UMOV UR21, 0x3c7abc9e ;  /* 0x3c7abc9e00157882 */ /* 0x000fcc0000000000 */
[----:B------:R-:W-:Y:S01]  /*2aa0*/  DFMA R34, R26, -UR20, R34 ;  /* 0x800000141a227c2b */ /* 0x000fe20008000022 */
[----:B------:R-:W-:Y:S01]  /*2ab0*/  UMOV UR20, 0x69ce2bdf ;  /* 0x69ce2bdf00147882 */ /* 0x000fe20000000000 */
[----:B------:R-:W-:Y:S01]  /*2ac0*/  IMAD.MOV.U32 R26, RZ, RZ, -0x35dec16 ;  /* 0xfca213eaff1a7424 */ /* 0x000fe200078e00ff */
[----:B------:R-:W-:Y:S01]  /*2ad0*/  UMOV UR21, 0x3e5ade15 ;  /* 0x3e5ade1500157882 */ /* 0x000fe20000000000 */
[----:B------:R-:W-:-:S06]  /*2ae0*/  IMAD.MOV.U32 R27, RZ, RZ, 0x3e928af3 ;  /* 0x3e928af3ff1b7424 */ /* 0x000fcc00078e00ff */
        /* <DEDUP_REMOVED lines=25> */
[----:B------:R-:W-:-:S08]  /*2c80*/  DFMA R26, R34, R26, 1 ;  /* 0x3ff00000221a742b */ /* 0x000fd0000000001a */
[----:B------:R-:W-:-:S10]  /*2c90*/  DFMA R26, R34, R26, 1 ;  /* 0x3ff00000221a742b */ /* 0x000fd4000000001a */
[----:B------:R-:W-:Y:S02]  /*2ca0*/  IMAD R31, R24, 0x100000, R27 ;  /* 0x00100000181f7824 */ /* 0x000fe400078e021b */
[----:B------:R-:W-:Y:S01]  /*2cb0*/  IMAD.MOV.U32 R30, RZ, RZ, R26 ;  /* 0x000000ffff1e7224 */ /* 0x000fe200078e001a */
[----:B------:R-:W-:Y:S06]  /*2cc0*/  @!P0 BRA `(.L_x_215) ;  /* 0x0000000000308947 */ /* 0x000fec0003800000 */
[----:B------:R-:W-:Y:S01]  /*2cd0*/  FSETP.GEU.AND P1, PT, |R33|, 4.2275390625, PT ;  /* 0x408748002100780b */ /* 0x000fe20003f2e200 */
[C---:B------:R-:W-:Y:S02]  /*2ce0*/  DADD R30, R32.reuse, +INF ;  /* 0x7ff00000201e7429 */ /* 0x040fe40000000000 */
[----:B------:R-:W-:-:S08]  /*2cf0*/  DSETP.GEU.AND P0, PT, R32, RZ, PT ;  /* 0x000000ff2000722a */ /* 0x000fd00003f0e000 */
[----:B------:R-:W-:Y:S02]  /*2d00*/  FSEL R30, R30, RZ, P0 ;  /* 0x000000ff1e1e7208 */ /* 0x000fe40000000000 */
[----:B------:R-:W-:Y:S02]  /*2d10*/  @!P1 LEA.HI R9, R24, R24, RZ, 0x1 ;  /* 0x0000001818099211 */ /* 0x000fe400078f08ff */
[----:B------:R-:W-:Y:S02]  /*2d20*/  FSEL R31, R31, RZ, P0 ;  /* 0x000000ff1f1f7208 */ /* 0x000fe40000000000 */
[----:B------:R-:W-:-:S05]  /*2d30*/  @!P1 SHF.R.S32.HI R9, RZ, 0x1, R9 ;  /* 0x00000001ff099819 */ /* 0x000fca0000011409 */
[----:B------:R-:W-:Y:S02]  /*2d40*/  @!P1 IMAD.IADD R24, R24, 0x1, -R9 ;  /* 0x0000000118189824 */ /* 0x000fe400078e0a09 */
[----:B------:R-:W-:-:S03]  /*2d50*/  @!P1 IMAD R27, R9, 0x100000, R27 ;  /* 0x00100000091b9824 */ /* 0x000fc600078e021b */
[----:B------:R-:W-:Y:S01]  /*2d60*/  @!P1 LEA R25, R24, 0x3ff00000, 0x14 ;  /* 0x3ff0000018199811 */ /* 0x000fe200078ea0ff */
[----:B------:R-:W-:-:S06]  /*2d70*/  @!P1 IMAD.MOV.U32 R24, RZ, RZ, RZ ;  /* 0x000000ffff189224 */ /* 0x000fcc00078e00ff */
[----:B------:R-:W-:-:S11]  /*2d80*/  @!P1 DMUL R30, R26, R24 ;  /* 0x000000181a1e9228 */ /* 0x000fd60000000000 */
.L_x_215:
[----:B------:R-:W-:Y:S01]  /*2d90*/  DFMA R28, R28, R30, R30 ;  /* 0x0000001e1c1c722b */ /* 0x000fe2000000001e */
[----:B------:R-:W-:Y:S01]  /*2da0*/  IMAD.MOV.U32 R26, RZ, RZ, R8 ;  /* 0x000000ffff1a7224 */ /* 0x000fe200078e0008 */
[----:B------:R-:W-:Y:S01]  /*2db0*/  DSETP.NEU.AND P0, PT, |R30|, +INF , PT ;  /* 0x7ff000001e00742a */ /* 0x000fe20003f0d200 */
[----:B------:R-:W-:-:S07]  /*2dc0*/  IMAD.MOV.U32 R27, RZ, RZ, 0x0 ;  /* 0x00000000ff1b7424 */ /* 0x000fce00078e00ff */
[----:B------:R-:W-:Y:S02]  /*2dd0*/  FSEL R24, R30, R28, !P0 ;  /* 0x0000001c1e187208 */ /* 0x000fe40004000000 */
[----:B------:R-:W-:Y:S01]  /*2de0*/  FSEL R9, R31, R29, !P0 ;  /* 0x0000001d1f097208 */ /* 0x000fe20004000000 */
[----:B------:R-:W-:Y:S06]  /*2df0*/  RET.REL.NODEC R26 `(_Z8norm_jjbPfS_iffii) ;  /* 0xffffffd01a807950 */ /* 0x000fec0003c3ffff */
.L_x_216:
        /* <DEDUP_REMOVED lines=16> */
.L_x_605:


//--------------------- .text._Z8gms_convPfS_S_S_iiiiiiiibbi --------------------------
	.section	.text._Z8gms_convPfS_S_S_iiiiiiiibbi,"ax",@progbits
	.align	128
        .global         _Z8gms_convPfS_S_S_iiiiiiiibbi
        .type           _Z8gms_convPfS_S_S_iiiiiiiibbi,@function
        .size           _Z8gms_convPfS_S_S_iiiiiiiibbi,(.L_x_612 - _Z8gms_convPfS_S_S_iiiiiiiibbi)
        .other          _Z8gms_convPfS_S_S_iiiiiiiibbi,@"STO_CUDA_ENTRY STV_DEFAULT"
_Z8gms_convPfS_S_S_iiiiiiiibbi:
.text._Z8gms_convPfS_S_S_iiiiiiiibbi:
[----:B------:R-:W-:Y:S08]  /*0000*/  LDC R1, c[0x0][0x37c] ;  /* 0x0000df00ff017b82 */ /* 0x000ff00000000800 */
[----:B------:R-:W0:Y:S08]  /*0010*/  LDC R2, c[0x0][0x3c4] ;  /* 0x0000f100ff027b82 */ /* 0x000e300000000800 */
[----:B------:R-:W1:Y:S01]  /*0020*/  S2UR UR8, SR_CTAID.X ;  /* 0x00000000000879c3 */ /* 0x000e620000002500 */
[----:B0-----:R-:W-:-:S13]  /*0030*/  ISETP.GE.AND P0, PT, R2, 0x1, PT ;  /* 0x000000010200780c */ /* 0x001fda0003f06270 */
[----:B-1----:R-:W-:Y:S05]  /*0040*/  @!P0 EXIT ;  /* 0x000000000000894d */ /* 0x002fea0003800000 */
[----:B------:R-:W0:Y:S01]  /*0050*/  LDC R0, c[0x0][0x3a0] ;  /* 0x0000e800ff007b82 */ /* 0x000e220000000800 */
[----:B------:R-:W1:Y:S01]  /*0060*/  S2R R3, SR_TID.X ;  /* 0x0000000000037919 */ /* 0x000e620000002100 */
[----:B------:R-:W2:Y:S01]  /*0070*/  LDCU UR7, c[0x0][0x360] ;  /* 0x00006c00ff0777ac */ /* 0x000ea20008000800 */
[----:B------:R-:W3:Y:S05]  /*0080*/  LDCU UR5, c[0x0][0x364] ;  /* 0x00006c80ff0577ac */ /* 0x000eea0008000800 */
[----:B------:R-:W4:Y:S01]  /*0090*/  LDC R5, c[0x0][0x364] ;  /* 0x0000d900ff057b82 */ /* 0x000f220000000800 */
[----:B------:R-:W0:Y:S01]  /*00a0*/  LDCU UR6, c[0x0][0x3ac] ;  /* 0x00007580ff0677ac */ /* 0x000e220008000800 */
[----:B------:R-:W0:Y:S02]  /*00b0*/  LDCU UR4, c[0x0][0x370] ;  /* 0x00006e00ff0477ac */ /* 0x000e240008000800 */
[----:B0-----:R-:W-:-:S02]  /*00c0*/  ISETP.GE.AND P0, PT, R0, 0x1, PT ;  /* 0x000000010000780c */ /* 0x001fc40003f06270 */
[----:B------:R-:W0:Y:S11]  /*00d0*/  S2R R0, SR_TID.Y ;  /* 0x0000000000007919 */ /* 0x000e360000002200 */
[----:B-1234-:R-:W-:Y:S05]  /*00e0*/  @!P0 EXIT ;  /* 0x000000000000894d */ /* 0x01efea0003800000 */
[----:B------:R-:W1:Y:S01]  /*00f0*/  LDCU UR9, c[0x0][0x3a8] ;  /* 0x00007500ff0977ac */ /* 0x000e620008000800 */
[----:B0-----:R-:W-:Y:S01]  /*0100*/  IMAD R0, R5, UR8, R0 ;  /* 0x0000000805007c24 */ /* 0x001fe2000f8e0200 */
[----:B------:R-:W-:-:S03]  /*0110*/  UIMAD UR4, UR7, UR4, URZ ;  /* 0x00000004070472a4 */ /* 0x000fc6000f8e02ff */
[----:B------:R-:W-:Y:S01]  /*0120*/  IMAD R0, R0, UR7, R3 ;  /* 0x0000000700007c24 */ /* 0x000fe2000f8e0203 */
[----:B------:R-:W-:Y:S02]  /*0130*/  UIMAD UR6, UR6, UR6, URZ ;  /* 0x00000006060672a4 */ /* 0x000fe4000f8e02ff */
[----:B------:R-:W-:Y:S02]  /*0140*/  UIMAD UR5, UR4, UR5, URZ ;  /* 0x00000005040572a4 */ /* 0x000fe4000f8e02ff */
[----:B-1----:R-:W-:-:S09]  /*0150*/  UISETP.GE.AND UP0, UPT, UR9, 0x1, UPT ;  /* 0x000000010900788c */ /* 0x002fd2000bf06270 */
[----:B------:R-:W-:Y:S05]  /*0160*/  BRA.U !UP0, `(.L_x_217) ;  /* 0x0000001d08cc7547 */ /* 0x000fea000b800000 */
[----:B------:R-:W0:Y:S02]  /*0170*/  LDCU UR4, c[0x0][0x3b4] ;  /* 0x00007680ff0477ac */ /* 0x000e240008000800 */
[----:B0-----:R-:W-:-:S09]  /*0180*/  UISETP.GE.AND UP0, UPT, UR4, 0x1, UPT ;  /* 0x000000010400788c */ /* 0x001fd2000bf06270 */
[----:B------:R-:W-:Y:S05]  /*0190*/  BRA.U !UP0, `(.L_x_218) ;  /* 0x0000001d08187547 */ /* 0x000fea000b800000 */
[----:B------:R-:W0:Y:S01]  /*01a0*/  LDCU UR8, c[0x0][0x3b0] ;  /* 0x00007600ff0877ac */ /* 0x000e220008000800 */
[----:B------:R-:W1:Y:S01]  /*01b0*/  LDCU.64 UR10, c[0x0][0x358] ;  /* 0x00006b00ff0a77ac */ /* 0x000e620008000a00 */
[----:B------:R-:W-:Y:S01]  /*01c0*/  UMOV UR4, URZ ;  /* 0x000000ff00047c82 */ /* 0x000fe20008000000 */
[----:B0-----:R-:W-:-:S12]  /*01d0*/  UIMAD UR8, UR6, UR8, URZ ;  /* 0x00000008060872a4 */ /* 0x001fd8000f8e02ff */
.L_x_266:
[----:B------:R-:W-:Y:S01]  /*01e0*/  ISETP.GE.AND P0, PT, R0, UR8, PT ;  /* 0x0000000800007c0c */ /* 0x000fe2000bf06270 */
[----:B------:R-:W-:-:S12]  /*01f0*/  BSSY.RECONVERGENT B0, `(.L_x_219) ;  /* 0x00001b9000007945 */ /* 0x000fd80003800200 */
[----:B------:R-:W-:Y:S05]  /*0200*/  @P0 BRA `(.L_x_220) ;  /* 0x0000001800dc0947 */ /* 0x000fea0003800000 */
[----:B------:R-:W-:Y:S01]  /*0210*/  IABS R6, UR6 ;  /* 0x0000000600067c13 */ /* 0x000fe20008000000 */
[----:B------:R-:W0:Y:S01]  /*0220*/  LDC R2, c[0x0][0x3ac] ;  /* 0x0000eb00ff027b82 */ /* 0x000e220000000800 */
[----:B------:R-:W-:Y:S01]  /*0230*/  IABS R8, UR6 ;  /* 0x0000000600087c13 */ /* 0x000fe20008000000 */
[----:B------:R-:W2:Y:S01]  /*0240*/  LDCU.U8 UR7, c[0x0][0x3c0] ;  /* 0x00007800ff0777ac */ /* 0x000ea20008000000 */
[----:B------:R-:W3:Y:S01]  /*0250*/  I2F.RP R3, R6 ;  /* 0x0000000600037306 */ /* 0x000ee20000209400 */
[----:B------:R-:W4:Y:S04]  /*0260*/  LDCU UR9, c[0x0][0x3b4] ;  /* 0x00007680ff0977ac */ /* 0x000f280008000800 */
[----:B------:R-:W5:Y:S03]  /*0270*/  LDC.64 R12, c[0x0][0x398] ;  /* 0x0000e600ff0c7b82 */ /* 0x000f660000000a00 */
[----:B---3--:R-:W3:Y:S01]  /*0280*/  MUFU.RCP R3, R3 ;  /* 0x0000000300037308 */ /* 0x008ee20000001000 */
[----:B--2---:R-:W-:Y:S01]  /*0290*/  UPRMT UR7, UR7, 0x8880, URZ ;  /* 0x0000888007077896 */ /* 0x004fe200080000ff */
[----:B0-----:R-:W-:-:S03]  /*02a0*/  IABS R9, R2 ;  /* 0x0000000200097213 */ /* 0x001fc60000000000 */
[----:B------:R-:W-:Y:S01]  /*02b0*/  UISETP.NE.AND UP0, UPT, UR7, URZ, UPT ;  /* 0x000000ff0700728c */ /* 0x000fe2000bf05270 */
[----:B---3--:R-:W-:Y:S01]  /*02c0*/  VIADD R4, R3, 0xffffffe ;  /* 0x0ffffffe03047836 */ /* 0x008fe20000000000 */
[----:B------:R-:W-:-:S03]  /*02d0*/  IABS R3, R0 ;  /* 0x0000000000037213 */ /* 0x000fc60000000000 */
[----:B------:R0:W2:Y:S02]  /*02e0*/  F2I.FTZ.U32.TRUNC.NTZ R5, R4 ;  /* 0x0000000400057305 */ /* 0x0000a4000021f000 */
[----:B0-----:R-:W-:Y:S02]  /*02f0*/  IMAD.MOV.U32 R4, RZ, RZ, RZ ;  /* 0x000000ffff047224 */ /* 0x001fe400078e00ff */
[----:B--2---:R-:W-:-:S04]  /*0300*/  IMAD.MOV R7, RZ, RZ, -R5 ;  /* 0x000000ffff077224 */ /* 0x004fc800078e0a05 */
[----:B------:R-:W-:-:S04]  /*0310*/  IMAD R7, R7, R6, RZ ;  /* 0x0000000607077224 */ /* 0x000fc800078e02ff */
[----:B------:R-:W-:-:S04]  /*0320*/  IMAD.HI.U32 R5, R5, R7, R4 ;  /* 0x0000000705057227 */ /* 0x000fc800078e0004 */
[----:B------:R-:W-:Y:S01]  /*0330*/  IMAD.MOV R7, RZ, RZ, -R8 ;  /* 0x000000ffff077224 */ /* 0x000fe200078e0a08 */
[----:B------:R-:W-:Y:S01]  /*0340*/  MOV R8, R9 ;  /* 0x0000000900087202 */ /* 0x000fe20000000f00 */
[----:B------:R-:W-:-:S03]  /*0350*/  IMAD.HI.U32 R4, R5, R3, RZ ;  /* 0x0000000305047227 */ /* 0x000fc600078e00ff */
[----:B------:R-:W0:Y:S01]  /*0360*/  I2F.RP R5, R8 ;  /* 0x0000000800057306 */ /* 0x000e220000209400 */
[----:B------:R-:W-:-:S05]  /*0370*/  IMAD R3, R4, R7, R3 ;  /* 0x0000000704037224 */ /* 0x000fca00078e0203 */
[----:B------:R-:W-:Y:S02]  /*0380*/  ISETP.GT.U32.AND P1, PT, R6, R3, PT ;  /* 0x000000030600720c */ /* 0x000fe40003f24070 */
[----:B0-----:R-:W0:Y:S11]  /*0390*/  MUFU.RCP R5, R5 ;  /* 0x0000000500057308 */ /* 0x001e360000001000 */
[----:B------:R-:W-:-:S02]  /*03a0*/  @!P1 IMAD.IADD R3, R3, 0x1, -R6 ;  /* 0x0000000103039824 */ /* 0x000fc400078e0a06 */
[----:B------:R-:W-:Y:S01]  /*03b0*/  @!P1 VIADD R4, R4, 0x1 ;  /* 0x0000000104049836 */ /* 0x000fe20000000000 */
[----:B------:R-:W-:Y:S02]  /*03c0*/  ISETP.NE.AND P1, PT, RZ, UR6, PT ;  /* 0x00000006ff007c0c */ /* 0x000fe4000bf25270 */
[----:B------:R-:W-:Y:S02]  /*03d0*/  ISETP.GE.U32.AND P0, PT, R3, R6, PT ;  /* 0x000000060300720c */ /* 0x000fe40003f06070 */
[----:B------:R-:W-:-:S04]  /*03e0*/  LOP3.LUT R3, R0, UR6, RZ, 0x3c, !PT ;  /* 0x0000000600037c12 */ /* 0x000fc8000f8e3cff */
[----:B------:R-:W-:Y:S01]  /*03f0*/  ISETP.GE.AND P2, PT, R3, RZ, PT ;  /* 0x000000ff0300720c */ /* 0x000fe20003f46270 */
[----:B0-----:R-:W-:-:S04]  /*0400*/  VIADD R6, R5, 0xffffffe ;  /* 0x0ffffffe05067836 */ /* 0x001fc80000000000 */
[----:B------:R0:W2:Y:S02]  /*0410*/  F2I.FTZ.U32.TRUNC.NTZ R7, R6 ;  /* 0x0000000600077305 */ /* 0x0000a4000021f000 */
[----:B------:R-:W-:-:S06]  /*0420*/  @P0 VIADD R4, R4, 0x1 ;  /* 0x0000000104040836 */ /* 0x000fcc0000000000 */
[----:B------:R-:W-:Y:S02]  /*0430*/  @!P2 IADD3 R4, PT, PT, -R4, RZ, RZ ;  /* 0x000000ff0404a210 */ /* 0x000fe40007ffe1ff */
[----:B------:R-:W-:Y:S01]  /*0440*/  @!P1 LOP3.LUT R4, RZ, UR6, RZ, 0x33, !PT ;  /* 0x00000006ff049c12 */ /* 0x000fe2000f8e33ff */
[----:B0-----:R-:W-:-:S04]  /*0450*/  IMAD.MOV.U32 R6, RZ, RZ, RZ ;  /* 0x000000ffff067224 */ /* 0x001fc800078e00ff */
[----:B------:R-:W-:Y:S02]  /*0460*/  IMAD.MOV R3, RZ, RZ, -R4 ;  /* 0x000000ffff037224 */ /* 0x000fe400078e0a04 */
[----:B--2---:R-:W-:Y:S02]  /*0470*/  IMAD.MOV R5, RZ, RZ, -R7 ;  /* 0x000000ffff057224 */ /* 0x004fe400078e0a07 */
[----:B------:R-:W-:Y:S02]  /*0480*/  IMAD R11, R3, UR6, R0 ;  /* 0x00000006030b7c24 */ /* 0x000fe4000f8e0200 */
[----:B------:R-:W-:-:S03]  /*0490*/  IMAD R3, R5, R8, RZ ;  /* 0x0000000805037224 */ /* 0x000fc600078e02ff */
[----:B------:R-:W-:Y:S01]  /*04a0*/  IABS R5, R11 ;  /* 0x0000000b00057213 */ /* 0x000fe20000000000 */
[----:B------:R-:W-:-:S03]  /*04b0*/  IMAD.HI.U32 R6, R7, R3, R6 ;  /* 0x0000000307067227 */ /* 0x000fc600078e0006 */
[----:B------:R-:W-:Y:S01]  /*04c0*/  MOV R3, R5 ;  /* 0x0000000500037202 */ /* 0x000fe20000000f00 */
[----:B------:R-:W-:-:S04]  /*04d0*/  IMAD.MOV.U32 R7, RZ, RZ, RZ ;  /* 0x000000ffff077224 */ /* 0x000fc800078e00ff */
        /* <DEDUP_REMOVED lines=8> */
[----:B------:R-:W-:Y:S01]  /*0560*/  LOP3.LUT R3, R11, R2, RZ, 0x3c, !PT ;  /* 0x000000020b037212 */ /* 0x000fe200078e3cff */
[----:B------:R-:W0:Y:S03]  /*0570*/  LDC.64 R8, c[0x0][0x3b8] ;  /* 0x0000ee00ff087b82 */ /* 0x000e260000000a00 */
[----:B------:R-:W-:-:S07]  /*0580*/  ISETP.GE.AND P2, PT, R3, RZ, PT ;  /* 0x000000ff0300720c */ /* 0x000fce0003f46270 */
[----:B------:R-:W-:-:S06]  /*0590*/  @P0 IADD3 R6, PT, PT, R6, 0x1, RZ ;  /* 0x0000000106060810 */ /* 0x000fcc0007ffe0ff */
[----:B------:R-:W-:Y:S01]  /*05a0*/  @!P2 IMAD.MOV R6, RZ, RZ, -R6 ;  /* 0x000000ffff06a224 */ /* 0x000fe200078e0a06 */
[----:B------:R-:W-:-:S05]  /*05b0*/  @!P1 LOP3.LUT R6, RZ, R2, RZ, 0x33, !PT ;  /* 0x00000002ff069212 */ /* 0x000fca00078e33ff */
[----:B------:R-:W-:Y:S02]  /*05c0*/  IMAD.MOV R3, RZ, RZ, -R6 ;  /* 0x000000ffff037224 */ /* 0x000fe400078e0a06 */
[----:B0-----:R-:W-:Y:S02]  /*05d0*/  IMAD R5, R6, R8, -R9 ;  /* 0x0000000806057224 */ /* 0x001fe400078e0a09 */
[----:B------:R-:W-:Y:S01]  /*05e0*/  IMAD R3, R2, R3, R11 ;  /* 0x0000000302037224 */ /* 0x000fe200078e020b */
[----:B------:R-:W-:-:S03]  /*05f0*/  CS2R R10, SRZ ;  /* 0x00000000000a7805 */ /* 0x000fc6000001ff00 */
[----:B------:R-:W-:Y:S01]  /*0600*/  IMAD R6, R3, R8, -R9 ;  /* 0x0000000803067224 */ /* 0x000fe200078e0a09 */
[----:B------:R-:W-:Y:S01]  /*0610*/  CS2R R8, SRZ ;  /* 0x0000000000087805 */ /* 0x000fe2000001ff00 */
[----:B-----5:R-:W-:Y:S01]  /*0620*/  IMAD.WIDE R2, R0, 0x4, R12 ;  /* 0x0000000400027825 */ /* 0x020fe200078e020c */
[----:B----4-:R-:W-:-:S03]  /*0630*/  IADD3 R12, PT, PT, R5, UR9, RZ ;  /* 0x00000009050c7c10 */ /* 0x010fc6000fffe0ff */
[----:B------:R-:W-:Y:S01]  /*0640*/  VIADD R13, R6, UR9 ;  /* 0x00000009060d7c36 */ /* 0x000fe20008000000 */
[----:B------:R-:W-:Y:S06]  /*0650*/  BRA.U !UP0, `(.L_x_221) ;  /* 0x0000000908f87547 */ /* 0x000fec000b800000 */
[----:B------:R-:W0:Y:S01]  /*0660*/  LDCU.S8 UR7, c[0x0][0x3c1] ;  /* 0x00007820ff0777ac */ /* 0x000e220008000200 */
[----:B------:R-:W-:Y:S01]  /*0670*/  SHF.R.S32.HI R15, RZ, 0x1f, R4 ;  /* 0x0000001fff0f7819 */ /* 0x000fe20000011404 */
[----:B------:R-:W2:Y:S01]  /*0680*/  LDCU.64 UR12, c[0x0][0x380] ;  /* 0x00007000ff0c77ac */ /* 0x000ea20008000a00 */
[----:B0-----:R-:W-:Y:S01]  /*0690*/  UISETP.NE.AND UP0, UPT, UR7, URZ, UPT ;  /* 0x000000ff0700728c */ /* 0x001fe2000bf05270 */
[----:B--2---:R-:W-:-:S04]  /*06a0*/  LEA R14, P0, R4, UR12, 0x2 ;  /* 0x0000000c040e7c11 */ /* 0x004fc8000f8010ff */
[----:B------:R-:W-:-:S04]  /*06b0*/  LEA.HI.X R15, R4, UR13, R15, 0x2, P0 ;  /* 0x0000000d040f7c11 */ /* 0x000fc800080f140f */
[----:B------:R-:W-:Y:S05]  /*06c0*/  BRA.U !UP0, `(.L_x_222) ;  /* 0x0000000508707547 */ /* 0x000fea000b800000 */
[----:B------:R-:W-:Y:S01]  /*06d0*/  PRMT R16, RZ, 0x7610, R16 ;  /* 0x00007610ff107816 */ /* 0x000fe20000000010 */
[----:B------:R-:W-:-:S07]  /*06e0*/  IMAD.MOV.U32 R20, RZ, RZ, RZ ;  /* 0x000000ffff147224 */ /* 0x000fce00078e00ff */
.L_x_232:
[----:B------:R-:W-:Y:S02]  /*06f0*/  HFMA2 R21, -RZ, RZ, 0, 0 ;  /* 0x00000000ff157431 */ /* 0x000fe400000001ff */
[----:B0-----:R-:W-:-:S07]  /*0700*/  IMAD.SHL.U32 R28, R20, 0x4, RZ ;  /* 0x00000004141c7824 */ /* 0x001fce00078e00ff */
.L_x_229:
[----:B------:R-:W0:Y:S01]  /*0710*/  LDCU UR7, c[0x0][0x3a8] ;  /* 0x00007500ff0777ac */ /* 0x000e220008000800 */
[--C-:B------:R-:W-:Y:S01]  /*0720*/  IMAD.MOV.U32 R22, RZ, RZ, R21.reuse ;  /* 0x000000ffff167224 */ /* 0x100fe200078e0015 */
[----:B------:R-:W-:Y:S01]  /*0730*/  BSSY.RECONVERGENT B1, `(.L_x_223) ;  /* 0x0000037000017945 */ /* 0x000fe20003800200 */
[----:B------:R-:W-:Y:S01]  /*0740*/  IMAD.MOV.U32 R24, RZ, RZ, RZ ;  /* 0x000000ffff187224 */ /* 0x000fe200078e00ff */
[----:B------:R-:W-:Y:S01]  /*0750*/  MOV R25, R5 ;  /* 0x0000000500197202 */ /* 0x000fe20000000f00 */
[----:B0-----:R-:W-:Y:S02]  /*0760*/  IMAD R23, R4, UR7, R21 ;  /* 0x0000000704177c24 */ /* 0x001fe4000f8e0215 */
[----:B------:R-:W-:-:S05]  /*0770*/  VIADD R21, R21, 0x1 ;  /* 0x0000000115157836 */ /* 0x000fca0000000000 */
[----:B------:R-:W-:-:S13]  /*0780*/  ISETP.NE.AND P1, PT, R21, UR7, PT ;  /* 0x0000000715007c0c */ /* 0x000fda000bf25270 */
.L_x_228:
[----:B------:R-:W0:Y:S01]  /*0790*/  LDCU UR9, c[0x0][0x3b4] ;  /* 0x00007680ff0977ac */ /* 0x000e220008000800 */
[----:B------:R-:W-:Y:S01]  /*07a0*/  BSSY.RECONVERGENT B2, `(.L_x_224) ;  /* 0x000002b000027945 */ /* 0x000fe20003800200 */
[----:B------:R-:W-:Y:S01]  /*07b0*/  IMAD.MOV.U32 R26, RZ, RZ, R6 ;  /* 0x000000ffff1a7224 */ /* 0x000fe200078e0006 */
[----:B------:R-:W2:Y:S01]  /*07c0*/  LDCU UR7, c[0x0][0x3a4] ;  /* 0x00007480ff0777ac */ /* 0x000ea20008000800 */
[----:B0-----:R-:W-:Y:S02]  /*07d0*/  IMAD R27, R23, UR9, R24 ;  /* 0x00000009171b7c24 */ /* 0x001fe4000f8e0218 */
[----:B--2---:R-:W-:Y:S02]  /*07e0*/  IMAD R29, R22, UR7, R25 ;  /* 0x00000007161d7c24 */ /* 0x004fe4000f8e0219 */
[----:B------:R-:W-:Y:S02]  /*07f0*/  IMAD R27, R27, UR9, RZ ;  /* 0x000000091b1b7c24 */ /* 0x000fe4000f8e02ff */
[----:B------:R-:W-:-:S07]  /*0800*/  IMAD R29, R29, UR7, R6 ;  /* 0x000000071d1d7c24 */ /* 0x000fce000f8e0206 */
.L_x_227:
[----:B------:R-:W0:Y:S01]  /*0810*/  LDCU UR7, c[0x0][0x3a4] ;  /* 0x00007480ff0777ac */ /* 0x000e220008000800 */
[CC--:B------:R-:W-:Y:S01]  /*0820*/  LOP3.LUT R17, R26.reuse, R25.reuse, RZ, 0xfc, !PT ;  /* 0x000000191a117212 */ /* 0x0c0fe200078efcff */
[----:B------:R-:W-:Y:S01]  /*0830*/  BSSY.RECONVERGENT B3, `(.L_x_225) ;  /* 0x000001e000037945 */ /* 0x000fe20003800200 */
[C---:B------:R-:W-:Y:S01]  /*0840*/  VIMNMX R18, PT, PT, R26.reuse, R25, !PT ;  /* 0x000000191a127248 */ /* 0x040fe20007fe0100 */
[----:B------:R-:W-:Y:S01]  /*0850*/  VIADD R26, R26, 0x1 ;  /* 0x000000011a1a7836 */ /* 0x000fe20000000000 */
[----:B------:R-:W-:-:S04]  /*0860*/  ISETP.GE.AND P0, PT, R17, RZ, PT ;  /* 0x000000ff1100720c */ /* 0x000fc80003f06270 */
[----:B------:R-:W-:Y:S02]  /*0870*/  ISETP.GE.AND P2, PT, R26, R13, PT ;  /* 0x0000000d1a00720c */ /* 0x000fe40003f46270 */
[----:B0-----:R-:W-:-:S13]  /*0880*/  ISETP.GE.OR P0, PT, R18, UR7, !P0 ;  /* 0x0000000712007c0c */ /* 0x001fda000c706670 */
[----:B------:R-:W-:Y:S05]  /*0890*/  @P0 BRA `(.L_x_226) ;  /* 0x00000000005c0947 */ /* 0x000fea0003800000 */
[----:B------:R-:W0:Y:S08]  /*08a0*/  LDC.64 R18, c[0x0][0x388] ;  /* 0x0000e200ff127b82 */ /* 0x000e300000000a00 */
[----:B------:R-:W2:Y:S01]  /*08b0*/  LDC.64 R16, c[0x0][0x390] ;  /* 0x0000e400ff107b82 */ /* 0x000ea20000000a00 */
[----:B0-----:R-:W-:-:S06]  /*08c0*/  IMAD.WIDE R18, R29, 0x4, R18 ;  /* 0x000000041d127825 */ /* 0x001fcc00078e0212 */
[----:B-1----:R-:W3:Y:S01]  /*08d0*/  LDG.E R18, desc[UR10][R18.64] ;  /* 0x0000000a12127981 */ /* 0x002ee2000c1e1900 */
[----:B--2---:R-:W-:-:S06]  /*08e0*/  IMAD.WIDE R16, R27, 0x4, R16 ;  /* 0x000000041b107825 */ /* 0x004fcc00078e0210 */
[----:B------:R0:W3:Y:S01]  /*08f0*/  LDG.E R17, desc[UR10][R16.64] ;  /* 0x0000000a10117981 */ /* 0x0000e2000c1e1900 */
[C---:B------:R-:W-:Y:S02]  /*0900*/  ISETP.EQ.AND P0, PT, R28.reuse, RZ, PT ;  /* 0x000000ff1c00720c */ /* 0x040fe40003f02270 */
[C---:B------:R-:W-:Y:S02]  /*0910*/  ISETP.EQ.AND P3, PT, R28.reuse, 0x4, PT ;  /* 0x000000041c00780c */ /* 0x040fe40003f62270 */
[C---:B------:R-:W-:Y:S02]  /*0920*/  ISETP.EQ.AND P4, PT, R28.reuse, 0x8, PT ;  /* 0x000000081c00780c */ /* 0x040fe40003f82270 */
[C---:B------:R-:W-:Y:S02]  /*0930*/  ISETP.EQ.AND P5, PT, R28.reuse, 0xc, PT ;  /* 0x0000000c1c00780c */ /* 0x040fe40003fa2270 */
[----:B------:R-:W-:-:S05]  /*0940*/  ISETP.EQ.AND P6, PT, R28, 0x10, PT ;  /* 0x000000101c00780c */ /* 0x000fca0003fc2270 */
[----:B------:R-:W-:Y:S02]  /*0950*/  @P0 IMAD.MOV.U32 R31, RZ, RZ, R7 ;  /* 0x000000ffff1f0224 */ /* 0x000fe400078e0007 */
[----:B------:R-:W-:Y:S02]  /*0960*/  @P3 MOV R31, R8 ;  /* 0x00000008001f3202 */ /* 0x000fe40000000f00 */
[----:B------:R-:W-:Y:S02]  /*0970*/  @P4 IMAD.MOV.U32 R31, RZ, RZ, R9 ;  /* 0x000000ffff1f4224 */ /* 0x000fe400078e0009 */
[----:B------:R-:W-:Y:S02]  /*0980*/  @P5 IMAD.MOV.U32 R31, RZ, RZ, R10 ;  /* 0x000000ffff1f5224 */ /* 0x000fe400078e000a */
[----:B------:R-:W-:Y:S02]  /*0990*/  @P6 IMAD.MOV.U32 R31, RZ, RZ, R11 ;  /* 0x000000ffff1f6224 */ /* 0x000fe400078e000b */
[----:B0-----:R-:W-:-:S02]  /*09a0*/  HFMA2 R16, -RZ, RZ, 0, 5.9604644775390625e-08 ;  /* 0x00000001ff107431 */ /* 0x001fc400000001ff */
[----:B---3--:R-:W-:-:S04]  /*09b0*/  FFMA R17, R18, R17, R31 ;  /* 0x0000001112117223 */ /* 0x008fc8000000001f */
[--C-:B------:R-:W-:Y:S01]  /*09c0*/  @P0 IMAD.MOV.U32 R7, RZ, RZ, R17.reuse ;  /* 0x000000ffff070224 */ /* 0x100fe200078e0011 */
[----:B------:R-:W-:Y:S01]  /*09d0*/  @P5 MOV R10, R17 ;  /* 0x00000011000a5202 */ /* 0x000fe20000000f00 */
[--C-:B------:R-:W-:Y:S02]  /*09e0*/  @P3 IMAD.MOV.U32 R8, RZ, RZ, R17.reuse ;  /* 0x000000ffff083224 */ /* 0x100fe400078e0011 */
[--C-:B------:R-:W-:Y:S02]  /*09f0*/  @P4 IMAD.MOV.U32 R9, RZ, RZ, R17.reuse ;  /* 0x000000ffff094224 */ /* 0x100fe400078e0011 */
[----:B------:R-:W-:-:S07]  /*0a00*/  @P6 IMAD.MOV.U32 R11, RZ, RZ, R17 ;  /* 0x000000ffff0b6224 */ /* 0x000fce00078e0011 */
.L_x_226:
[----:B-1----:R-:W-:Y:S05]  /*0a10*/  BSYNC.RECONVERGENT B3 ;  /* 0x0000000000037941 */ /* 0x002fea0003800200 */
.L_x_225:
[----:B------:R-:W-:Y:S02]  /*0a20*/  VIADD R27, R27, 0x1 ;  /* 0x000000011b1b7836 */ /* 0x000fe40000000000 */
[----:B------:R-:W-:Y:S01]  /*0a30*/  VIADD R29, R29, 0x1 ;  /* 0x000000011d1d7836 */ /* 0x000fe20000000000 */
[----:B------:R-:W-:Y:S06]  /*0a40*/  @!P2 BRA `(.L_x_227) ;  /* 0xfffffffc0070a947 */ /* 0x000fec000383ffff */
[----:B------:R-:W-:Y:S05]  /*0a50*/  BSYNC.RECONVERGENT B2 ;  /* 0x0000000000027941 */ /* 0x000fea0003800200 */
.L_x_224:
[----:B------:R-:W-:Y:S01]  /*0a60*/  IADD3 R25, PT, PT, R25, 0x1, RZ ;  /* 0x0000000119197810 */ /* 0x000fe20007ffe0ff */
[----:B------:R-:W-:-:S03]  /*0a70*/  VIADD R24, R24, 0x1 ;  /* 0x0000000118187836 */ /* 0x000fc60000000000 */
[----:B------:R-:W-:-:S13]  /*0a80*/  ISETP.GE.AND P0, PT, R25, R12, PT ;  /* 0x0000000c1900720c */ /* 0x000fda0003f06270 */
[----:B------:R-:W-:Y:S05]  /*0a90*/  @!P0 BRA `(.L_x_228) ;  /* 0xfffffffc003c8947 */ /* 0x000fea000383ffff */
[----:B------:R-:W-:Y:S05]  /*0aa0*/  BSYNC.RECONVERGENT B1 ;  /* 0x0000000000017941 */ /* 0x000fea0003800200 */
.L_x_223:
[----:B------:R-:W-:Y:S05]  /*0ab0*/  @P1 BRA `(.L_x_229) ;  /* 0xfffffffc00141947 */ /* 0x000fea000383ffff */
[----:B------:R-:W-:Y:S01]  /*0ac0*/  LOP3.LUT P0, RZ, R16, 0xff, RZ, 0xc0, !PT ;  /* 0x000000ff10ff7812 */ /* 0x000fe2000780c0ff */
[----:B------:R-:W-:-:S12]  /*0ad0*/  BSSY.RECONVERGENT B1, `(.L_x_230) ;  /* 0x0000016000017945 */ /* 0x000fd80003800200 */
[----:B------:R-:W-:Y:S05]  /*0ae0*/  @!P0 BRA `(.L_x_231) ;  /* 0x0000000000508947 */ /* 0x000fea0003800000 */
[----:B------:R-:W2:Y:S01]  /*0af0*/  LDG.E R17, desc[UR10][R14.64] ;  /* 0x0000000a0e117981 */ /* 0x000ea2000c1e1900 */
        /* <DEDUP_REMOVED lines=19> */
.L_x_231:
[----:B------:R-:W-:Y:S05]  /*0c30*/  BSYNC.RECONVERGENT B1 ;  /* 0x0000000000017941 */ /* 0x000fea0003800200 */
.L_x_230:
[----:B------:R-:W1:Y:S01]  /*0c40*/  LDCU UR7, c[0x0][0x3a0] ;  /* 0x00007400ff0777ac */ /* 0x000e620008000800 */
[----:B------:R-:W-:-:S04]  /*0c50*/  IADD3 R20, PT, PT, R20, 0x1, RZ ;  /* 0x0000000114147810 */ /* 0x000fc80007ffe0ff */
[----:B-1----:R-:W-:-:S13]  /*0c60*/  ISETP.NE.AND P0, PT, R20, UR7, PT ;  /* 0x0000000714007c0c */ /* 0x002fda000bf05270 */
[----:B------:R-:W-:Y:S05]  /*0c70*/  @!P0 BRA `(.L_x_220) ;  /* 0x0000001000408947 */ /* 0x000fea0003800000 */
[----:B------:R-:W-:Y:S05]  /*0c80*/  BRA `(.L_x_232) ;  /* 0xfffffff800987947 */ /* 0x000fea000383ffff */
.L_x_222:
[----:B------:R-:W-:Y:S01]  /*0c90*/  PRMT R16, RZ, 0x7610, R16 ;  /* 0x00007610ff107816 */ /* 0x000fe20000000010 */
[----:B------:R-:W-:-:S07]  /*0ca0*/  IMAD.MOV.U32 R21, RZ, RZ, RZ ;  /* 0x000000ffff157224 */ /* 0x000fce00078e00ff */
.L_x_242:
[----:B------:R-:W-:Y:S02]  /*0cb0*/  IMAD.SHL.U32 R28, R21, 0x4, RZ ;  /* 0x00000004151c7824 */ /* 0x000fe400078e00ff */
[----:B0-----:R-:W-:-:S07]  /*0cc0*/  IMAD.MOV.U32 R23, RZ, RZ, RZ ;  /* 0x000000ffff177224 */ /* 0x001fce00078e00ff */
.L_x_239:
[----:B------:R-:W0:Y:S01]  /*0cd0*/  LDCU UR7, c[0x0][0x3a8] ;  /* 0x00007500ff0777ac */ /* 0x000e220008000800 */
[----:B------:R-:W-:Y:S01]  /*0ce0*/  MOV R22, R23 ;  /* 0x0000001700167202 */ /* 0x000fe20000000f00 */
[----:B------:R-:W-:Y:S01]  /*0cf0*/  BSSY.RECONVERGENT B1, `(.L_x_233) ;  /* 0x0000038000017945 */ /* 0x000fe20003800200 */
[----:B------:R-:W-:Y:S02]  /*0d00*/  IMAD.MOV.U32 R25, RZ, RZ, RZ ;  /* 0x000000ffff197224 */ /* 0x000fe400078e00ff */
[----:B------:R-:W-:Y:S02]  /*0d10*/  IMAD.MOV.U32 R27, RZ, RZ, R5 ;  /* 0x000000ffff1b7224 */ /* 0x000fe400078e0005 */
[----:B0-----:R-:W-:Y:S02]  /*0d20*/  IMAD R24, R4, UR7, R23 ;  /* 0x0000000704187c24 */ /* 0x001fe4000f8e0217 */
[----:B------:R-:W-:-:S05]  /*0d30*/  VIADD R23, R23, 0x1 ;  /* 0x0000000117177836 */ /* 0x000fca0000000000 */
[----:B------:R-:W-:-:S13]  /*0d40*/  ISETP.NE.AND P1, PT, R23, UR7, PT ;  /* 0x0000000717007c0c */ /* 0x000fda000bf25270 */
.L_x_238:
[----:B------:R-:W0:Y:S01]  /*0d50*/  LDCU UR7, c[0x0][0x3a4] ;  /* 0x00007480ff0777ac */ /* 0x000e220008000800 */
[----:B------:R-:W-:Y:S01]  /*0d60*/  HFMA2 R29, -RZ, RZ, 0, 0 ;  /* 0x00000000ff1d7431 */ /* 0x000fe200000001ff */
[----:B------:R-:W-:Y:S01]  /*0d70*/  BSSY.RECONVERGENT B2, `(.L_x_234) ;  /* 0x000002b000027945 */ /* 0x000fe20003800200 */
[----:B------:R-:W-:Y:S01]  /*0d80*/  IMAD.MOV.U32 R26, RZ, RZ, R6 ;  /* 0x000000ffff1a7224 */ /* 0x000fe200078e0006 */
[----:B------:R-:W2:Y:S01]  /*0d90*/  LDCU UR9, c[0x0][0x3b4] ;  /* 0x00007680ff0977ac */ /* 0x000ea20008000800 */
[----:B0-----:R-:W-:Y:S02]  /*0da0*/  IMAD R31, R22, UR7, R27 ;  /* 0x00000007161f7c24 */ /* 0x001fe4000f8e021b */
[----:B--2---:R-:W-:-:S07]  /*0db0*/  IMAD R20, R24, UR9, R25 ;  /* 0x0000000918147c24 */ /* 0x004fce000f8e0219 */
.L_x_237:
[----:B------:R-:W0:Y:S01]  /*0dc0*/  LDC R30, c[0x0][0x3a4] ;  /* 0x0000e900ff1e7b82 */ /* 0x000e220000000800 */
[CC--:B------:R-:W-:Y:S01]  /*0dd0*/  LOP3.LUT R18, R26.reuse, R27.reuse, RZ, 0xfc, !PT ;  /* 0x0000001b1a127212 */ /* 0x0c0fe200078efcff */
[----:B------:R-:W-:Y:S01]  /*0de0*/  BSSY.RECONVERGENT B3, `(.L_x_235) ;  /* 0x000001f000037945 */ /* 0x000fe20003800200 */
[----:B------:R-:W-:Y:S02]  /*0df0*/  VIMNMX R17, PT, PT, R26, R27, !PT ;  /* 0x0000001b1a117248 */ /* 0x000fe40007fe0100 */
[----:B------:R-:W-:-:S04]  /*0e00*/  ISETP.GE.AND P0, PT, R18, RZ, PT ;  /* 0x000000ff1200720c */ /* 0x000fc80003f06270 */
[----:B0-----:R-:W-:-:S13]  /*0e10*/  ISETP.GE.OR P0, PT, R17, R30, !P0 ;  /* 0x0000001e1100720c */ /* 0x001fda0004706670 */
[----:B------:R-:W-:Y:S05]  /*0e20*/  @P0 BRA `(.L_x_236) ;  /* 0x0000000000680947 */ /* 0x000fea0003800000 */
[----:B------:R-:W0:Y:S01]  /*0e30*/  LDC.64 R18, c[0x0][0x388] ;  /* 0x0000e200ff127b82 */ /* 0x000e220000000a00 */
[----:B------:R-:W2:Y:S01]  /*0e40*/  LDCU UR7, c[0x0][0x3b4] ;  /* 0x00007680ff0777ac */ /* 0x000ea20008000800 */
[----:B------:R-:W-:-:S06]  /*0e50*/  IMAD R33, R31, R30, R26 ;  /* 0x0000001e1f217224 */ /* 0x000fcc00078e021a */
[----:B------:R-:W3:Y:S01]  /*0e60*/  LDC.64 R16, c[0x0][0x390] ;  /* 0x0000e400ff107b82 */ /* 0x000ee20000000a00 */
[----:B--2---:R-:W-:Y:S02]  /*0e70*/  IMAD R35, R20, UR7, R29 ;  /* 0x0000000714237c24 */ /* 0x004fe4000f8e021d */
[----:B0-----:R-:W-:-:S06]  /*0e80*/  IMAD.WIDE R18, R33, 0x4, R18 ;  /* 0x0000000421127825 */ /* 0x001fcc00078e0212 */
[----:B-1----:R-:W2:Y:S01]  /*0e90*/  LDG.E R18, desc[UR10][R18.64] ;  /* 0x0000000a12127981 */ /* 0x002ea2000c1e1900 */
[----:B---3--:R-:W-:-:S06]  /*0ea0*/  IMAD.WIDE R16, R35, 0x4, R16 ;  /* 0x0000000423107825 */ /* 0x008fcc00078e0210 */
[----:B------:R0:W2:Y:S01]  /*0eb0*/  LDG.E R17, desc[UR10][R16.64] ;  /* 0x0000000a10117981 */ /* 0x0000a2000c1e1900 */
        /* <DEDUP_REMOVED lines=9> */
[----:B------:R-:W-:Y:S02]  /*0f50*/  @P5 IMAD.MOV.U32 R33, RZ, RZ, R11 ;  /* 0x000000ffff215224 */ /* 0x000fe400078e000b */
[----:B0-----:R-:W-:-:S02]  /*0f60*/  IMAD.MOV.U32 R16, RZ, RZ, 0x1 ;  /* 0x00000001ff107424 */ /* 0x001fc400078e00ff */
[----:B--2---:R-:W-:-:S04]  /*0f70*/  FFMA R17, R18, R17, R33 ;  /* 0x0000001112117223 */ /* 0x004fc80000000021 */
[--C-:B------:R-:W-:Y:S01]  /*0f80*/  @P2 IMAD.MOV.U32 R8, RZ, RZ, R17.reuse ;  /* 0x000000ffff082224 */ /* 0x100fe200078e0011 */
[-C--:B------:R-:W-:Y:S01]  /*0f90*/  @P0 MOV R7, R17.reuse ;  /* 0x0000001100070202 */ /* 0x080fe20000000f00 */
[--C-:B------:R-:W-:Y:S01]  /*0fa0*/  @P3 IMAD.MOV.U32 R9, RZ, RZ, R17.reuse ;  /* 0x000000ffff093224 */ /* 0x100fe200078e0011 */
[----:B------:R-:W-:Y:S01]  /*0fb0*/  @P5 MOV R11, R17 ;  /* 0x00000011000b5202 */ /* 0x000fe20000000f00 */
[----:B------:R-:W-:-:S07]  /*0fc0*/  @P4 IMAD.MOV.U32 R10, RZ, RZ, R17 ;  /* 0x000000ffff0a4224 */ /* 0x000fce00078e0011 */
.L_x_236:
[----:B-1----:R-:W-:Y:S05]  /*0fd0*/  BSYNC.RECONVERGENT B3 ;  /* 0x0000000000037941 */ /* 0x002fea0003800200 */
.L_x_235:
[----:B------:R-:W-:Y:S02]  /*0fe0*/  VIADD R26, R26, 0x1 ;  /* 0x000000011a1a7836 */ /* 0x000fe40000000000 */
[----:B------:R-:W-:-:S03]  /*0ff0*/  VIADD R29, R29, 0x1 ;  /* 0x000000011d1d7836 */ /* 0x000fc60000000000 */
[----:B------:R-:W-:-:S13]  /*1000*/  ISETP.GE.AND P0, PT, R26, R13, PT ;  /* 0x0000000d1a00720c */ /* 0x000fda0003f06270 */
[----:B------:R-:W-:Y:S05]  /*1010*/  @!P0 BRA `(.L_x_237) ;  /* 0xfffffffc00688947 */ /* 0x000fea000383ffff */
[----:B------:R-:W-:Y:S05]  /*1020*/  BSYNC.RECONVERGENT B2 ;  /* 0x0000000000027941 */ /* 0x000fea0003800200 */
.L_x_234:
[----:B------:R-:W-:Y:S01]  /*1030*/  VIADD R27, R27, 0x1 ;  /* 0x000000011b1b7836 */ /* 0x000fe20000000000 */
[----:B------:R-:W-:-:S04]  /*1040*/  IADD3 R25, PT, PT, R25, 0x1, RZ ;  /* 0x0000000119197810 */ /* 0x000fc80007ffe0ff */
[----:B------:R-:W-:-:S13]  /*1050*/  ISETP.GE.AND P0, PT, R27, R12, PT ;  /* 0x0000000c1b00720c */ /* 0x000fda0003f06270 */
[----:B------:R-:W-:Y:S05]  /*1060*/  @!P0 BRA `(.L_x_238) ;  /* 0xfffffffc00388947 */ /* 0x000fea000383ffff */
[----:B------:R-:W-:Y:S05]  /*1070*/  BSYNC.RECONVERGENT B1 ;  /* 0x0000000000017941 */ /* 0x000fea0003800200 */
.L_x_233:
        /* <DEDUP_REMOVED lines=12> */
[----:B------:R-:W-:Y:S02]  /*1140*/  @P2 IMAD.MOV.U32 R18, RZ, RZ, R9 ;  /* 0x000000ffff122224 */ /* 0x000fe400078e0009 */
[----:B------:R-:W-:Y:S02]  /*1150*/  @P3 MOV R18, R10 ;  /* 0x0000000a00123202 */ /* 0x000fe40000000f00 */
[----:B------:R-:W-:-:S04]  /*1160*/  @P4 IMAD.MOV.U32 R18, RZ, RZ, R11 ;  /* 0x000000ffff124224 */ /* 0x000fc800078e000b */
[----:B--2---:R-:W-:-:S04]  /*1170*/  FADD R17, R17, R18 ;  /* 0x0000001211117221 */ /* 0x004fc80000000000 */
[--C-:B------:R-:W-:Y:S01]  /*1180*/  @P0 IMAD.MOV.U32 R7, RZ, RZ, R17.reuse ;  /* 0x000000ffff070224 */ /* 0x100fe200078e0011 */
[----:B------:R0:W-:Y:S01]  /*1190*/  STG.E desc[UR10][R2.64], R17 ;  /* 0x0000001102007986 */ /* 0x0001e2000c10190a */
[--C-:B------:R-:W-:Y:S01]  /*11a0*/  @P1 IMAD.MOV.U32 R8, RZ, RZ, R17.reuse ;  /* 0x000000ffff081224 */ /* 0x100fe200078e0011 */
[----:B------:R-:W-:Y:S01]  /*11b0*/  @P2 MOV R9, R17 ;  /* 0x0000001100092202 */ /* 0x000fe20000000f00 */
[--C-:B------:R-:W-:Y:S02]  /*11c0*/  @P3 IMAD.MOV.U32 R10, RZ, RZ, R17.reuse ;  /* 0x000000ffff0a3224 */ /* 0x100fe400078e0011 */
[----:B------:R-:W-:-:S07]  /*11d0*/  @P4 IMAD.MOV.U32 R11, RZ, RZ, R17 ;  /* 0x000000ffff0b4224 */ /* 0x000fce00078e0011 */
.L_x_241:
[----:B------:R-:W-:Y:S05]  /*11e0*/  BSYNC.RECONVERGENT B1 ;  /* 0x0000000000017941 */ /* 0x000fea0003800200 */
.L_x_240:
[----:B------:R-:W1:Y:S01]  /*11f0*/  LDCU UR7, c[0x0][0x3a0] ;  /* 0x00007400ff0777ac */ /* 0x000e620008000800 */
[----:B------:R-:W-:-:S05]  /*1200*/  VIADD R21, R21, 0x1 ;  /* 0x0000000115157836 */ /* 0x000fca0000000000 */
[----:B-1----:R-:W-:-:S13]  /*1210*/  ISETP.NE.AND P0, PT, R21, UR7, PT ;  /* 0x0000000715007c0c */ /* 0x002fda000bf05270 */
[----:B------:R-:W-:Y:S05]  /*1220*/  @!P0 BRA `(.L_x_220) ;  /* 0x0000000800d48947 */ /* 0x000fea0003800000 */
[----:B------:R-:W-:Y:S05]  /*1230*/  BRA `(.L_x_242) ;  /* 0xfffffff8009c7947 */ /* 0x000fea000383ffff */
.L_x_221:
[----:B------:R-:W0:Y:S02]  /*1240*/  LDCU.S8 UR7, c[0x0][0x3c1] ;  /* 0x00007820ff0777ac */ /* 0x000e240008000200 */
[----:B0-----:R-:W-:-:S09]  /*1250*/  UISETP.NE.AND UP0, UPT, UR7, URZ, UPT ;  /* 0x000000ff0700728c */ /* 0x001fd2000bf05270 */
[----:B------:R-:W-:Y:S05]  /*1260*/  BRA.U !UP0, `(.L_x_243) ;  /* 0x0000000508787547 */ /* 0x000fea000b800000 */
[----:B------:R-:W-:Y:S01]  /*1270*/  HFMA2 R19, -RZ, RZ, 0, 0 ;  /* 0x00000000ff137431 */ /* 0x000fe200000001ff */
[----:B------:R-:W-:-:S07]  /*1280*/  PRMT R14, RZ, 0x7610, R14 ;  /* 0x00007610ff0e7816 */ /* 0x000fce000000000e */
.L_x_255:
[----:B------:R-:W-:Y:S02]  /*1290*/  IMAD.SHL.U32 R26, R19, 0x4, RZ ;  /* 0x00000004131a7824 */ /* 0x000fe400078e00ff */
[----:B0-----:R-:W-:-:S07]  /*12a0*/  IMAD.MOV.U32 R21, RZ, RZ, RZ ;  /* 0x000000ffff157224 */ /* 0x001fce00078e00ff */
.L_x_250:
[----:B------:R-:W0:Y:S01]  /*12b0*/  LDCU UR7, c[0x0][0x3a8] ;  /* 0x00007500ff0777ac */ /* 0x000e220008000800 */
[----:B------:R-:W-:Y:S01]  /*12c0*/  IMAD.MOV.U32 R20, RZ, RZ, R21 ;  /* 0x000000ffff147224 */ /* 0x000fe200078e0015 */
[----:B------:R-:W-:Y:S01]  /*12d0*/  BSSY.RECONVERGENT B1, `(.L_x_244) ;  /* 0x0000038000017945 */ /* 0x000fe20003800200 */
[----:B------:R-:W-:Y:S02]  /*12e0*/  IMAD.MOV.U32 R23, RZ, RZ, RZ ;  /* 0x000000ffff177224 */ /* 0x000fe400078e00ff */
[----:B------:R-:W-:Y:S02]  /*12f0*/  IMAD.MOV.U32 R25, RZ, RZ, R5 ;  /* 0x000000ffff197224 */ /* 0x000fe400078e0005 */
[----:B0-----:R-:W-:Y:S01]  /*1300*/  IMAD R22, R4, UR7, R21 ;  /* 0x0000000704167c24 */ /* 0x001fe2000f8e0215 */
[----:B------:R-:W-:-:S04]  /*1310*/  IADD3 R21, PT, PT, R21, 0x1, RZ ;  /* 0x0000000115157810 */ /* 0x000fc80007ffe0ff */
[----:B------:R-:W-:-:S13]  /*1320*/  ISETP.NE.AND P1, PT, R21, UR7, PT ;  /* 0x0000000715007c0c */ /* 0x000fda000bf25270 */
.L_x_249:
[----:B------:R-:W0:Y:S01]  /*1330*/  LDCU UR7, c[0x0][0x3a4] ;  /* 0x00007480ff0777ac */ /* 0x000e220008000800 */
[----:B------:R-:W-:Y:S01]  /*1340*/  BSSY.RECONVERGENT B2, `(.L_x_245) ;  /* 0x000002c000027945 */ /* 0x000fe20003800200 */
[----:B------:R-:W-:Y:S01]  /*1350*/  IMAD.MOV.U32 R27, RZ, RZ, RZ ;  /* 0x000000ffff1b7224 */ /* 0x000fe200078e00ff */
[----:B------:R-:W-:Y:S01]  /*1360*/  MOV R24, R6 ;  /* 0x0000000600187202 */ /* 0x000fe20000000f00 */
[----:B------:R-:W2:Y:S01]  /*1370*/  LDCU UR9, c[0x0][0x3b4] ;  /* 0x00007680ff0977ac */ /* 0x000ea20008000800 */
[----:B0-----:R-:W-:Y:S02]  /*1380*/  IMAD R29, R20, UR7, R25 ;  /* 0x00000007141d7c24 */ /* 0x001fe4000f8e0219 */
[----:B--2---:R-:W-:-:S07]  /*1390*/  IMAD R18, R22, UR9, R23 ;  /* 0x0000000916127c24 */ /* 0x004fce000f8e0217 */
.L_x_248:
        /* <DEDUP_REMOVED lines=25> */
[----:B------:R-:W-:Y:S02]  /*1530*/  @P5 IMAD.MOV.U32 R31, RZ, RZ, R11 ;  /* 0x000000ffff1f5224 */ /* 0x000fe400078e000b */
[----:B0-----:R-:W-:-:S02]  /*1540*/  IMAD.MOV.U32 R14, RZ, RZ, 0x1 ;  /* 0x00000001ff0e7424 */ /* 0x001fc400078e00ff */
[----:B--2---:R-:W-:-:S04]  /*1550*/  FFMA R15, R16, R15, R31 ;  /* 0x0000000f100f7223 */ /* 0x004fc8000000001f */
[--C-:B------:R-:W-:Y:S01]  /*1560*/  @P0 IMAD.MOV.U32 R7, RZ, RZ, R15.reuse ;  /* 0x000000ffff070224 */ /* 0x100fe200078e000f */
[----:B------:R-:W-:Y:S01]  /*1570*/  @P2 MOV R8, R15 ;  /* 0x0000000f00082202 */ /* 0x000fe20000000f00 */
[--C-:B------:R-:W-:Y:S02]  /*1580*/  @P3 IMAD.MOV.U32 R9, RZ, RZ, R15.reuse ;  /* 0x000000ffff093224 */ /* 0x100fe400078e000f */
[--C-:B------:R-:W-:Y:S02]  /*1590*/  @P4 IMAD.MOV.U32 R10, RZ, RZ, R15.reuse ;  /* 0x000000ffff0a4224 */ /* 0x100fe400078e000f */
[----:B------:R-:W-:-:S07]  /*15a0*/  @P5 IMAD.MOV.U32 R11, RZ, RZ, R15 ;  /* 0x000000ffff0b5224 */ /* 0x000fce00078e000f */
.L_x_247:
[----:B-1----:R-:W-:Y:S05]  /*15b0*/  BSYNC.RECONVERGENT B3 ;  /* 0x0000000000037941 */ /* 0x002fea0003800200 */
.L_x_246:
[----:B------:R-:W-:Y:S01]  /*15c0*/  IADD3 R24, PT, PT, R24, 0x1, RZ ;  /* 0x0000000118187810 */ /* 0x000fe20007ffe0ff */
[----:B------:R-:W-:-:S03]  /*15d0*/  VIADD R27, R27, 0x1 ;  /* 0x000000011b1b7836 */ /* 0x000fc60000000000 */
[----:B------:R-:W-:-:S13]  /*15e0*/  ISETP.GE.AND P0, PT, R24, R13, PT ;  /* 0x0000000d1800720c */ /* 0x000fda0003f06270 */
[----:B------:R-:W-:Y:S05]  /*15f0*/  @!P0 BRA `(.L_x_248) ;  /* 0xfffffffc00688947 */ /* 0x000fea000383ffff */
[----:B------:R-:W-:Y:S05]  /*1600*/  BSYNC.RECONVERGENT B2 ;  /* 0x0000000000027941 */ /* 0x000fea0003800200 */
.L_x_245:
[----:B------:R-:W-:Y:S02]  /*1610*/  VIADD R25, R25, 0x1 ;  /* 0x0000000119197836 */ /* 0x000fe40000000000 */
[----:B------:R-:W-:-:S03]  /*1620*/  VIADD R23, R23, 0x1 ;  /* 0x0000000117177836 */ /* 0x000fc60000000000 */
[----:B------:R-:W-:-:S13]  /*1630*/  ISETP.GE.AND P0, PT, R25, R12, PT ;  /* 0x0000000c1900720c */ /* 0x000fda0003f06270 */
[----:B------:R-:W-:Y:S05]  /*1640*/  @!P0 BRA `(.L_x_249) ;  /* 0xfffffffc00388947 */ /* 0x000fea000383ffff */
[----:B------:R-:W-:Y:S05]  /*1650*/  BSYNC.RECONVERGENT B1 ;  /* 0x0000000000017941 */ /* 0x000fea0003800200 */
.L_x_244:
[----:B------:R-:W-:Y:S05]  /*1660*/  @P1 BRA `(.L_x_250) ;  /* 0xfffffffc00101947 */ /* 0x000fea000383ffff */
[----:B------:R-:W-:Y:S01]  /*1670*/  LOP3.LUT P0, RZ, R14, 0xff, RZ, 0xc0, !PT ;  /* 0x000000ff0eff7812 */ /* 0x000fe2000780c0ff */
[----:B------:R-:W-:-:S12]  /*1680*/  BSSY.RECONVERGENT B1, `(.L_x_251) ;  /* 0x0000017000017945 */ /* 0x000fd80003800200 */
[----:B------:R-:W-:Y:S05]  /*1690*/  @!P0 BRA `(.L_x_252) ;  /* 0x0000000000548947 */ /* 0x000fea0003800000 */
[C---:B------:R-:W-:Y:S01]  /*16a0*/  ISETP.EQ.AND P1, PT, R26.reuse, RZ, PT ;  /* 0x000000ff1a00720c */ /* 0x040fe20003f22270 */
[----:B------:R-:W-:Y:S01]  /*16b0*/  BSSY.RECONVERGENT B2, `(.L_x_253) ;  /* 0x0000012000027945 */ /* 0x000fe20003800200 */
[C---:B------:R-:W-:Y:S02]  /*16c0*/  ISETP.EQ.AND P2, PT, R26.reuse, 0x4, PT ;  /* 0x000000041a00780c */ /* 0x040fe40003f42270 */
[C---:B------:R-:W-:Y:S02]  /*16d0*/  ISETP.EQ.AND P3, PT, R26.reuse, 0x8, PT ;  /* 0x000000081a00780c */ /* 0x040fe40003f62270 */
[C---:B------:R-:W-:Y:S02]  /*16e0*/  ISETP.EQ.AND P4, PT, R26.reuse, 0xc, PT ;  /* 0x0000000c1a00780c */ /* 0x040fe40003f82270 */
[----:B------:R-:W-:-:S05]  /*16f0*/  ISETP.EQ.AND P5, PT, R26, 0x10, PT ;  /* 0x000000101a00780c */ /* 0x000fca0003fa2270 */
[----:B------:R-:W-:Y:S02]  /*1700*/  @P1 MOV R15, R7 ;  /* 0x00000007000f1202 */ /* 0x000fe40000000f00 */
[----:B------:R-:W-:Y:S02]  /*1710*/  @P2 IMAD.MOV.U32 R15, RZ, RZ, R8 ;  /* 0x000000ffff0f2224 */ /* 0x000fe400078e0008 */
[----:B------:R-:W-:Y:S02]  /*1720*/  @P3 IMAD.MOV.U32 R15, RZ, RZ, R9 ;  /* 0x000000ffff0f3224 */ /* 0x000fe400078e0009 */
[----:B------:R-:W-:Y:S02]  /*1730*/  @P4 IMAD.MOV.U32 R15, RZ, RZ, R10 ;  /* 0x000000ffff0f4224 */ /* 0x000fe400078e000a */
[----:B------:R-:W-:-:S04]  /*1740*/  @P5 MOV R15, R11 ;  /* 0x0000000b000f5202 */ /* 0x000fc80000000f00 */
[----:B------:R-:W-:-:S13]  /*1750*/  FSETP.GEU.AND P0, PT, R15, RZ, PT ;  /* 0x000000ff0f00720b */ /* 0x000fda0003f0e000 */
[----:B------:R-:W-:Y:S05]  /*1760*/  @P0 BRA `(.L_x_254) ;  /* 0x0000000000180947 */ /* 0x000fea0003800000 */
[----:B------:R-:W-:Y:S01]  /*1770*/  @P1 IMAD.MOV.U32 R7, RZ, RZ, RZ ;  /* 0x000000ffff071224 */ /* 0x000fe200078e00ff */
[----:B------:R-:W-:Y:S01]  /*1780*/  @P4 MOV R10, RZ ;  /* 0x000000ff000a4202 */ /* 0x000fe20000000f00 */
[----:B------:R-:W-:Y:S02]  /*1790*/  @P2 IMAD.MOV.U32 R8, RZ, RZ, RZ ;  /* 0x000000ffff082224 */ /* 0x000fe400078e00ff */
[----:B------:R-:W-:Y:S02]  /*17a0*/  @P3 IMAD.MOV.U32 R9, RZ, RZ, RZ ;  /* 0x000000ffff093224 */ /* 0x000fe400078e00ff */
[----:B------:R-:W-:Y:S02]  /*17b0*/  @P5 IMAD.MOV.U32 R11, RZ, RZ, RZ ;  /* 0x000000ffff0b5224 */ /* 0x000fe400078e00ff */
[----:B------:R-:W-:-:S07]  /*17c0*/  IMAD.MOV.U32 R15, RZ, RZ, RZ ;  /* 0x000000ffff0f7224 */ /* 0x000fce00078e00ff */
.L_x_254:
[----:B------:R-:W-:Y:S05]  /*17d0*/  BSYNC.RECONVERGENT B2 ;  /* 0x0000000000027941 */ /* 0x000fea0003800200 */
.L_x_253:
[----:B------:R0:W-:Y:S02]  /*17e0*/  STG.E desc[UR10][R2.64], R15 ;  /* 0x0000000f02007986 */ /* 0x0001e4000c10190a */
.L_x_252:
[----:B------:R-:W-:Y:S05]  /*17f0*/  BSYNC.RECONVERGENT B1 ;  /* 0x0000000000017941 */ /* 0x000fea0003800200 */
.L_x_251:
[----:B------:R-:W1:Y:S01]  /*1800*/  LDCU UR7, c[0x0][0x3a0] ;  /* 0x00007400ff0777ac */ /* 0x000e620008000800 */
[----:B------:R-:W-:-:S05]  /*1810*/  VIADD R19, R19, 0x1 ;  /* 0x0000000113137836 */ /* 0x000fca0000000000 */
[----:B-1----:R-:W-:-:S13]  /*1820*/  ISETP.NE.AND P0, PT, R19, UR7, PT ;  /* 0x0000000713007c0c */ /* 0x002fda000bf05270 */
[----:B------:R-:W-:Y:S05]  /*1830*/  @!P0 BRA `(.L_x_220) ;  /* 0x0000000400508947 */ /* 0x000fea0003800000 */
[----:B------:R-:W-:Y:S05]  /*1840*/  BRA `(.L_x_255) ;  /* 0xfffffff800907947 */ /* 0x000fea000383ffff */
.L_x_243:
[----:B------:R-:W-:Y:S01]  /*1850*/  HFMA2 R26, -RZ, RZ, 0, 0 ;  /* 0x00000000ff1a7431 */ /* 0x000fe200000001ff */
[----:B------:R-:W-:-:S07]  /*1860*/  PRMT R14, RZ, 0x7610, R14 ;  /* 0x00007610ff0e7816 */ /* 0x000fce000000000e */
.L_x_265:
[----:B0-----:R-:W0:Y:S01]  /*1870*/  LDCU UR7, c[0x0][0x3a0] ;  /* 0x00007400ff0777ac */ /* 0x001e220008000800 */
[C---:B------:R-:W-:Y:S02]  /*1880*/  IMAD.SHL.U32 R28, R26.reuse, 0x4, RZ ;  /* 0x000000041a1c7824 */ /* 0x040fe400078e00ff */
[----:B------:R-:W-:Y:S02]  /*1890*/  VIADD R26, R26, 0x1 ;  /* 0x000000011a1a7836 */ /* 0x000fe40000000000 */
[----:B------:R-:W-:-:S03]  /*18a0*/  IMAD.MOV.U32 R19, RZ, RZ, RZ ;  /* 0x000000ffff137224 */ /* 0x000fc600078e00ff */
[----:B0-----:R-:W-:-:S13]  /*18b0*/  ISETP.NE.AND P1, PT, R26, UR7, PT ;  /* 0x000000071a007c0c */ /* 0x001fda000bf25270 */
.L_x_262:
        /* <DEDUP_REMOVED lines=8> */
.L_x_261:
[----:B------:R-:W0:Y:S01]  /*1940*/  LDCU UR7, c[0x0][0x3a4] ;  /* 0x00007480ff0777ac */ /* 0x000e220008000800 */
[----:B------:R-:W-:Y:S01]  /*1950*/  HFMA2 R25, -RZ, RZ, 0, 0 ;  /* 0x00000000ff197431 */ /* 0x000fe200000001ff */
[----:B------:R-:W-:Y:S01]  /*1960*/  BSSY.RECONVERGENT B2, `(.L_x_257) ;  /* 0x000002b000027945 */ /* 0x000fe20003800200 */
[----:B------:R-:W-:Y:S01]  /*1970*/  IMAD.MOV.U32 R24, RZ, RZ, R6 ;  /* 0x000000ffff187224 */ /* 0x000fe200078e0006 */
[----:B------:R-:W2:Y:S01]  /*1980*/  LDCU UR9, c[0x0][0x3b4] ;  /* 0x00007680ff0977ac */ /* 0x000ea20008000800 */
[----:B0-----:R-:W-:Y:S02]  /*1990*/  IMAD R27, R20, UR7, R23 ;  /* 0x00000007141b7c24 */ /* 0x001fe4000f8e0217 */
[----:B--2---:R-:W-:-:S07]  /*19a0*/  IMAD R18, R21, UR9, R22 ;  /* 0x0000000915127c24 */ /* 0x004fce000f8e0216 */
.L_x_260:
        /* <DEDUP_REMOVED lines=33> */
.L_x_259:
[----:B-1----:R-:W-:Y:S05]  /*1bc0*/  BSYNC.RECONVERGENT B3 ;  /* 0x0000000000037941 */ /* 0x002fea0003800200 */
.L_x_258:
[----:B------:R-:W-:Y:S02]  /*1bd0*/  VIADD R24, R24, 0x1 ;  /* 0x0000000118187836 */ /* 0x000fe40000000000 */
[----:B------:R-:W-:-:S03]  /*1be0*/  VIADD R25, R25, 0x1 ;  /* 0x0000000119197836 */ /* 0x000fc60000000000 */
[----:B------:R-:W-:-:S13]  /*1bf0*/  ISETP.GE.AND P0, PT, R24, R13, PT ;  /* 0x0000000d1800720c */ /* 0x000fda0003f06270 */
[----:B------:R-:W-:Y:S05]  /*1c00*/  @!P0 BRA `(.L_x_260) ;  /* 0xfffffffc00688947 */ /* 0x000fea000383ffff */
[----:B------:R-:W-:Y:S05]  /*1c10*/  BSYNC.RECONVERGENT B2 ;  /* 0x0000000000027941 */ /* 0x000fea0003800200 */
.L_x_257:
[----:B------:R-:W-:Y:S01]  /*1c20*/  VIADD R23, R23, 0x1 ;  /* 0x0000000117177836 */ /* 0x000fe20000000000 */
[----:B------:R-:W-:-:S04]  /*1c30*/  IADD3 R22, PT, PT, R22, 0x1, RZ ;  /* 0x0000000116167810 */ /* 0x000fc80007ffe0ff */
[----:B------:R-:W-:-:S13]  /*1c40*/  ISETP.GE.AND P0, PT, R23, R12, PT ;  /* 0x0000000c1700720c */ /* 0x000fda0003f06270 */
[----:B------:R-:W-:Y:S05]  /*1c50*/  @!P0 BRA `(.L_x_261) ;  /* 0xfffffffc00388947 */ /* 0x000fea000383ffff */
[----:B------:R-:W-:Y:S05]  /*1c60*/  BSYNC.RECONVERGENT B1 ;  /* 0x0000000000017941 */ /* 0x000fea0003800200 */
.L_x_256:
[----:B------:R-:W-:Y:S05]  /*1c70*/  @P2 BRA `(.L_x_262) ;  /* 0xfffffffc00102947 */ /* 0x000fea000383ffff */
[----:B------:R-:W-:Y:S01]  /*1c80*/  LOP3.LUT P0, RZ, R14, 0xff, RZ, 0xc0, !PT ;  /* 0x000000ff0eff7812 */ /* 0x000fe2000780c0ff */
[----:B------:R-:W-:-:S12]  /*1c90*/  BSSY.RECONVERGENT B1, `(.L_x_263) ;  /* 0x000000d000017945 */ /* 0x000fd80003800200 */
[----:B------:R-:W-:Y:S05]  /*1ca0*/  @!P0 BRA `(.L_x_264) ;  /* 0x00000000002c8947 */ /* 0x000fea0003800000 */
        /* <DEDUP_REMOVED lines=8> */
[----:B------:R-:W-:-:S08]  /*1d30*/  @P4 MOV R15, R10 ;  /* 0x0000000a000f4202 */ /* 0x000fd00000000f00 */
[----:B------:R-:W-:-:S05]  /*1d40*/  @P0 IMAD.MOV.U32 R15, RZ, RZ, R11 ;  /* 0x000000ffff0f0224 */ /* 0x000fca00078e000b */
[----:B------:R0:W-:Y:S02]  /*1d50*/  STG.E desc[UR10][R2.64], R15 ;  /* 0x0000000f02007986 */ /* 0x0001e4000c10190a */
.L_x_264:
[----:B------:R-:W-:Y:S05]  /*1d60*/  BSYNC.RECONVERGENT B1 ;  /* 0x0000000000017941 */ /* 0x000fea0003800200 */
.L_x_263:
[----:B------:R-:W-:Y:S05]  /*1d70*/  @P1 BRA `(.L_x_265) ;  /* 0xfffffff800bc1947 */ /* 0x000fea000383ffff */
.L_x_220:
[----:B-1----:R-:W-:Y:S05]  /*1d80*/  BSYNC.RECONVERGENT B0 ;  /* 0x0000000000007941 */ /* 0x002fea0003800200 */
.L_x_219:
[----:B0-----:R-:W0:Y:S01]  /*1d90*/  LDC R2, c[0x0][0x3c4] ;  /* 0x0000f100ff027b82 */ /* 0x001e220000000800 */
[----:B------:R-:W-:-:S06]  /*1da0*/  UIADD3 UR7, UPT, UPT, UR4, 0x1, URZ ;  /* 0x0000000104077890 */ /* 0x000fcc000fffe0ff */
[----:B0-----:R-:W-:-:S13]  /*1db0*/  ISETP.NE.AND P0, PT, R2, UR7, PT ;  /* 0x0000000702007c0c */ /* 0x001fda000bf05270 */
[----:B------:R-:W-:Y:S05]  /*1dc0*/  @!P0 EXIT ;  /* 0x000000000000894d */ /* 0x000fea0003800000 */
[----:B------:R-:W-:Y:S01]  /*1dd0*/  VIADD R0, R0, UR5 ;  /* 0x0000000500007c36 */ /* 0x000fe20008000000 */
[----:B------:R-:W-:Y:S01]  /*1de0*/  UMOV UR4, UR7 ;  /* 0x0000000700047c82 */ /* 0x000fe20008000000 */
[----:B------:R-:W-:Y:S05]  /*1df0*/  BRA `(.L_x_266) ;  /* 0xffffffe000f87947 */ /* 0x000fea000383ffff */
.L_x_218:
[----:B------:R-:W0:Y:S02]  /*1e00*/  LDCU.U8 UR4, c[0x0][0x3c0] ;  /* 0x00007800ff0477ac */ /* 0x000e240008000000 */
[----:B0-----:R-:W-:-:S04]  /*1e10*/  UPRMT UR4, UR4, 0x8880, URZ ;  /* 0x0000888004047896 */ /* 0x001fc800080000ff */
[----:B------:R-:W-:-:S09]  /*1e20*/  UISETP.NE.AND UP0, UPT, UR4, URZ, UPT ;  /* 0x000000ff0400728c */ /* 0x000fd2000bf05270 */
[----:B------:R-:W-:Y:S05]  /*1e30*/  BRA.U UP0, `(.L_x_267) ;  /* 0x00000001004c7547 */ /* 0x000fea000b800000 */
[----:B------:R-:W0:Y:S02]  /*1e40*/  LDCU.S8 UR4, c[0x0][0x3c1] ;  /* 0x00007820ff0477ac */ /* 0x000e240008000200 */
[----:B0-----:R-:W-:-:S09]  /*1e50*/  UISETP.NE.AND UP0, UPT, UR4, URZ, UPT ;  /* 0x000000ff0400728c */ /* 0x001fd2000bf05270 */
[----:B------:R-:W-:Y:S05]  /*1e60*/  BRA.U UP0, `(.L_x_268) ;  /* 0x0000000100207547 */ /* 0x000fea000b800000 */
[----:B------:R-:W-:-:S04]  /*1e70*/  LOP3.LUT R0, R2, 0x3, RZ, 0xc0, !PT ;  /* 0x0000000302007812 */ /* 0x000fc800078ec0ff */
[----:B------:R-:W-:-:S13]  /*1e80*/  ISETP.NE.AND P0, PT, R0, RZ, PT ;  /* 0x000000ff0000720c */ /* 0x000fda0003f05270 */
[----:B------:R-:W-:Y:S05]  /*1e90*/  @!P0 EXIT ;  /* 0x000000000000894d */ /* 0x000fea0003800000 */
[----:B------:R-:W-:-:S05]  /*1ea0*/  UMOV UR4, URZ ;  /* 0x000000ff00047c82 */ /* 0x000fca0008000000 */
.L_x_269:
[----:B------:R-:W-:-:S06]  /*1eb0*/  UIADD3 UR4, UPT, UPT, UR4, 0x1, URZ ;  /* 0x0000000104047890 */ /* 0x000fcc000fffe0ff */
[----:B------:R-:W-:-:S13]  /*1ec0*/  ISETP.NE.AND P0, PT, R0, UR4, PT ;  /* 0x0000000400007c0c */ /* 0x000fda000bf05270 */
[----:B------:R-:W-:Y:S05]  /*1ed0*/  @!P0 EXIT ;  /* 0x000000000000894d */ /* 0x000fea0003800000 */
[----:B------:R-:W-:Y:S05]  /*1ee0*/  BRA `(.L_x_269) ;  /* 0xfffffffc00f07947 */ /* 0x000fea000383ffff */
.L_x_268:
[----:B------:R-:W-:-:S04]  /*1ef0*/  LOP3.LUT R2, R2, 0x3, RZ, 0xc0, !PT ;  /* 0x0000000302027812 */ /* 0x000fc800078ec0ff */
[----:B------:R-:W-:-:S13]  /*1f00*/  ISETP.NE.AND P0, PT, R2, RZ, PT ;  /* 0x000000ff0200720c */ /* 0x000fda0003f05270 */
[----:B------:R-:W-:Y:S05]  /*1f10*/  @!P0 EXIT ;  /* 0x000000000000894d */ /* 0x000fea0003800000 */
[----:B------:R-:W-:-:S05]  /*1f20*/  UMOV UR4, URZ ;  /* 0x000000ff00047c82 */ /* 0x000fca0008000000 */
.L_x_270:
[----:B------:R-:W-:-:S06]  /*1f30*/  UIADD3 UR4, UPT, UPT, UR4, 0x1, URZ ;  /* 0x0000000104047890 */ /* 0x000fcc000fffe0ff */
[----:B------:R-:W-:-:S13]  /*1f40*/  ISETP.NE.AND P0, PT, R2, UR4, PT ;  /* 0x0000000402007c0c */ /* 0x000fda000bf05270 */
[----:B------:R-:W-:Y:S05]  /*1f50*/  @!P0 EXIT ;  /* 0x000000000000894d */ /* 0x000fea0003800000 */
[----:B------:R-:W-:Y:S05]  /*1f60*/  BRA `(.L_x_270) ;  /* 0xfffffffc00f07947 */ /* 0x000fea000383ffff */
.L_x_267:
[----:B------:R-:W0:Y:S02]  /*1f70*/  LDCU.S8 UR4, c[0x0][0x3c1] ;  /* 0x00007820ff0477ac */ /* 0x000e240008000200 */
[----:B0-----:R-:W-:-:S09]  /*1f80*/  UISETP.NE.AND UP0, UPT, UR4, URZ, UPT ;  /* 0x000000ff0400728c */ /* 0x001fd2000bf05270 */
[----:B------:R-:W-:Y:S05]  /*1f90*/  BRA.U UP0, `(.L_x_271) ;  /* 0x0000000100207547 */ /* 0x000fea000b800000 */
[----:B------:R-:W-:-:S04]  /*1fa0*/  LOP3.LUT R2, R2, 0x3, RZ, 0xc0, !PT ;  /* 0x0000000302027812 */ /* 0x000fc800078ec0ff */
[----:B------:R-:W-:-:S13]  /*1fb0*/  ISETP.NE.AND P0, PT, R2, RZ, PT ;  /* 0x000000ff0200720c */ /* 0x000fda0003f05270 */
[----:B------:R-:W-:Y:S05]  /*1fc0*/  @!P0 EXIT ;  /* 0x000000000000894d */ /* 0x000fea0003800000 */
[----:B------:R-:W-:-:S05]  /*1fd0*/  UMOV UR4, URZ ;  /* 0x000000ff00047c82 */ /* 0x000fca0008000000 */
.L_x_272:
[----:B------:R-:W-:-:S06]  /*1fe0*/  UIADD3 UR4, UPT, UPT, UR4, 0x1, URZ ;  /* 0x0000000104047890 */ /* 0x000fcc000fffe0ff */
[----:B------:R-:W-:-:S13]  /*1ff0*/  ISETP.NE.AND P0, PT, R2, UR4, PT ;  /* 0x0000000402007c0c */ /* 0x000fda000bf05270 */
[----:B------:R-:W-:Y:S05]  /*2000*/  @!P0 EXIT ;  /* 0x000000000000894d */ /* 0x000fea0003800000 */
[----:B------:R-:W-:Y:S05]  /*2010*/  BRA `(.L_x_272) ;  /* 0xfffffffc00f07947 */ /* 0x000fea000383ffff */
.L_x_271:
[----:B------:R-:W-:-:S04]  /*2020*/  LOP3.LUT R2, R2, 0x3, RZ, 0xc0, !PT ;  /* 0x0000000302027812 */ /* 0x000fc800078ec0ff */
[----:B------:R-:W-:-:S13]  /*2030*/  ISETP.NE.AND P0, PT, R2, RZ, PT ;  /* 0x000000ff0200720c */ /* 0x000fda0003f05270 */
[----:B------:R-:W-:Y:S05]  /*2040*/  @!P0 EXIT ;  /* 0x000000000000894d */ /* 0x000fea0003800000 */
[----:B------:R-:W-:-:S05]  /*2050*/  UMOV UR4, URZ ;  /* 0x000000ff00047c82 */ /* 0x000fca0008000000 */
.L_x_273:
[----:B------:R-:W-:-:S06]  /*2060*/  UIADD3 UR4, UPT, UPT, UR4, 0x1, URZ ;  /* 0x0000000104047890 */ /* 0x000fcc000fffe0ff */
[----:B------:R-:W-:-:S13]  /*2070*/  ISETP.NE.AND P0, PT, R2, UR4, PT ;  /* 0x0000000402007c0c */ /* 0x000fda000bf05270 */
[----:B------:R-:W-:Y:S05]  /*2080*/  @!P0 EXIT ;  /* 0x000000000000894d */ /* 0x000fea0003800000 */
[----:B------:R-:W-:Y:S05]  /*2090*/  BRA `(.L_x_273) ;  /* 0xfffffffc00f07947 */ /* 0x000fea000383ffff */
.L_x_217:
        /* <DEDUP_REMOVED lines=11> */
.L_x_276:
[----:B------:R-:W-:-:S06]  /*2150*/  UIADD3 UR4, UPT, UPT, UR4, 0x1, URZ ;  /* 0x0000000104047890 */ /* 0x000fcc000fffe0ff */
[----:B------:R-:W-:-:S13]  /*2160*/  ISETP.NE.AND P0, PT, R2, UR4, PT ;  /* 0x0000000402007c0c */ /* 0x000fda000bf05270 */
[----:B------:R-:W-:Y:S05]  /*2170*/  @!P0 EXIT ;  /* 0x000000000000894d */ /* 0x000fea0003800000 */
[----:B------:R-:W-:Y:S05]  /*2180*/  BRA `(.L_x_276) ;  /* 0xfffffffc00f07947 */ /* 0x000fea000383ffff */
.L_x_275:
[----:B------:R-:W-:-:S04]  /*2190*/  LOP3.LUT R2, R2, 0x3, RZ, 0xc0, !PT ;  /* 0x0000000302027812 */ /* 0x000fc800078ec0ff */
[----:B------:R-:W-:-:S13]  /*21a0*/  ISETP.NE.AND P0, PT, R2, RZ, PT ;  /* 0x000000ff0200720c */ /* 0x000fda0003f05270 */
[----:B------:R-:W-:Y:S05]  /*21b0*/  @!P0 EXIT ;  /* 0x000000000000894d */ /* 0x000fea0003800000 */
[----:B------:R-:W-:-:S05]  /*21c0*/  UMOV UR4, URZ ;  /* 0x000000ff00047c82 */ /* 0x000fca0008000000 */
.L_x_277:
[----:B------:R-:W-:-:S06]  /*21d0*/  UIADD3 UR4, UPT, UPT, UR4, 0x1, URZ ;  /* 0x0000000104047890 */ /* 0x000fcc000fffe0ff */
[----:B------:R-:W-:-:S13]  /*21e0*/  ISETP.NE.AND P0, PT, R2, UR4, PT ;  /* 0x0000000402007c0c */ /* 0x000fda000bf05270 */
[----:B------:R-:W-:Y:S05]  /*21f0*/  @!P0 EXIT ;  /* 0x000000000000894d */ /* 0x000fea0003800000 */
[----:B------:R-:W-:Y:S05]  /*2200*/  BRA `(.L_x_277) ;  /* 0xfffffffc00f07947 */ /* 0x000fea000383ffff */
.L_x_274:
[----:B------:R-:W0:Y:S02]  /*2210*/  LDCU.S8 UR4, c[0x0][0x3c1] ;  /* 0x00007820ff0477ac */ /* 0x000e240008000200 */
[----:B0-----:R-:W-:-:S09]  /*2220*/  UISETP.NE.AND UP0, UPT, UR4, URZ, UPT ;  /* 0x000000ff0400728c */ /* 0x001fd2000bf05270 */
[----:B------:R-:W-:Y:S05]  /*2230*/  BRA.U UP0, `(.L_x_278) ;  /* 0x0000000100207547 */ /* 0x000fea000b800000 */
[----:B------:R-:W-:-:S04]  /*2240*/  LOP3.LUT R2, R2, 0x3, RZ, 0xc0, !PT ;  /* 0x0000000302027812 */ /* 0x000fc800078ec0ff */
[----:B------:R-:W-:-:S13]  /*2250*/  ISETP.NE.AND P0, PT, R2, RZ, PT ;  /* 0x000000ff0200720c */ /* 0x000fda0003f05270 */
[----:B------:R-:W-:Y:S05]  /*2260*/  @!P0 EXIT ;  /* 0x000000000000894d */ /* 0x000fea0003800000 */
[----:B------:R-:W-:-:S05]  /*2270*/  UMOV UR4, URZ ;  /* 0x000000ff00047c82 */ /* 0x000fca0008000000 */
.L_x_279:
[----:B------:R-:W-:-:S06]  /*2280*/  UIADD3 UR4, UPT, UPT, UR4, 0x1, URZ ;  /* 0x0000000104047890 */ /* 0x000fcc000fffe0ff */
[----:B------:R-:W-:-:S13]  /*2290*/  ISETP.NE.AND P0, PT, R2, UR4, PT ;  /* 0x0000000402007c0c */ /* 0x000fda000bf05270 */
[----:B------:R-:W-:Y:S05]  /*22a0*/  @!P0 EXIT ;  /* 0x000000000000894d */ /* 0x000fea0003800000 */
[----:B------:R-:W-:Y:S05]  /*22b0*/  BRA `(.L_x_279) ;  /* 0xfffffffc00f07947 */ /* 0x000fea000383ffff */
.L_x_278:
[----:B------:R-:W-:-:S04]  /*22c0*/  LOP3.LUT R2, R2, 0x3, RZ, 0xc0, !PT ;  /* 0x0000000302027812 */ /* 0x000fc800078ec0ff */
[----:B------:R-:W-:-:S13]  /*22d0*/  ISETP.NE.AND P0, PT, R2, RZ, PT ;  /* 0x000000ff0200720c */ /* 0x000fda0003f05270 */
[----:B------:R-:W-:Y:S05]  /*22e0*/  @!P0 EXIT ;  /* 0x000000000000894d */ /* 0x000fea0003800000 */
[----:B------:R-:W-:-:S05]  /*22f0*/  UMOV UR4, URZ ;  /* 0x000000ff00047c82 */ /* 0x000fca0008000000 */
.L_x_280:
[----:B------:R-:W-:-:S06]  /*2300*/  UIADD3 UR4, UPT, UPT, UR4, 0x1, URZ ;  /* 0x0000000104047890 */ /* 0x000fcc000fffe0ff */
[----:B------:R-:W-:-:S13]  /*2310*/  ISETP.NE.AND P0, PT, R2, UR4, PT ;  /* 0x0000000402007c0c */ /* 0x000fda000bf05270 */
[----:B------:R-:W-:Y:S05]  /*2320*/  @!P0 EXIT ;  /* 0x000000000000894d */ /* 0x000fea0003800000 */
[----:B------:R-:W-:Y:S05]  /*2330*/  BRA `(.L_x_280) ;  /* 0xfffffffc00f07947 */ /* 0x000fea000383ffff */
.L_x_281:
        /* <DEDUP_REMOVED lines=12> */
.L_x_612:


//--------------------- .text._Z8conv_jjbPfS_S_S_iiiiiiibb --------------------------
	.section	.text._Z8conv_jjbPfS_S_S_iiiiiiibb,"ax",@progbits
	.align	128
        .global         _Z8conv_jjbPfS_S_S_iiiiiiibb
        .type           _Z8conv_jjbPfS_S_S_iiiiiiibb,@function
        .size           _Z8conv_jjbPfS_S_S_iiiiiiibb,(.L_x_613 - _Z8conv_jjbPfS_S_S_iiiiiiibb)
        .other          _Z8conv_jjbPfS_S_S_iiiiiiibb,@"STO_CUDA_ENTRY STV_DEFAULT"
_Z8conv_jjbPfS_S_S_iiiiiiibb:
.text._Z8conv_jjbPfS_S_S_iiiiiiibb:
[----:B------:R-:W-:Y:S01]  /*0000*/  LDC R1, c[0x0][0x37c] ;  /* 0x0000df00ff017b82 */ /* 0x000fe20000000800 */
[----:B------:R-:W0:Y:S07]  /*0010*/  S2R R9, SR_TID.Y ;  /* 0x0000000000097919 */ /* 0x000e2e0000002200 */
[----:B------:R-:W1:Y:S01]  /*0020*/  LDC R3, c[0x0][0x360] ;  /* 0x0000d800ff037b82 */ /* 0x000e620000000800 */
[----:B------:R-:W2:Y:S01]  /*0030*/  LDCU.64 UR8, c[0x0][0x3a8] ;  /* 0x00007500ff0877ac */ /* 0x000ea20008000a00 */
[----:B------:R-:W-:Y:S01]  /*0040*/  BSSY.RECONVERGENT B0, `(.L_x_282) ;  /* 0x0000035000007945 */ /* 0x000fe20003800200 */
[----:B------:R-:W1:Y:S01]  /*0050*/  S2R R8, SR_TID.X ;  /* 0x0000000000087919 */ /* 0x000e620000002100 */
[----:B------:R-:W3:Y:S04]  /*0060*/  LDCU.64 UR10, c[0x0][0x3b0] ;  /* 0x00007600ff0a77ac */ /* 0x000ee80008000a00 */
[----:B------:R-:W0:Y:S08]  /*0070*/  S2UR UR5, SR_CTAID.Z ;  /* 0x00000000000579c3 */ /* 0x000e300000002700 */
[----:B------:R-:W0:Y:S08]  /*0080*/  LDC R0, c[0x0][0x364] ;  /* 0x0000d900ff007b82 */ /* 0x000e300000000800 */
[----:B------:R-:W1:Y:S08]  /*0090*/  S2UR UR4, SR_CTAID.Y ;  /* 0x00000000000479c3 */ /* 0x000e700000002600 */
[----:B------:R-:W4:Y:S01]  /*00a0*/  LDC R11, c[0x0][0x3a4] ;  /* 0x0000e900ff0b7b82 */ /* 0x000f220000000800 */
[----:B0-----:R-:W-:-:S07]  /*00b0*/  IMAD R9, R0, UR5, R9 ;  /* 0x0000000500097c24 */ /* 0x001fce000f8e0209 */
[----:B------:R-:W0:Y:S01]  /*00c0*/  LDC R12, c[0x0][0x3a0] ;  /* 0x0000e800ff0c7b82 */ /* 0x000e220000000800 */
[----:B--2---:R-:W-:Y:S02]  /*00d0*/  IMAD R14, R9, UR9, RZ ;  /* 0x00000009090e7c24 */ /* 0x004fe4000f8e02ff */
[----:B-1----:R-:W-:-:S03]  /*00e0*/  IMAD R8, R3, UR4, R8 ;  /* 0x0000000403087c24 */ /* 0x002fc6000f8e0208 */
[C---:B---3--:R-:W-:Y:S01]  /*00f0*/  IADD3 R3, PT, PT, -R14.reuse, UR10, RZ ;  /* 0x0000000a0e037c10 */ /* 0x048fe2000fffe1ff */
[----:B------:R-:W-:Y:S02]  /*0100*/  UIADD3 UR4, UPT, UPT, UR8, -UR10, URZ ;  /* 0x8000000a08047290 */ /* 0x000fe4000fffe0ff */
[----:B------:R-:W-:Y:S01]  /*0110*/  ISETP.GE.AND P4, PT, R14, UR10, PT ;  /* 0x0000000a0e007c0c */ /* 0x000fe2000bf86270 */
[----:B------:R-:W-:-:S04]  /*0120*/  IMAD R0, R8, UR9, RZ ;  /* 0x0000000908007c24 */ /* 0x000fc8000f8e02ff */
[----:B------:R-:W-:Y:S01]  /*0130*/  VIADD R2, R0, -UR10 ;  /* 0x8000000a00027c36 */ /* 0x000fe20008000000 */
[----:B------:R-:W-:Y:S02]  /*0140*/  ISETP.GE.AND P3, PT, R8, UR4, PT ;  /* 0x0000000408007c0c */ /* 0x000fe4000bf66270 */
[----:B------:R-:W-:Y:S01]  /*0150*/  ISETP.GE.AND P2, PT, R0, UR10, PT ;  /* 0x0000000a00007c0c */ /* 0x000fe2000bf46270 */
[----:B----4-:R-:W-:Y:S01]  /*0160*/  IMAD R6, R2, R11, RZ ;  /* 0x0000000b02067224 */ /* 0x010fe200078e02ff */
[----:B------:R-:W-:Y:S02]  /*0170*/  SEL R2, R3, RZ, !P4 ;  /* 0x000000ff03027207 */ /* 0x000fe40006000000 */
[----:B------:R-:W1:Y:S01]  /*0180*/  S2R R3, SR_CTAID.X ;  /* 0x0000000000037919 */ /* 0x000e620000002500 */
[----:B------:R-:W-:Y:S02]  /*0190*/  IADD3 R0, PT, PT, -R0, UR10, RZ ;  /* 0x0000000a00007c10 */ /* 0x000fe4000fffe1ff */
[----:B0-----:R-:W-:-:S02]  /*01a0*/  ISETP.GE.AND P0, PT, R12, 0x1, PT ;  /* 0x000000010c00780c */ /* 0x001fc40003f06270 */
[----:B------:R-:W-:Y:S02]  /*01b0*/  SEL R0, R0, RZ, !P2 ;  /* 0x000000ff00007207 */ /* 0x000fe40005000000 */
[----:B------:R-:W-:Y:S02]  /*01c0*/  ISETP.GE.AND P1, PT, R9, UR4, PT ;  /* 0x0000000409007c0c */ /* 0x000fe4000bf26270 */
[----:B------:R-:W-:Y:S02]  /*01d0*/  IADD3 R4, PT, PT, -R0, UR11, RZ ;  /* 0x0000000b00047c10 */ /* 0x000fe4000fffe1ff */
[----:B------:R-:W-:Y:S02]  /*01e0*/  IADD3 R5, PT, PT, -R2, UR11, RZ ;  /* 0x0000000b02057c10 */ /* 0x000fe4000fffe1ff */
[----:B------:R-:W-:Y:S01]  /*01f0*/  VIMNMX R10, PT, PT, RZ, R6, !PT ;  /* 0x00000006ff0a7248 */ /* 0x000fe20007fe0100 */
[----:B-1----:R-:W-:Y:S06]  /*0200*/  @!P3 BRA `(.L_x_283) ;  /* 0x000000000060b947 */ /* 0x002fec0003800000 */
[----:B------:R-:W-:-:S04]  /*0210*/  IABS R13, R11 ;  /* 0x0000000b000d7213 */ /* 0x000fc80000000000 */
[----:B------:R-:W0:Y:S08]  /*0220*/  I2F.RP R4, R13 ;  /* 0x0000000d00047306 */ /* 0x000e300000209400 */
[----:B0-----:R-:W0:Y:S02]  /*0230*/  MUFU.RCP R4, R4 ;  /* 0x0000000400047308 */ /* 0x001e240000001000 */
[----:B0-----:R-:W-:-:S06]  /*0240*/  VIADD R6, R4, 0xffffffe ;  /* 0x0ffffffe04067836 */ /* 0x001fcc0000000000 */
[----:B------:R0:W1:Y:S02]  /*0250*/  F2I.FTZ.U32.TRUNC.NTZ R7, R6 ;  /* 0x0000000600077305 */ /* 0x000064000021f000 */
[----:B0-----:R-:W-:Y:S01]  /*0260*/  IMAD.MOV.U32 R6, RZ, RZ, RZ ;  /* 0x000000ffff067224 */ /* 0x001fe200078e00ff */
[----:B-1----:R-:W-:-:S05]  /*0270*/  IADD3 R16, PT, PT, RZ, -R7, RZ ;  /* 0x80000007ff107210 */ /* 0x002fca0007ffe0ff */
[----:B------:R-:W-:Y:S01]  /*0280*/  IMAD R15, R16, R13, RZ ;  /* 0x0000000d100f7224 */ /* 0x000fe200078e02ff */
[----:B------:R-:W-:-:S03]  /*0290*/  IABS R16, R10 ;  /* 0x0000000a00107213 */ /* 0x000fc60000000000 */
[----:B------:R-:W-:-:S06]  /*02a0*/  IMAD.HI.U32 R7, R7, R15, R6 ;  /* 0x0000000f07077227 */ /* 0x000fcc00078e0006 */
[----:B------:R-:W-:-:S04]  /*02b0*/  IMAD.HI.U32 R7, R7, R16, RZ ;  /* 0x0000001007077227 */ /* 0x000fc800078e00ff */
[----:B------:R-:W-:-:S04]  /*02c0*/  IMAD.MOV R4, RZ, RZ, -R7 ;  /* 0x000000ffff047224 */ /* 0x000fc800078e0a07 */
[----:B------:R-:W-:-:S05]  /*02d0*/  IMAD R4, R13, R4, R16 ;  /* 0x000000040d047224 */ /* 0x000fca00078e0210 */
[----:B------:R-:W-:-:S13]  /*02e0*/  ISETP.GT.U32.AND P3, PT, R13, R4, PT ;  /* 0x000000040d00720c */ /* 0x000fda0003f64070 */
[-C--:B------:R-:W-:Y:S01]  /*02f0*/  @!P3 IADD3 R4, PT, PT, R4, -R13.reuse, RZ ;  /* 0x8000000d0404b210 */ /* 0x080fe20007ffe0ff */
[----:B------:R-:W-:Y:S01]  /*0300*/  @!P3 VIADD R7, R7, 0x1 ;  /* 0x000000010707b836 */ /* 0x000fe20000000000 */
[----:B------:R-:W-:Y:S02]  /*0310*/  ISETP.NE.AND P3, PT, R11, RZ, PT ;  /* 0x000000ff0b00720c */ /* 0x000fe40003f65270 */
[----:B------:R-:W-:Y:S02]  /*0320*/  ISETP.GE.U32.AND P2, PT, R4, R13, PT ;  /* 0x0000000d0400720c */ /* 0x000fe40003f46070 */
[----:B------:R-:W-:-:S04]  /*0330*/  LOP3.LUT R4, R10, R11, RZ, 0x3c, !PT ;  /* 0x0000000b0a047212 */ /* 0x000fc800078e3cff */
[----:B------:R-:W-:-:S07]  /*0340*/  ISETP.GE.AND P4, PT, R4, RZ, PT ;  /* 0x000000ff0400720c */ /* 0x000fce0003f86270 */
[----:B------:R-:W-:-:S06]  /*0350*/  @P2 VIADD R7, R7, 0x1 ;  /* 0x0000000107072836 */ /* 0x000fcc0000000000 */
[----:B------:R-:W-:Y:S02]  /*0360*/  @!P4 IADD3 R7, PT, PT, -R7, RZ, RZ ;  /* 0x000000ff0707c210 */ /* 0x000fe40007ffe1ff */
[----:B------:R-:W-:-:S05]  /*0370*/  @!P3 LOP3.LUT R7, RZ, R11, RZ, 0x33, !PT ;  /* 0x0000000bff07b212 */ /* 0x000fca00078e33ff */
[----:B------:R-:W-:-:S07]  /*0380*/  IMAD.IADD R4, R11, 0x1, -R7 ;  /* 0x000000010b047824 */ /* 0x000fce00078e0a07 */
.L_x_283:
[----:B------:R-:W-:Y:S05]  /*0390*/  BSYNC.RECONVERGENT B0 ;  /* 0x0000000000007941 */ /* 0x000fea0003800200 */
.L_x_282:
[----:B------:R-:W-:Y:S05]  /*03a0*/  @!P0 EXIT ;  /* 0x000000000000894d */ /* 0x000fea0003800000 */
[----:B------:R-:W0:Y:S01]  /*03b0*/  LDCU UR4, c[0x0][0x3b8] ;  /* 0x00007700ff0477ac */ /* 0x000e220008000800 */
[----:B------:R-:W1:Y:S01]  /*03c0*/  LDC.64 R20, c[0x0][0x398] ;  /* 0x0000e600ff147b82 */ /* 0x000e620000000a00 */
[----:B------:R-:W-:Y:S01]  /*03d0*/  VIADDMNMX R7, R14, -UR10, RZ, !PT ;  /* 0x8000000a0e077c46 */ /* 0x000fe2000f8001ff */
[----:B------:R-:W-:Y:S01]  /*03e0*/  IMAD R8, R3, UR8, R8 ;  /* 0x0000000803087c24 */ /* 0x000fe2000f8e0208 */
[----:B------:R-:W2:Y:S02]  /*03f0*/  LDCU.64 UR6, c[0x0][0x358] ;  /* 0x00006b00ff0677ac */ /* 0x000ea40008000a00 */
[----:B------:R-:W-:Y:S01]  /*0400*/  IADD3 R6, PT, PT, R10, R7, RZ ;  /* 0x000000070a067210 */ /* 0x000fe20007ffe0ff */
[----:B------:R-:W-:Y:S02]  /*0410*/  @P1 IMAD.IADD R5, R11, 0x1, -R7 ;  /* 0x000000010b051824 */ /* 0x000fe400078e0a07 */
[----:B------:R-:W3:Y:S01]  /*0420*/  LDC.64 R22, c[0x0][0x380] ;  /* 0x0000e000ff167b82 */ /* 0x000ee20000000a00 */
[----:B------:R-:W-:-:S02]  /*0430*/  IMAD R9, R8, UR8, R9 ;  /* 0x0000000808097c24 */ /* 0x000fc4000f8e0209 */
[----:B------:R-:W-:Y:S01]  /*0440*/  VIMNMX R11, PT, PT, R5, R4, PT ;  /* 0x00000004050b7248 */ /* 0x000fe20003fe0100 */
[----:B------:R-:W-:-:S03]  /*0450*/  IMAD.MOV.U32 R7, RZ, RZ, RZ ;  /* 0x000000ffff077224 */ /* 0x000fc600078e00ff */
[----:B------:R-:W-:Y:S02]  /*0460*/  ISETP.GT.AND P3, PT, R11, RZ, PT ;  /* 0x000000ff0b00720c */ /* 0x000fe40003f64270 */
[----:B------:R-:W-:Y:S01]  /*0470*/  CS2R R10, SRZ ;  /* 0x00000000000a7805 */ /* 0x000fe2000001ff00 */
[----:B0-----:R-:W-:Y:S01]  /*0480*/  UISETP.GE.AND UP0, UPT, UR4, 0x1, UPT ;  /* 0x000000010400788c */ /* 0x001fe2000bf06270 */
[----:B-1----:R-:W-:Y:S01]  /*0490*/  IMAD.WIDE R20, R9, 0x4, R20 ;  /* 0x0000000409147825 */ /* 0x002fe200078e0214 */
[----:B------:R-:W-:-:S03]  /*04a0*/  CS2R R8, SRZ ;  /* 0x0000000000087805 */ /* 0x000fc6000001ff00 */
[----:B---3--:R-:W-:-:S04]  /*04b0*/  IMAD.WIDE.U32 R22, R3, 0x4, R22 ;  /* 0x0000000403167825 */ /* 0x008fc800078e0016 */
[----:B--2---:R-:W-:Y:S05]  /*04c0*/  BRA.U !UP0, `(.L_x_284) ;  /* 0x0000003908d47547 */ /* 0x004fea000b800000 */
[----:B------:R-:W0:Y:S02]  /*04d0*/  LDCU.U8 UR4, c[0x0][0x3bc] ;  /* 0x00007780ff0477ac */ /* 0x000e240008000000 */
[----:B0-----:R-:W-:-:S04]  /*04e0*/  UPRMT UR4, UR4, 0x8880, URZ ;  /* 0x0000888004047896 */ /* 0x001fc800080000ff */
[----:B------:R-:W-:-:S09]  /*04f0*/  UISETP.NE.AND UP0, UPT, UR4, 0x1, UPT ;  /* 0x000000010400788c */ /* 0x000fd2000bf05270 */
[----:B------:R-:W-:Y:S05]  /*0500*/  BRA.U UP0, `(.L_x_285) ;  /* 0x0000001d00707547 */ /* 0x000fea000b800000 */
[----:B------:R-:W0:Y:S02]  /*0510*/  LDCU.S8 UR4, c[0x0][0x3bd] ;  /* 0x000077a0ff0477ac */ /* 0x000e240008000200 */
[----:B0-----:R-:W-:-:S09]  /*0520*/  UISETP.NE.AND UP0, UPT, UR4, 0x1, UPT ;  /* 0x000000010400788c */ /* 0x001fd2000bf05270 */
[----:B------:R-:W-:Y:S05]  /*0530*/  BRA.U UP0, `(.L_x_286) ;  /* 0x0000000d00bc7547 */ /* 0x000fea000b800000 */
[C---:B------:R-:W-:Y:S01]  /*0540*/  VIMNMX R15, PT, PT, R14.reuse, UR10, !PT ;  /* 0x0000000a0e0f7c48 */ /* 0x040fe2000ffe0100 */
[C---:B------:R-:W-:Y:S01]  /*0550*/  VIADD R12, R5.reuse, 0xffffffff ;  /* 0xffffffff050c7836 */ /* 0x040fe20000000000 */
[C---:B------:R-:W-:Y:S01]  /*0560*/  LOP3.LUT R13, R5.reuse, 0xf, RZ, 0xc0, !PT ;  /* 0x0000000f050d7812 */ /* 0x040fe200078ec0ff */
[----:B------:R-:W-:Y:S01]  /*0570*/  IMAD.MOV.U32 R18, RZ, RZ, RZ ;  /* 0x000000ffff127224 */ /* 0x000fe200078e00ff */
[----:B------:R-:W-:Y:S02]  /*0580*/  IADD3 R14, PT, PT, -R14, R15, RZ ;  /* 0x0000000f0e0e7210 */ /* 0x000fe40007ffe1ff */
[C---:B------:R-:W-:Y:S02]  /*0590*/  LOP3.LUT R15, R5.reuse, 0x7ffffff0, RZ, 0xc0, !PT ;  /* 0x7ffffff0050f7812 */ /* 0x040fe400078ec0ff */
[C---:B------:R-:W-:Y:S02]  /*05a0*/  LOP3.LUT R16, R5.reuse, 0x7, RZ, 0xc0, !PT ;  /* 0x0000000705107812 */ /* 0x040fe400078ec0ff */
[----:B------:R-:W-:Y:S01]  /*05b0*/  LOP3.LUT R17, R5, 0x3, RZ, 0xc0, !PT ;  /* 0x0000000305117812 */ /* 0x000fe200078ec0ff */
[----:B------:R-:W-:-:S07]  /*05c0*/  IMAD.MOV R19, RZ, RZ, -R15 ;  /* 0x000000ffff137224 */ /* 0x000fce00078e0a0f */
.L_x_305:
[----:B------:R-:W-:Y:S01]  /*05d0*/  SHF.L.U32 R28, R18, 0x2, RZ ;  /* 0x00000002121c7819 */ /* 0x000fe200000006ff */
[----:B0-----:R-:W-:-:S06]  /*05e0*/  UMOV UR4, URZ ;  /* 0x000000ff00047c82 */ /* 0x001fcc0008000000 */
.L_x_302:
[----:B------:R-:W-:Y:S01]  /*05f0*/  ISETP.GT.AND P0, PT, R4, RZ, PT ;  /* 0x000000ff0400720c */ /* 0x000fe20003f04270 */
[----:B------:R-:W-:-:S12]  /*0600*/  BSSY.RECONVERGENT B1, `(.L_x_287) ;  /* 0x00000c2000017945 */ /* 0x000fd80003800200 */
[----:B------:R-:W-:Y:S05]  /*0610*/  @!P0 BRA `(.L_x_288) ;  /* 0x0000000c00008947 */ /* 0x000fea0003800000 */
[----:B------:R-:W0:Y:S01]  /*0620*/  LDC R24, c[0x0][0x3b8] ;  /* 0x0000ee00ff187b82 */ /* 0x000e220000000800 */
[----:B------:R-:W1:Y:S01]  /*0630*/  LDCU UR5, c[0x0][0x3b4] ;  /* 0x00007680ff0577ac */ /* 0x000e620008000800 */
[----:B------:R-:W-:Y:S02]  /*0640*/  IMAD.MOV.U32 R29, RZ, RZ, RZ ;  /* 0x000000ffff1d7224 */ /* 0x000fe400078e00ff */
[----:B0-----:R-:W-:-:S04]  /*0650*/  IMAD R25, R3, R24, UR4 ;  /* 0x0000000403197e24 */ /* 0x001fc8000f8e0218 */
[----:B-1----:R-:W-:-:S07]  /*0660*/  IMAD R30, R25, UR5, R0 ;  /* 0x00000005191e7c24 */ /* 0x002fce000f8e0200 */
.L_x_301:
[----:B------:R-:W-:Y:S01]  /*0670*/  ISETP.GT.AND P0, PT, R5, RZ, PT ;  /* 0x000000ff0500720c */ /* 0x000fe20003f04270 */
        /* <DEDUP_REMOVED lines=9> */
[----:B------:R-:W-:Y:S01]  /*0710*/  ISETP.EQ.AND P5, PT, R28, 0x10, PT ;  /* 0x000000101c00780c */ /* 0x000fe20003fa2270 */
[----:B------:R-:W1:Y:S01]  /*0720*/  LDC R25, c[0x0][0x3b4] ;  /* 0x0000ed00ff197b82 */ /* 0x000e620000000800 */
[----:B------:R-:W-:-:S03]  /*0730*/  IADD3 R35, PT, PT, R30, R29, RZ ;  /* 0x0000001d1e237210 */ /* 0x000fc60007ffe0ff */
[----:B------:R-:W-:Y:S01]  /*0740*/  @P0 IMAD.MOV.U32 R34, RZ, RZ, R7 ;  /* 0x000000ffff220224 */ /* 0x000fe200078e0007 */
[----:B------:R-:W-:Y:S02]  /*0750*/  ISETP.GE.U32.AND P0, PT, R12, 0xf, PT ;  /* 0x0000000f0c00780c */ /* 0x000fe40003f06070 */
[----:B------:R-:W-:Y:S01]  /*0760*/  @P1 MOV R34, R8 ;  /* 0x0000000800221202 */ /* 0x000fe20000000f00 */
[----:B------:R-:W-:Y:S02]  /*0770*/  @P2 IMAD.MOV.U32 R34, RZ, RZ, R9 ;  /* 0x000000ffff222224 */ /* 0x000fe400078e0009 */
[----:B------:R-:W-:Y:S02]  /*0780*/  @P4 IMAD.MOV.U32 R34, RZ, RZ, R10 ;  /* 0x000000ffff224224 */ /* 0x000fe400078e000a */
[----:B------:R-:W-:Y:S02]  /*0790*/  @P5 IMAD.MOV.U32 R34, RZ, RZ, R11 ;  /* 0x000000ffff225224 */ /* 0x000fe400078e000b */
[----:B0-----:R-:W-:-:S04]  /*07a0*/  IMAD R31, R24, UR4, R29 ;  /* 0x00000004181f7c24 */ /* 0x001fc8000f8e021d */
[----:B------:R-:W-:Y:S02]  /*07b0*/  IMAD R31, R31, R24, R6 ;  /* 0x000000181f1f7224 */ /* 0x000fe400078e0206 */
[----:B-1----:R-:W-:Y:S01]  /*07c0*/  IMAD R33, R35, R25, R2 ;  /* 0x0000001923217224 */ /* 0x002fe200078e0202 */
[----:B------:R-:W-:Y:S06]  /*07d0*/  @!P0 BRA `(.L_x_292) ;  /* 0x0000000000fc8947 */ /* 0x000fec0003800000 */
[----:B------:R-:W-:Y:S01]  /*07e0*/  BSSY.RECONVERGENT B3, `(.L_x_293) ;  /* 0x000003d000037945 */ /* 0x000fe20003800200 */
[----:B------:R-:W-:Y:S01]  /*07f0*/  IMAD R35, R35, R25, R14 ;  /* 0x0000001923237224 */ /* 0x000fe200078e020e */
[----:B------:R-:W-:Y:S01]  /*0800*/  MOV R37, R31 ;  /* 0x0000001f00257202 */ /* 0x000fe20000000f00 */
[----:B------:R-:W-:-:S07]  /*0810*/  IMAD.MOV.U32 R32, RZ, RZ, R19 ;  /* 0x000000ffff207224 */ /* 0x000fce00078e0013 */
.L_x_294:
[----:B------:R-:W0:Y:S08]  /*0820*/  LDC.64 R26, c[0x0][0x388] ;  /* 0x0000e200ff1a7b82 */ /* 0x000e300000000a00 */
[----:B------:R-:W1:Y:S01]  /*0830*/  LDC.64 R24, c[0x0][0x390] ;  /* 0x0000e400ff187b82 */ /* 0x000e620000000a00 */
[----:B0-----:R-:W-:-:S05]  /*0840*/  IMAD.WIDE R26, R37, 0x4, R26 ;  /* 0x00000004251a7825 */ /* 0x001fca00078e021a */
[----:B------:R-:W2:Y:S01]  /*0850*/  LDG.E R41, desc[UR6][R26.64] ;  /* 0x000000061a297981 */ /* 0x000ea2000c1e1900 */
[----:B-1----:R-:W-:-:S03]  /*0860*/  IMAD.WIDE R24, R35, 0x4, R24 ;  /* 0x0000000423187825 */ /* 0x002fc600078e0218 */
[----:B------:R-:W3:Y:S04]  /*0870*/  LDG.E R43, desc[UR6][R26.64+0x4] ;  /* 0x000004061a2b7981 */ /* 0x000ee8000c1e1900 */
[----:B------:R-:W2:Y:S04]  /*0880*/  LDG.E R38, desc[UR6][R24.64] ;  /* 0x0000000618267981 */ /* 0x000ea8000c1e1900 */
[----:B------:R-:W3:Y:S04]  /*0890*/  LDG.E R40, desc[UR6][R24.64+0x4] ;  /* 0x0000040618287981 */ /* 0x000ee8000c1e1900 */
[----:B------:R-:W4:Y:S04]  /*08a0*/  LDG.E R36, desc[UR6][R26.64+0x8] ;  /* 0x000008061a247981 */ /* 0x000f28000c1e1900 */
[----:B------:R-:W4:Y:S04]  /*08b0*/  LDG.E R39, desc[UR6][R24.64+0x8] ;  /* 0x0000080618277981 */ /* 0x000f28000c1e1900 */
[----:B------:R-:W5:Y:S04]  /*08c0*/  LDG.E R45, desc[UR6][R26.64+0x3c] ;  /* 0x00003c061a2d7981 */ /* 0x000f68000c1e1900 */
[----:B------:R-:W5:Y:S01]  /*08d0*/  LDG.E R42, desc[UR6][R24.64+0x3c] ;  /* 0x00003c06182a7981 */ /* 0x000f62000c1e1900 */
[----:B--2---:R-:W-:-:S03]  /*08e0*/  FFMA R38, R41, R38, R34 ;  /* 0x0000002629267223 */ /* 0x004fc60000000022 */
[----:B------:R-:W2:Y:S01]  /*08f0*/  LDG.E R41, desc[UR6][R26.64+0xc] ;  /* 0x00000c061a297981 */ /* 0x000ea2000c1e1900 */
[----:B---3--:R-:W-:-:S03]  /*0900*/  FFMA R43, R43, R40, R38 ;  /* 0x000000282b2b7223 */ /* 0x008fc60000000026 */
[----:B------:R-:W2:Y:S04]  /*0910*/  LDG.E R38, desc[UR6][R24.64+0xc] ;  /* 0x00000c0618267981 */ /* 0x000ea8000c1e1900 */
[----:B------:R-:W3:Y:S01]  /*0920*/  LDG.E R40, desc[UR6][R24.64+0x10] ;  /* 0x0000100618287981 */ /* 0x000ee2000c1e1900 */
[----:B----4-:R-:W-:-:S03]  /*0930*/  FFMA R36, R36, R39, R43 ;  /* 0x0000002724247223 */ /* 0x010fc6000000002b */
[----:B------:R-:W3:Y:S04]  /*0940*/  LDG.E R43, desc[UR6][R26.64+0x10] ;  /* 0x000010061a2b7981 */ /* 0x000ee8000c1e1900 */
[----:B------:R-:W4:Y:S04]  /*0950*/  LDG.E R34, desc[UR6][R26.64+0x14] ;  /* 0x000014061a227981 */ /* 0x000f28000c1e1900 */
[----:B------:R-:W4:Y:S01]  /*0960*/  LDG.E R39, desc[UR6][R24.64+0x14] ;  /* 0x0000140618277981 */ /* 0x000f22000c1e1900 */
[----:B--2---:R-:W-:-:S03]  /*0970*/  FFMA R36, R41, R38, R36 ;  /* 0x0000002629247223 */ /* 0x004fc60000000024 */
[----:B------:R-:W2:Y:S04]  /*0980*/  LDG.E R38, desc[UR6][R24.64+0x18] ;  /* 0x0000180618267981 */ /* 0x000ea8000c1e1900 */
[----:B------:R-:W5:Y:S01]  /*0990*/  LDG.E R41, desc[UR6][R26.64+0x1c] ;  /* 0x00001c061a297981 */ /* 0x000f62000c1e1900 */
[----:B---3--:R-:W-:-:S03]  /*09a0*/  FFMA R43, R43, R40, R36 ;  /* 0x000000282b2b7223 */ /* 0x008fc60000000024 */
[----:B------:R-:W2:Y:S04]  /*09b0*/  LDG.E R36, desc[UR6][R26.64+0x18] ;  /* 0x000018061a247981 */ /* 0x000ea8000c1e1900 */
[----:B------:R-:W5:Y:S01]  /*09c0*/  LDG.E R40, desc[UR6][R24.64+0x1c] ;  /* 0x00001c0618287981 */ /* 0x000f62000c1e1900 */
[----:B----4-:R-:W-:-:S03]  /*09d0*/  FFMA R43, R34, R39, R43 ;  /* 0x00000027222b7223 */ /* 0x010fc6000000002b */
[----:B------:R-:W3:Y:S04]  /*09e0*/  LDG.E R34, desc[UR6][R26.64+0x20] ;  /* 0x000020061a227981 */ /* 0x000ee8000c1e1900 */
[----:B------:R-:W3:Y:S01]  /*09f0*/  LDG.E R39, desc[UR6][R24.64+0x20] ;  /* 0x0000200618277981 */ /* 0x000ee2000c1e1900 */
[----:B--2---:R-:W-:-:S03]  /*0a00*/  FFMA R36, R36, R38, R43 ;  /* 0x0000002624247223 */ /* 0x004fc6000000002b */
[----:B------:R-:W2:Y:S01]  /*0a10*/  LDG.E R38, desc[UR6][R24.64+0x24] ;  /* 0x0000240618267981 */ /* 0x000ea2000c1e1900 */
[----:B-----5:R-:W-:-:S03]  /*0a20*/  FFMA R41, R41, R40, R36 ;  /* 0x0000002829297223 */ /* 0x020fc60000000024 */
[----:B------:R-:W2:Y:S04]  /*0a30*/  LDG.E R36, desc[UR6][R26.64+0x24] ;  /* 0x000024061a247981 */ /* 0x000ea8000c1e1900 */
[----:B------:R-:W4:Y:S04]  /*0a40*/  LDG.E R43, desc[UR6][R26.64+0x28] ;  /* 0x000028061a2b7981 */ /* 0x000f28000c1e1900 */
[----:B------:R-:W4:Y:S01]  /*0a50*/  LDG.E R40, desc[UR6][R24.64+0x28] ;  /* 0x0000280618287981 */ /* 0x000f22000c1e1900 */
[----:B---3--:R-:W-:-:S03]  /*0a60*/  FFMA R41, R34, R39, R41 ;  /* 0x0000002722297223 */ /* 0x008fc60000000029 */
[----:B------:R-:W3:Y:S04]  /*0a70*/  LDG.E R39, desc[UR6][R26.64+0x2c] ;  /* 0x00002c061a277981 */ /* 0x000ee8000c1e1900 */
[----:B------:R-:W3:Y:S01]  /*0a80*/  LDG.E R34, desc[UR6][R24.64+0x2c] ;  /* 0x00002c0618227981 */ /* 0x000ee2000c1e1900 */
[----:B--2---:R-:W-:-:S03]  /*0a90*/  FFMA R36, R36, R38, R41 ;  /* 0x0000002624247223 */ /* 0x004fc60000000029 */
[----:B------:R-:W2:Y:S04]  /*0aa0*/  LDG.E R41, desc[UR6][R24.64+0x30] ;  /* 0x0000300618297981 */ /* 0x000ea8000c1e1900 */
[----:B------:R-:W5:Y:S01]  /*0ab0*/  LDG.E R38, desc[UR6][R24.64+0x34] ;  /* 0x0000340618267981 */ /* 0x000f62000c1e1900 */
[----:B----4-:R-:W-:-:S03]  /*0ac0*/  FFMA R40, R43, R40, R36 ;  /* 0x000000282b287223 */ /* 0x010fc60000000024 */
[----:B------:R-:W2:Y:S04]  /*0ad0*/  LDG.E R36, desc[UR6][R26.64+0x30] ;  /* 0x000030061a247981 */ /* 0x000ea8000c1e1900 */
[----:B------:R-:W5:Y:S01]  /*0ae0*/  LDG.E R43, desc[UR6][R26.64+0x34] ;  /* 0x000034061a2b7981 */ /* 0x000f62000c1e1900 */
[----:B---3--:R-:W-:-:S03]  /*0af0*/  FFMA R39, R39, R34, R40 ;  /* 0x0000002227277223 */ /* 0x008fc60000000028 */
[----:B------:R-:W3:Y:S04]  /*0b00*/  LDG.E R34, desc[UR6][R26.64+0x38] ;  /* 0x000038061a227981 */ /* 0x000ee8000c1e1900 */
[----:B------:R-:W3:Y:S01]  /*0b10*/  LDG.E R40, desc[UR6][R24.64+0x38] ;  /* 0x0000380618287981 */ /* 0x000ee2000c1e1900 */
[----:B------:R-:W-:-:S05]  /*0b20*/  VIADD R32, R32, 0x10 ;  /* 0x0000001020207836 */ /* 0x000fca0000000000 */
[----:B------:R-:W-:Y:S01]  /*0b30*/  ISETP.NE.AND P0, PT, R32, RZ, PT ;  /* 0x000000ff2000720c */ /* 0x000fe20003f05270 */
[----:B------:R-:W-:Y:S01]  /*0b40*/  VIADD R35, R35, 0x10 ;  /* 0x0000001023237836 */ /* 0x000fe20000000000 */
[----:B------:R-:W-:Y:S01]  /*0b50*/  IADD3 R37, PT, PT, R37, 0x10, RZ ;  /* 0x0000001025257810 */ /* 0x000fe20007ffe0ff */
[----:B--2---:R-:W-:-:S04]  /*0b60*/  FFMA R36, R36, R41, R39 ;  /* 0x0000002924247223 */ /* 0x004fc80000000027 */
[----:B-----5:R-:W-:-:S04]  /*0b70*/  FFMA R43, R43, R38, R36 ;  /* 0x000000262b2b7223 */ /* 0x020fc80000000024 */
[----:B---3--:R-:W-:-:S04]  /*0b80*/  FFMA R34, R34, R40, R43 ;  /* 0x0000002822227223 */ /* 0x008fc8000000002b */
[----:B------:R-:W-:Y:S01]  /*0b90*/  FFMA R34, R45, R42, R34 ;  /* 0x0000002a2d227223 */ /* 0x000fe20000000022 */
[----:B------:R-:W-:Y:S06]  /*0ba0*/  @P0 BRA `(.L_x_294) ;  /* 0xfffffffc001c0947 */ /* 0x000fec000383ffff */
[----:B------:R-:W-:Y:S05]  /*0bb0*/  BSYNC.RECONVERGENT B3 ;  /* 0x0000000000037941 */ /* 0x000fea0003800200 */
.L_x_293:
[----:B------:R-:W-:-:S07]  /*0bc0*/  IMAD.MOV.U32 R32, RZ, RZ, R15 ;  /* 0x000000ffff207224 */ /* 0x000fce00078e000f */
.L_x_292:
[----:B------:R-:W-:Y:S05]  /*0bd0*/  BSYNC.RECONVERGENT B2 ;  /* 0x0000000000027941 */ /* 0x000fea0003800200 */
.L_x_291:
[----:B------:R-:W-:Y:S01]  /*0be0*/  ISETP.NE.AND P0, PT, R13, RZ, PT ;  /* 0x000000ff0d00720c */ /* 0x000fe20003f05270 */
[----:B------:R-:W-:-:S12]  /*0bf0*/  BSSY.RECONVERGENT B2, `(.L_x_295) ;  /* 0x0000054000027945 */ /* 0x000fd80003800200 */
[----:B------:R-:W-:Y:S05]  /*0c00*/  @!P0 BRA `(.L_x_296) ;  /* 0x0000000400488947 */ /* 0x000fea0003800000 */
[----:B------:R-:W-:Y:S01]  /*0c10*/  IADD3 R24, PT, PT, R13, -0x1, RZ ;  /* 0xffffffff0d187810 */ /* 0x000fe20007ffe0ff */
[----:B------:R-:W-:Y:S01]  /*0c20*/  BSSY.RECONVERGENT B3, `(.L_x_297) ;  /* 0x0000023000037945 */ /* 0x000fe20003800200 */
[----:B------:R-:W-:Y:S02]  /*0c30*/  ISETP.NE.AND P1, PT, R16, RZ, PT ;  /* 0x000000ff1000720c */ /* 0x000fe40003f25270 */
[----:B------:R-:W-:-:S13]  /*0c40*/  ISETP.GE.U32.AND P0, PT, R24, 0x7, PT ;  /* 0x000000071800780c */ /* 0x000fda0003f06070 */
[----:B------:R-:W-:Y:S05]  /*0c50*/  @!P0 BRA `(.L_x_298) ;  /* 0x00000000007c8947 */ /* 0x000fea0003800000 */
[----:B------:R-:W0:Y:S01]  /*0c60*/  LDC.64 R26, c[0x0][0x388] ;  /* 0x0000e200ff1a7b82 */ /* 0x000e220000000a00 */
[--C-:B------:R-:W-:Y:S02]  /*0c70*/  IMAD.IADD R35, R31, 0x1, R32.reuse ;  /* 0x000000011f237824 */ /* 0x100fe400078e0220 */
[----:B------:R-:W-:-:S05]  /*0c80*/  IMAD.IADD R37, R33, 0x1, R32 ;  /* 0x0000000121257824 */ /* 0x000fca00078e0220 */
        /* <DEDUP_REMOVED lines=10> */
[----:B------:R-:W5:Y:S04]  /*0d30*/  LDG.E R41, desc[UR6][R24.64+0x14] ;  /* 0x0000140618297981 */ /* 0x000f68000c1e1900 */
        /* <DEDUP_REMOVED lines=8> */
[----:B------:R-:W5:Y:S04]  /*0dc0*/  LDG.E R39, desc[UR6][R24.64+0x10] ;  /* 0x0000100618277981 */ /* 0x000f68000c1e1900 */
[----:B------:R-:W4:Y:S04]  /*0dd0*/  LDG.E R34, desc[UR6][R26.64+0x18] ;  /* 0x000018061a227981 */ /* 0x000f28000c1e1900 */
[----:B------:R-:W4:Y:S01]  /*0de0*/  LDG.E R37, desc[UR6][R26.64+0x1c] ;  /* 0x00001c061a257981 */ /* 0x000f22000c1e1900 */
[----:B------:R-:W-:Y:S01]  /*0df0*/  IADD3 R32, PT, PT, R32, 0x8, RZ ;  /* 0x0000000820207810 */ /* 0x000fe20007ffe0ff */
[----:B--2---:R-:W-:-:S04]  /*0e00*/  FFMA R35, R35, R36, R40 ;  /* 0x0000002423237223 */ /* 0x004fc80000000028 */
[----:B-----5:R-:W-:-:S04]  /*0e10*/  FFMA R35, R42, R39, R35 ;  /* 0x000000272a237223 */ /* 0x020fc80000000023 */
[----:B---3--:R-:W-:-:S04]  /*0e20*/  FFMA R35, R38, R41, R35 ;  /* 0x0000002926237223 */ /* 0x008fc80000000023 */
[----:B----4-:R-:W-:-:S04]  /*0e30*/  FFMA R34, R34, R43, R35 ;  /* 0x0000002b22227223 */ /* 0x010fc80000000023 */
[----:B------:R-:W-:-:S07]  /*0e40*/  FFMA R34, R37, R44, R34 ;  /* 0x0000002c25227223 */ /* 0x000fce0000000022 */
.L_x_298:
[----:B------:R-:W-:Y:S05]  /*0e50*/  BSYNC.RECONVERGENT B3 ;  /* 0x0000000000037941 */ /* 0x000fea0003800200 */
.L_x_297:
[----:B------:R-:W-:Y:S05]  /*0e60*/  @!P1 BRA `(.L_x_296) ;  /* 0x0000000000b09947 */ /* 0x000fea0003800000 */
[----:B------:R-:W-:Y:S01]  /*0e70*/  VIADD R24, R16, 0xffffffff ;  /* 0xffffffff10187836 */ /* 0x000fe20000000000 */
[----:B------:R-:W-:Y:S01]  /*0e80*/  BSSY.RECONVERGENT B3, `(.L_x_299) ;  /* 0x0000017000037945 */ /* 0x000fe20003800200 */
[----:B------:R-:W-:-:S03]  /*0e90*/  ISETP.NE.AND P1, PT, R17, RZ, PT ;  /* 0x000000ff1100720c */ /* 0x000fc60003f25270 */
[----:B------:R-:W-:-:S13]  /*0ea0*/  ISETP.GE.U32.AND P0, PT, R24, 0x3, PT ;  /* 0x000000031800780c */ /* 0x000fda0003f06070 */
[----:B------:R-:W-:Y:S05]  /*0eb0*/  @!P0 BRA `(.L_x_300) ;  /* 0x00000000004c8947 */ /* 0x000fea0003800000 */
[----:B------:R-:W0:Y:S01]  /*0ec0*/  LDC.64 R26, c[0x0][0x388] ;  /* 0x0000e200ff1a7b82 */ /* 0x000e220000000a00 */
[----:B------:R-:W-:Y:S01]  /*0ed0*/  IADD3 R37, PT, PT, R33, R32, RZ ;  /* 0x0000002021257210 */ /* 0x000fe20007ffe0ff */
[----:B------:R-:W-:-:S06]  /*0ee0*/  IMAD.IADD R35, R31, 0x1, R32 ;  /* 0x000000011f237824 */ /* 0x000fcc00078e0220 */
        /* <DEDUP_REMOVED lines=11> */
[----:B------:R-:W-:-:S02]  /*0fa0*/  VIADD R32, R32, 0x4 ;  /* 0x0000000420207836 */ /* 0x000fc40000000000 */
[----:B--2---:R-:W-:-:S04]  /*0fb0*/  FFMA R35, R35, R36, R34 ;  /* 0x0000002423237223 */ /* 0x004fc80000000022 */
[----:B---3--:R-:W-:-:S04]  /*0fc0*/  FFMA R35, R38, R37, R35 ;  /* 0x0000002526237223 */ /* 0x008fc80000000023 */
[----:B----4-:R-:W-:-:S04]  /*0fd0*/  FFMA R35, R40, R39, R35 ;  /* 0x0000002728237223 */ /* 0x010fc80000000023 */
[----:B-----5:R-:W-:-:S07]  /*0fe0*/  FFMA R34, R42, R41, R35 ;  /* 0x000000292a227223 */ /* 0x020fce0000000023 */
.L_x_300:
[----:B------:R-:W-:Y:S05]  /*0ff0*/  BSYNC.RECONVERGENT B3 ;  /* 0x0000000000037941 */ /* 0x000fea0003800200 */
.L_x_299:
[----:B------:R-:W-:Y:S05]  /*1000*/  @!P1 BRA `(.L_x_296) ;  /* 0x0000000000489947 */ /* 0x000fea0003800000 */
[----:B------:R-:W0:Y:S01]  /*1010*/  LDC.64 R24, c[0x0][0x388] ;  /* 0x0000e200ff187b82 */ /* 0x000e220000000a00 */
[----:B------:R-:W-:Y:S01]  /*1020*/  IADD3 R33, PT, PT, R33, R32, RZ ;  /* 0x0000002021217210 */ /* 0x000fe20007ffe0ff */
[----:B------:R-:W-:-:S06]  /*1030*/  IMAD.IADD R31, R31, 0x1, R32 ;  /* 0x000000011f1f7824 */ /* 0x000fcc00078e0220 */
[----:B------:R-:W1:Y:S01]  /*1040*/  LDC.64 R26, c[0x0][0x390] ;  /* 0x0000e400ff1a7b82 */ /* 0x000e620000000a00 */
[----:B0-----:R-:W-:-:S05]  /*1050*/  IMAD.WIDE R24, R31, 0x4, R24 ;  /* 0x000000041f187825 */ /* 0x001fca00078e0218 */
[----:B------:R-:W2:Y:S01]  /*1060*/  LDG.E R31, desc[UR6][R24.64] ;  /* 0x00000006181f7981 */ /* 0x000ea2000c1e1900 */
[----:B-1----:R-:W-:-:S05]  /*1070*/  IMAD.WIDE R26, R33, 0x4, R26 ;  /* 0x00000004211a7825 */ /* 0x002fca00078e021a */
[----:B------:R-:W2:Y:S01]  /*1080*/  LDG.E R32, desc[UR6][R26.64] ;  /* 0x000000061a207981 */ /* 0x000ea2000c1e1900 */
[----:B------:R-:W-:Y:S01]  /*1090*/  ISETP.NE.AND P0, PT, R17, 0x1, PT ;  /* 0x000000011100780c */ /* 0x000fe20003f05270 */
[----:B--2---:R-:W-:-:S12]  /*10a0*/  FFMA R34, R31, R32, R34 ;  /* 0x000000201f227223 */ /* 0x004fd80000000022 */
[----:B------:R-:W-:Y:S05]  /*10b0*/  @!P0 BRA `(.L_x_296) ;  /* 0x00000000001c8947 */ /* 0x000fea0003800000 */
[----:B------:R-:W-:Y:S01]  /*10c0*/  ISETP.NE.AND P0, PT, R17, 0x2, PT ;  /* 0x000000021100780c */ /* 0x000fe20003f05270 */
[----:B------:R-:W2:Y:S04]  /*10d0*/  LDG.E R31, desc[UR6][R24.64+0x4] ;  /* 0x00000406181f7981 */ /* 0x000ea8000c1e1900 */
[----:B------:R-:W2:Y:S08]  /*10e0*/  LDG.E R32, desc[UR6][R26.64+0x4] ;  /* 0x000004061a207981 */ /* 0x000eb0000c1e1900 */
[----:B------:R-:W3:Y:S04]  /*10f0*/  @P0 LDG.E R33, desc[UR6][R24.64+0x8] ;  /* 0x0000080618210981 */ /* 0x000ee8000c1e1900 */
[----:B------:R-:W3:Y:S01]  /*1100*/  @P0 LDG.E R35, desc[UR6][R26.64+0x8] ;  /* 0x000008061a230981 */ /* 0x000ee2000c1e1900 */
[----:B--2---:R-:W-:-:S04]  /*1110*/  FFMA R34, R31, R32, R34 ;  /* 0x000000201f227223 */ /* 0x004fc80000000022 */
[----:B---3--:R-:W-:-:S07]  /*1120*/  @P0 FFMA R34, R33, R35, R34 ;  /* 0x0000002321220223 */ /* 0x008fce0000000022 */
.L_x_296:
[----:B------:R-:W-:Y:S05]  /*1130*/  BSYNC.RECONVERGENT B2 ;  /* 0x0000000000027941 */ /* 0x000fea0003800200 */
.L_x_295:
[C---:B------:R-:W-:Y:S02]  /*1140*/  ISETP.EQ.AND P0, PT, R28.reuse, RZ, PT ;  /* 0x000000ff1c00720c */ /* 0x040fe40003f02270 */
[C---:B------:R-:W-:Y:S02]  /*1150*/  ISETP.EQ.AND P1, PT, R28.reuse, 0x4, PT ;  /* 0x000000041c00780c */ /* 0x040fe40003f22270 */
[C---:B------:R-:W-:Y:S02]  /*1160*/  ISETP.EQ.AND P2, PT, R28.reuse, 0x8, PT ;  /* 0x000000081c00780c */ /* 0x040fe40003f42270 */
[C---:B------:R-:W-:Y:S02]  /*1170*/  ISETP.EQ.AND P4, PT, R28.reuse, 0xc, PT ;  /* 0x0000000c1c00780c */ /* 0x040fe40003f82270 */
[----:B------:R-:W-:-:S05]  /*1180*/  ISETP.EQ.AND P5, PT, R28, 0x10, PT ;  /* 0x000000101c00780c */ /* 0x000fca0003fa2270 */
[--C-:B------:R-:W-:Y:S02]  /*1190*/  @P0 IMAD.MOV.U32 R7, RZ, RZ, R34.reuse ;  /* 0x000000ffff070224 */ /* 0x100fe400078e0022 */
[--C-:B------:R-:W-:Y:S02]  /*11a0*/  @P1 IMAD.MOV.U32 R8, RZ, RZ, R34.reuse ;  /* 0x000000ffff081224 */ /* 0x100fe400078e0022 */
[----:B------:R-:W-:Y:S02]  /*11b0*/  @P2 MOV R9, R34 ;  /* 0x0000002200092202 */ /* 0x000fe40000000f00 */
[--C-:B------:R-:W-:Y:S02]  /*11c0*/  @P4 IMAD.MOV.U32 R10, RZ, RZ, R34.reuse ;  /* 0x000000ffff0a4224 */ /* 0x100fe400078e0022 */
[----:B------:R-:W-:-:S07]  /*11d0*/  @P5 IMAD.MOV.U32 R11, RZ, RZ, R34 ;  /* 0x000000ffff0b5224 */ /* 0x000fce00078e0022 */
.L_x_290:
[----:B------:R-:W-:Y:S05]  /*11e0*/  BSYNC.RECONVERGENT B0 ;  /* 0x0000000000007941 */ /* 0x000fea0003800200 */
.L_x_289:
[----:B------:R-:W-:-:S04]  /*11f0*/  IADD3 R29, PT, PT, R29, 0x1, RZ ;  /* 0x000000011d1d7810 */ /* 0x000fc80007ffe0ff */
[----:B------:R-:W-:-:S13]  /*1200*/  ISETP.NE.AND P0, PT, R29, R4, PT ;  /* 0x000000041d00720c */ /* 0x000fda0003f05270 */
[----:B------:R-:W-:Y:S05]  /*1210*/  @P0 BRA `(.L_x_301) ;  /* 0xfffffff400140947 */ /* 0x000fea000383ffff */
.L_x_288:
[----:B------:R-:W-:Y:S05]  /*1220*/  BSYNC.RECONVERGENT B1 ;  /* 0x0000000000017941 */ /* 0x000fea0003800200 */
.L_x_287:
[----:B------:R-:W0:Y:S01]  /*1230*/  LDCU UR5, c[0x0][0x3b8] ;  /* 0x00007700ff0577ac */ /* 0x000e220008000800 */
[----:B------:R-:W-:-:S04]  /*1240*/  UIADD3 UR4, UPT, UPT, UR4, 0x1, URZ ;  /* 0x0000000104047890 */ /* 0x000fc8000fffe0ff */
[----:B0-----:R-:W-:-:S09]  /*1250*/  UISETP.NE.AND UP0, UPT, UR4, UR5, UPT ;  /* 0x000000050400728c */ /* 0x001fd2000bf05270 */
[----:B------:R-:W-:Y:S05]  /*1260*/  BRA.U UP0, `(.L_x_302) ;  /* 0xfffffff100e07547 */ /* 0x000fea000b83ffff */
[----:B------:R-:W-:Y:S04]  /*1270*/  BSSY.RECONVERGENT B0, `(.L_x_303) ;  /* 0x0000016000007945 */ /* 0x000fe80003800200 */
        /* <DEDUP_REMOVED lines=21> */
.L_x_304:
[----:B------:R-:W-:Y:S05]  /*13d0*/  BSYNC.RECONVERGENT B0 ;  /* 0x0000000000007941 */ /* 0x000fea0003800200 */
.L_x_303:
[----:B------:R-:W1:Y:S01]  /*13e0*/  LDCU UR4, c[0x0][0x3a0] ;  /* 0x00007400ff0477ac */ /* 0x000e620008000800 */
[----:B------:R-:W-:-:S05]  /*13f0*/  VIADD R18, R18, 0x1 ;  /* 0x0000000112127836 */ /* 0x000fca0000000000 */
[----:B-1----:R-:W-:-:S13]  /*1400*/  ISETP.NE.AND P0, PT, R18, UR4, PT ;  /* 0x0000000412007c0c */ /* 0x002fda000bf05270 */
[----:B------:R-:W-:Y:S05]  /*1410*/  @!P0 EXIT ;  /* 0x000000000000894d */ /* 0x000fea0003800000 */
[----:B------:R-:W-:Y:S05]  /*1420*/  BRA `(.L_x_305) ;  /* 0xfffffff000687947 */ /* 0x000fea000383ffff */
.L_x_286:
[C---:B------:R-:W-:Y:S01]  /*1430*/  LOP3.LUT R13, R5.reuse, 0x7, RZ, 0xc0, !PT ;  /* 0x00000007050d7812 */ /* 0x040fe200078ec0ff */
[----:B------:R-:W-:Y:S01]  /*1440*/  HFMA2 R17, -RZ, RZ, 0, 0 ;  /* 0x00000000ff117431 */ /* 0x000fe200000001ff */
[C---:B------:R-:W-:Y:S02]  /*1450*/  LOP3.LUT R12, R5.reuse, 0xf, RZ, 0xc0, !PT ;  /* 0x0000000f050c7812 */ /* 0x040fe400078ec0ff */
[----:B------:R-:W-:Y:S01]  /*1460*/  LOP3.LUT R16, R5, 0x3, RZ, 0xc0, !PT ;  /* 0x0000000305107812 */ /* 0x000fe200078ec0ff */
[----:B------:R-:W-:Y:S01]  /*1470*/  VIADD R15, R13, 0xffffffff ;  /* 0xffffffff0d0f7836 */ /* 0x000fe20000000000 */
[----:B------:R-:W-:-:S04]  /*1480*/  IADD3 R14, PT, PT, R12, -0x1, RZ ;  /* 0xffffffff0c0e7810 */ /* 0x000fc80007ffe0ff */
[----:B------:R-:W-:Y:S01]  /*1490*/  ISETP.GE.U32.AND P0, PT, R14, 0x7, PT ;  /* 0x000000070e00780c */ /* 0x000fe20003f06070 */
[----:B------:R-:W-:Y:S01]  /*14a0*/  VIADD R14, R5, 0xffffffff ;  /* 0xffffffff050e7836 */ /* 0x000fe20000000000 */
[----:B------:R-:W-:Y:S02]  /*14b0*/  ISETP.GE.U32.AND P1, PT, R15, 0x3, PT ;  /* 0x000000030f00780c */ /* 0x000fe40003f26070 */
[----:B------:R-:W-:-:S11]  /*14c0*/  LOP3.LUT R15, R5, 0x7ffffff0, RZ, 0xc0, !PT ;  /* 0x7ffffff0050f7812 */ /* 0x000fd600078ec0ff */
.L_x_324:
[----:B------:R-:W-:Y:S01]  /*14d0*/  IMAD.SHL.U32 R18, R17, 0x4, RZ ;  /* 0x0000000411127824 */ /* 0x000fe200078e00ff */
[----:B0-----:R-:W-:-:S06]  /*14e0*/  UMOV UR4, URZ ;  /* 0x000000ff00047c82 */ /* 0x001fcc0008000000 */
.L_x_321:
        /* <DEDUP_REMOVED lines=8> */
.L_x_320:
[----:B------:R-:W-:Y:S01]  /*1570*/  ISETP.GT.AND P2, PT, R5, RZ, PT ;  /* 0x000000ff0500720c */ /* 0x000fe20003f44270 */
[----:B------:R-:W-:-:S12]  /*1580*/  BSSY.RECONVERGENT B0, `(.L_x_308) ;  /* 0x00000b0000007945 */ /* 0x000fd80003800200 */
[----:B------:R-:W-:Y:S05]  /*1590*/  @!P2 BRA `(.L_x_309) ;  /* 0x0000000800b8a947 */ /* 0x000fea0003800000 */
[C---:B------:R-:W-:Y:S01]  /*15a0*/  ISETP.EQ.AND P6, PT, R18.reuse, RZ, PT ;  /* 0x000000ff1200720c */ /* 0x040fe20003fc2270 */
[----:B------:R-:W0:Y:S01]  /*15b0*/  LDC R24, c[0x0][0x3a4] ;  /* 0x0000e900ff187b82 */ /* 0x000e220000000800 */
[C---:B------:R-:W-:Y:S01]  /*15c0*/  ISETP.EQ.AND P2, PT, R18.reuse, 0x4, PT ;  /* 0x000000041200780c */ /* 0x040fe20003f42270 */
[----:B------:R-:W1:Y:S01]  /*15d0*/  LDCU UR5, c[0x0][0x3b4] ;  /* 0x00007680ff0577ac */ /* 0x000e620008000800 */
[----:B------:R-:W-:Y:S01]  /*15e0*/  ISETP.EQ.AND P4, PT, R18, 0x8, PT ;  /* 0x000000081200780c */ /* 0x000fe20003f82270 */
[----:B------:R-:W-:Y:S01]  /*15f0*/  IMAD.IADD R31, R28, 0x1, R19 ;  /* 0x000000011c1f7824 */ /* 0x000fe200078e0213 */
[----:B------:R-:W-:Y:S01]  /*1600*/  ISETP.EQ.AND P5, PT, R18, 0xc, PT ;  /* 0x0000000c1200780c */ /* 0x000fe20003fa2270 */
[----:B------:R-:W-:Y:S01]  /*1610*/  BSSY.RECONVERGENT B2, `(.L_x_310) ;  /* 0x000004a000027945 */ /* 0x000fe20003800200 */
[----:B------:R-:W-:-:S05]  /*1620*/  HFMA2 R30, -RZ, RZ, 0, 0 ;  /* 0x00000000ff1e7431 */ /* 0x000fca00000001ff */
[----:B------:R-:W-:Y:S02]  /*1630*/  @P6 MOV R32, R7 ;  /* 0x0000000700206202 */ /* 0x000fe40000000f00 */
[----:B------:R-:W-:Y:S01]  /*1640*/  @P2 IMAD.MOV.U32 R32, RZ, RZ, R8 ;  /* 0x000000ffff202224 */ /* 0x000fe200078e0008 */
[----:B------:R-:W-:Y:S01]  /*1650*/  ISETP.GE.U32.AND P2, PT, R14, 0xf, PT ;  /* 0x0000000f0e00780c */ /* 0x000fe20003f46070 */
[----:B------:R-:W-:Y:S01]  /*1660*/  @P4 IMAD.MOV.U32 R32, RZ, RZ, R9 ;  /* 0x000000ffff204224 */ /* 0x000fe200078e0009 */
[----:B------:R-:W-:Y:S02]  /*1670*/  ISETP.EQ.AND P6, PT, R18, 0x10, PT ;  /* 0x000000101200780c */ /* 0x000fe40003fc2270 */
[----:B------:R-:W-:Y:S01]  /*1680*/  @P5 MOV R32, R10 ;  /* 0x0000000a00205202 */ /* 0x000fe20000000f00 */
[----:B-1----:R-:W-:Y:S02]  /*1690*/  IMAD R31, R31, UR5, R2 ;  /* 0x000000051f1f7c24 */ /* 0x002fe4000f8e0202 */
[----:B0-----:R-:W-:-:S04]  /*16a0*/  IMAD R29, R24, UR4, R19 ;  /* 0x00000004181d7c24 */ /* 0x001fc8000f8e0213 */
[----:B------:R-:W-:-:S04]  /*16b0*/  IMAD R29, R29, R24, R6 ;  /* 0x000000181d1d7224 */ /* 0x000fc800078e0206 */
[----:B------:R-:W-:Y:S01]  /*16c0*/  @P6 IMAD.MOV.U32 R32, RZ, RZ, R11 ;  /* 0x000000ffff206224 */ /* 0x000fe200078e000b */
[----:B------:R-:W-:Y:S06]  /*16d0*/  @!P2 BRA `(.L_x_311) ;  /* 0x0000000000f4a947 */ /* 0x000fec0003800000 */
[----:B------:R-:W-:Y:S01]  /*16e0*/  BSSY.RECONVERGENT B3, `(.L_x_312) ;  /* 0x000003b000037945 */ /* 0x000fe20003800200 */
[----:B------:R-:W-:-:S07]  /*16f0*/  IMAD.MOV.U32 R30, RZ, RZ, RZ ;  /* 0x000000ffff1e7224 */ /* 0x000fce00078e00ff */
.L_x_313:
        /* <DEDUP_REMOVED lines=23> */
[----:B------:R-:W4:Y:S04]  /*1870*/  LDG.E R38, desc[UR6][R26.64+0x18] ;  /* 0x000018061a267981 */ /* 0x000f28000c1e1900 */
[----:B------:R-:W4:Y:S01]  /*1880*/  LDG.E R39, desc[UR6][R24.64+0x18] ;  /* 0x0000180618277981 */ /* 0x000f22000c1e1900 */
[----:B-----5:R-:W-:-:S03]  /*1890*/  FFMA R41, R36, R37, R41 ;  /* 0x0000002524297223 */ /* 0x020fc60000000029 */
[----:B------:R-:W5:Y:S04]  /*18a0*/  LDG.E R36, desc[UR6][R26.64+0x1c] ;  /* 0x00001c061a247981 */ /* 0x000f68000c1e1900 */
[----:B------:R-:W5:Y:S01]  /*18b0*/  LDG.E R37, desc[UR6][R24.64+0x1c] ;  /* 0x00001c0618257981 */ /* 0x000f62000c1e1900 */
[----:B------:R-:W-:-:S03]  /*18c0*/  FFMA R43, R34, R35, R41 ;  /* 0x00000023222b7223 */ /* 0x000fc60000000029 */
[----:B------:R-:W3:Y:S04]  /*18d0*/  LDG.E R41, desc[UR6][R24.64+0x20] ;  /* 0x0000200618297981 */ /* 0x000ee8000c1e1900 */
[----:B------:R-:W3:Y:S04]  /*18e0*/  LDG.E R34, desc[UR6][R26.64+0x24] ;  /* 0x000024061a227981 */ /* 0x000ee8000c1e1900 */
[----:B------:R-:W3:Y:S01]  /*18f0*/  LDG.E R35, desc[UR6][R24.64+0x24] ;  /* 0x0000240618237981 */ /* 0x000ee2000c1e1900 */
[----:B--2---:R-:W-:-:S03]  /*1900*/  FFMA R33, R32, R33, R43 ;  /* 0x0000002120217223 */ /* 0x004fc6000000002b */
[----:B------:R-:W2:Y:S04]  /*1910*/  LDG.E R32, desc[UR6][R24.64+0x28] ;  /* 0x0000280618207981 */ /* 0x000ea8000c1e1900 */
[----:B------:R-:W2:Y:S01]  /*1920*/  LDG.E R43, desc[UR6][R24.64+0x38] ;  /* 0x00003806182b7981 */ /* 0x000ea2000c1e1900 */
[----:B----4-:R-:W-:-:S03]  /*1930*/  FFMA R39, R38, R39, R33 ;  /* 0x0000002726277223 */ /* 0x010fc60000000021 */
[----:B------:R-:W2:Y:S04]  /*1940*/  LDG.E R33, desc[UR6][R26.64+0x28] ;  /* 0x000028061a217981 */ /* 0x000ea8000c1e1900 */
[----:B------:R-:W4:Y:S01]  /*1950*/  LDG.E R38, desc[UR6][R26.64+0x30] ;  /* 0x000030061a267981 */ /* 0x000f22000c1e1900 */
[----:B-----5:R-:W-:-:S03]  /*1960*/  FFMA R39, R36, R37, R39 ;  /* 0x0000002524277223 */ /* 0x020fc60000000027 */
[----:B------:R-:W5:Y:S04]  /*1970*/  LDG.E R36, desc[UR6][R26.64+0x2c] ;  /* 0x00002c061a247981 */ /* 0x000f68000c1e1900 */
[----:B------:R-:W5:Y:S01]  /*1980*/  LDG.E R37, desc[UR6][R24.64+0x2c] ;  /* 0x00002c0618257981 */ /* 0x000f62000c1e1900 */
[----:B---3--:R-:W-:-:S03]  /*1990*/  FFMA R41, R40, R41, R39 ;  /* 0x0000002928297223 */ /* 0x008fc60000000027 */
[----:B------:R-:W4:Y:S01]  /*19a0*/  LDG.E R39, desc[UR6][R24.64+0x30] ;  /* 0x0000300618277981 */ /* 0x000f22000c1e1900 */
[----:B------:R-:W-:-:S03]  /*19b0*/  FFMA R42, R34, R35, R41 ;  /* 0x00000023222a7223 */ /* 0x000fc60000000029 */
[----:B------:R-:W3:Y:S04]  /*19c0*/  LDG.E R35, desc[UR6][R26.64+0x34] ;  /* 0x000034061a237981 */ /* 0x000ee8000c1e1900 */
[----:B------:R-:W3:Y:S04]  /*19d0*/  LDG.E R40, desc[UR6][R24.64+0x34] ;  /* 0x0000340618287981 */ /* 0x000ee8000c1e1900 */
[----:B------:R-:W3:Y:S04]  /*19e0*/  LDG.E R34, desc[UR6][R26.64+0x38] ;  /* 0x000038061a227981 */ /* 0x000ee8000c1e1900 */
[----:B------:R-:W3:Y:S01]  /*19f0*/  LDG.E R41, desc[UR6][R26.64+0x3c] ;  /* 0x00003c061a297981 */ /* 0x000ee2000c1e1900 */
[----:B------:R-:W-:-:S05]  /*1a00*/  VIADD R30, R30, 0x10 ;  /* 0x000000101e1e7836 */ /* 0x000fca0000000000 */
[----:B------:R-:W-:Y:S01]  /*1a10*/  ISETP.NE.AND P2, PT, R30, R15, PT ;  /* 0x0000000f1e00720c */ /* 0x000fe20003f45270 */
[----:B--2---:R-:W-:-:S04]  /*1a20*/  FFMA R33, R33, R32, R42 ;  /* 0x0000002021217223 */ /* 0x004fc8000000002a */
[----:B-----5:R-:W-:-:S04]  /*1a30*/  FFMA R33, R36, R37, R33 ;  /* 0x0000002524217223 */ /* 0x020fc80000000021 */
[----:B----4-:R-:W-:-:S04]  /*1a40*/  FFMA R38, R38, R39, R33 ;  /* 0x0000002726267223 */ /* 0x010fc80000000021 */
[----:B---3--:R-:W-:-:S04]  /*1a50*/  FFMA R35, R35, R40, R38 ;  /* 0x0000002823237223 */ /* 0x008fc80000000026 */
[----:B------:R-:W-:-:S04]  /*1a60*/  FFMA R34, R34, R43, R35 ;  /* 0x0000002b22227223 */ /* 0x000fc80000000023 */
[----:B------:R-:W-:Y:S01]  /*1a70*/  FFMA R32, R41, R44, R34 ;  /* 0x0000002c29207223 */ /* 0x000fe20000000022 */
[----:B------:R-:W-:Y:S06]  /*1a80*/  @P2 BRA `(.L_x_313) ;  /* 0xfffffffc001c2947 */ /* 0x000fec000383ffff */
[----:B------:R-:W-:Y:S05]  /*1a90*/  BSYNC.RECONVERGENT B3 ;  /* 0x0000000000037941 */ /* 0x000fea0003800200 */
.L_x_312:
[----:B------:R-:W-:-:S07]  /*1aa0*/  IMAD.MOV.U32 R30, RZ, RZ, R15 ;  /* 0x000000ffff1e7224 */ /* 0x000fce00078e000f */
.L_x_311:
[----:B------:R-:W-:Y:S05]  /*1ab0*/  BSYNC.RECONVERGENT B2 ;  /* 0x0000000000027941 */ /* 0x000fea0003800200 */
.L_x_310:
[----:B------:R-:W-:Y:S01]  /*1ac0*/  ISETP.NE.AND P2, PT, R12, RZ, PT ;  /* 0x000000ff0c00720c */ /* 0x000fe20003f45270 */
[----:B------:R-:W-:-:S12]  /*1ad0*/  BSSY.RECONVERGENT B2, `(.L_x_314) ;  /* 0x0000050000027945 */ /* 0x000fd80003800200 */
[----:B------:R-:W-:Y:S05]  /*1ae0*/  @!P2 BRA `(.L_x_315) ;  /* 0x000000040038a947 */ /* 0x000fea0003800000 */
[----:B------:R-:W-:Y:S01]  /*1af0*/  BSSY.RECONVERGENT B3, `(.L_x_316) ;  /* 0x0000022000037945 */ /* 0x000fe20003800200 */
[----:B------:R-:W-:-:S03]  /*1b00*/  ISETP.NE.AND P2, PT, R13, RZ, PT ;  /* 0x000000ff0d00720c */ /* 0x000fc60003f45270 */
[----:B------:R-:W-:Y:S10]  /*1b10*/  @!P0 BRA `(.L_x_317) ;  /* 0x00000000007c8947 */ /* 0x000ff40003800000 */
        /* <DEDUP_REMOVED lines=8> */
[----:B------:R-:W4:Y:S04]  /*1ba0*/  LDG.E R35, desc[UR6][R24.64] ;  /* 0x0000000618237981 */ /* 0x000f28000c1e1900 */
[----:B------:R-:W4:Y:S04]  /*1bb0*/  LDG.E R36, desc[UR6][R26.64] ;  /* 0x000000061a247981 */ /* 0x000f28000c1e1900 */
[----:B------:R-:W2:Y:S04]  /*1bc0*/  LDG.E R38, desc[UR6][R26.64+0x4] ;  /* 0x000004061a267981 */ /* 0x000ea8000c1e1900 */
[----:B------:R-:W3:Y:S04]  /*1bd0*/  LDG.E R34, desc[UR6][R26.64+0x8] ;  /* 0x000008061a227981 */ /* 0x000ee8000c1e1900 */
[----:B------:R-:W5:Y:S04]  /*1be0*/  LDG.E R40, desc[UR6][R24.64+0x10] ;  /* 0x0000100618287981 */ /* 0x000f68000c1e1900 */
[----:B------:R-:W5:Y:S04]  /*1bf0*/  LDG.E R41, desc[UR6][R26.64+0x10] ;  /* 0x000010061a297981 */ /* 0x000f68000c1e1900 */
[----:B------:R-:W5:Y:S04]  /*1c00*/  LDG.E R43, desc[UR6][R26.64+0x14] ;  /* 0x000014061a2b7981 */ /* 0x000f68000c1e1900 */
[----:B------:R-:W5:Y:S04]  /*1c10*/  LDG.E R39, desc[UR6][R26.64+0x18] ;  /* 0x000018061a277981 */ /* 0x000f68000c1e1900 */
[----:B------:R-:W5:Y:S01]  /*1c20*/  LDG.E R44, desc[UR6][R26.64+0x1c] ;  /* 0x00001c061a2c7981 */ /* 0x000f62000c1e1900 */
[----:B----4-:R-:W-:-:S03]  /*1c30*/  FFMA R36, R35, R36, R32 ;  /* 0x0000002423247223 */ /* 0x010fc60000000020 */
[----:B------:R-:W4:Y:S04]  /*1c40*/  LDG.E R32, desc[UR6][R24.64+0xc] ;  /* 0x00000c0618207981 */ /* 0x000f28000c1e1900 */
[----:B------:R-:W4:Y:S01]  /*1c50*/  LDG.E R35, desc[UR6][R26.64+0xc] ;  /* 0x00000c061a237981 */ /* 0x000f22000c1e1900 */
[----:B--2---:R-:W-:-:S03]  /*1c60*/  FFMA R42, R37, R38, R36 ;  /* 0x00000026252a7223 */ /* 0x004fc60000000024 */
[----:B------:R-:W2:Y:S04]  /*1c70*/  LDG.E R37, desc[UR6][R24.64+0x14] ;  /* 0x0000140618257981 */ /* 0x000ea8000c1e1900 */
[----:B------:R-:W2:Y:S04]  /*1c80*/  LDG.E R36, desc[UR6][R24.64+0x18] ;  /* 0x0000180618247981 */ /* 0x000ea8000c1e1900 */
[----:B------:R-:W2:Y:S01]  /*1c90*/  LDG.E R38, desc[UR6][R24.64+0x1c] ;  /* 0x00001c0618267981 */ /* 0x000ea2000c1e1900 */
[----:B---3--:R-:W-:Y:S01]  /*1ca0*/  FFMA R33, R33, R34, R42 ;  /* 0x0000002221217223 */ /* 0x008fe2000000002a */
[----:B------:R-:W-:-:S03]  /*1cb0*/  VIADD R30, R30, 0x8 ;  /* 0x000000081e1e7836 */ /* 0x000fc60000000000 */
[----:B----4-:R-:W-:-:S04]  /*1cc0*/  FFMA R33, R32, R35, R33 ;  /* 0x0000002320217223 */ /* 0x010fc80000000021 */
[----:B-----5:R-:W-:-:S04]  /*1cd0*/  FFMA R40, R40, R41, R33 ;  /* 0x0000002928287223 */ /* 0x020fc80000000021 */
[----:B--2---:R-:W-:-:S04]  /*1ce0*/  FFMA R37, R37, R43, R40 ;  /* 0x0000002b25257223 */ /* 0x004fc80000000028 */
[----:B------:R-:W-:-:S04]  /*1cf0*/  FFMA R37, R36, R39, R37 ;  /* 0x0000002724257223 */ /* 0x000fc80000000025 */
[----:B------:R-:W-:-:S07]  /*1d00*/  FFMA R32, R38, R44, R37 ;  /* 0x0000002c26207223 */ /* 0x000fce0000000025 */
.L_x_317:
[----:B------:R-:W-:Y:S05]  /*1d10*/  BSYNC.RECONVERGENT B3 ;  /* 0x0000000000037941 */ /* 0x000fea0003800200 */
.L_x_316:
        /* <DEDUP_REMOVED lines=23> */
.L_x_319:
[----:B------:R-:W-:Y:S05]  /*1e90*/  BSYNC.RECONVERGENT B3 ;  /* 0x0000000000037941 */ /* 0x000fea0003800200 */
.L_x_318:
        /* <DEDUP_REMOVED lines=19> */
.L_x_315:
[----:B------:R-:W-:Y:S05]  /*1fd0*/  BSYNC.RECONVERGENT B2 ;  /* 0x0000000000027941 */ /* 0x000fea0003800200 */
.L_x_314:
[C---:B------:R-:W-:Y:S02]  /*1fe0*/  ISETP.EQ.AND P6, PT, R18.reuse, RZ, PT ;  /* 0x000000ff1200720c */ /* 0x040fe40003fc2270 */
[C---:B------:R-:W-:Y:S02]  /*1ff0*/  ISETP.EQ.AND P5, PT, R18.reuse, 0x4, PT ;  /* 0x000000041200780c */ /* 0x040fe40003fa2270 */
[C---:B------:R-:W-:Y:S02]  /*2000*/  ISETP.EQ.AND P4, PT, R18.reuse, 0x8, PT ;  /* 0x000000081200780c */ /* 0x040fe40003f82270 */
[----:B------:R-:W-:-:S07]  /*2010*/  ISETP.EQ.AND P2, PT, R18, 0xc, PT ;  /* 0x0000000c1200780c */ /* 0x000fce0003f42270 */
[--C-:B------:R-:W-:Y:S01]  /*2020*/  @P6 IMAD.MOV.U32 R7, RZ, RZ, R32.reuse ;  /* 0x000000ffff076224 */ /* 0x100fe200078e0020 */
[----:B------:R-:W-:Y:S02]  /*2030*/  ISETP.EQ.AND P6, PT, R18, 0x10, PT ;  /* 0x000000101200780c */ /* 0x000fe40003fc2270 */
[----:B------:R-:W-:Y:S01]  /*2040*/  @P5 MOV R8, R32 ;  /* 0x0000002000085202 */ /* 0x000fe20000000f00 */
[--C-:B------:R-:W-:Y:S02]  /*2050*/  @P4 IMAD.MOV.U32 R9, RZ, RZ, R32.reuse ;  /* 0x000000ffff094224 */ /* 0x100fe400078e0020 */
[----:B------:R-:W-:-:S08]  /*2060*/  @P2 IMAD.MOV.U32 R10, RZ, RZ, R32 ;  /* 0x000000ffff0a2224 */ /* 0x000fd000078e0020 */
[----:B------:R-:W-:-:S07]  /*2070*/  @P6 MOV R11, R32 ;  /* 0x00000020000b6202 */ /* 0x000fce0000000f00 */
.L_x_309:
[----:B------:R-:W-:Y:S05]  /*2080*/  BSYNC.RECONVERGENT B0 ;  /* 0x0000000000007941 */ /* 0x000fea0003800200 */
.L_x_308:
[----:B------:R-:W-:-:S05]  /*2090*/  VIADD R19, R19, 0x1 ;  /* 0x0000000113137836 */ /* 0x000fca0000000000 */
[----:B------:R-:W-:-:S13]  /*20a0*/  ISETP.NE.AND P2, PT, R19, R4, PT ;  /* 0x000000041300720c */ /* 0x000fda0003f45270 */
[----:B------:R-:W-:Y:S05]  /*20b0*/  @P2 BRA `(.L_x_320) ;  /* 0xfffffff4002c2947 */ /* 0x000fea000383ffff */
.L_x_307:
[----:B------:R-:W-:Y:S05]  /*20c0*/  BSYNC.RECONVERGENT B1 ;  /* 0x0000000000017941 */ /* 0x000fea0003800200 */
.L_x_306:
[----:B------:R-:W0:Y:S01]  /*20d0*/  LDCU UR5, c[0x0][0x3b8] ;  /* 0x00007700ff0577ac */ /* 0x000e220008000800 */
[----:B------:R-:W-:-:S04]  /*20e0*/  UIADD3 UR4, UPT, UPT, UR4, 0x1, URZ ;  /* 0x0000000104047890 */ /* 0x000fc8000fffe0ff */
[----:B0-----:R-:W-:-:S09]  /*20f0*/  UISETP.NE.AND UP0, UPT, UR4, UR5, UPT ;  /* 0x000000050400728c */ /* 0x001fd2000bf05270 */
[----:B------:R-:W-:Y:S05]  /*2100*/  BRA.U UP0, `(.L_x_321) ;  /* 0xfffffff100f87547 */ /* 0x000fea000b83ffff */
[----:B------:R-:W-:Y:S04]  /*2110*/  BSSY.RECONVERGENT B0, `(.L_x_322) ;  /* 0x0000016000007945 */ /* 0x000fe80003800200 */
[----:B------:R-:W-:Y:S05]  /*2120*/  @!P3 BRA `(.L_x_323) ;  /* 0x000000000050b947 */ /* 0x000fea0003800000 */
[----:B------:R-:W2:Y:S01]  /*2130*/  LDG.E R19, desc[UR6][R22.64] ;  /* 0x0000000616137981 */ /* 0x000ea2000c1e1900 */
[----:B------:R-:W-:Y:S02]  /*2140*/  P2R R25, PR, RZ, 0x1 ;  /* 0x00000001ff197803 */ /* 0x000fe40000000000 */
        /* <DEDUP_REMOVED lines=9> */
[----:B------:R-:W-:-:S05]  /*21e0*/  @P6 MOV R24, R11 ;  /* 0x0000000b00186202 */ /* 0x000fca0000000f00 */
[----:B--2---:R-:W-:-:S05]  /*21f0*/  FADD R19, R19, R24 ;  /* 0x0000001813137221 */ /* 0x004fca0000000000 */
[----:B------:R0:W-:Y:S01]  /*2200*/  STG.E desc[UR6][R20.64], R19 ;  /* 0x0000001314007986 */ /* 0x0001e2000c101906 */
[--C-:B------:R-:W-:Y:S01]  /*2210*/  @P0 IMAD.MOV.U32 R7, RZ, RZ, R19.reuse ;  /* 0x000000ffff070224 */ /* 0x100fe200078e0013 */
[----:B------:R-:W-:Y:S01]  /*2220*/  ISETP.NE.AND P0, PT, R25, RZ, PT ;  /* 0x000000ff1900720c */ /* 0x000fe20003f05270 */
[--C-:B------:R-:W-:Y:S01]  /*2230*/  @P2 IMAD.MOV.U32 R8, RZ, RZ, R19.reuse ;  /* 0x000000ffff082224 */ /* 0x100fe200078e0013 */
[----:B------:R-:W-:Y:S01]  /*2240*/  @P4 MOV R9, R19 ;  /* 0x0000001300094202 */ /* 0x000fe20000000f00 */
[--C-:B------:R-:W-:Y:S02]  /*2250*/  @P5 IMAD.MOV.U32 R10, RZ, RZ, R19.reuse ;  /* 0x000000ffff0a5224 */ /* 0x100fe400078e0013 */
[----:B------:R-:W-:-:S08]  /*2260*/  @P6 IMAD.MOV.U32 R11, RZ, RZ, R19 ;  /* 0x000000ffff0b6224 */ /* 0x000fd000078e0013 */
.L_x_323:
[----:B------:R-:W-:Y:S05]  /*2270*/  BSYNC.RECONVERGENT B0 ;  /* 0x0000000000007941 */ /* 0x000fea0003800200 */
.L_x_322:
[----:B------:R-:W1:Y:S01]  /*2280*/  LDCU UR4, c[0x0][0x3a0] ;  /* 0x00007400ff0477ac */ /* 0x000e620008000800 */
[----:B------:R-:W-:-:S04]  /*2290*/  IADD3 R17, PT, PT, R17, 0x1, RZ ;  /* 0x0000000111117810 */ /* 0x000fc80007ffe0ff */
[----:B-1----:R-:W-:-:S13]  /*22a0*/  ISETP.NE.AND P2, PT, R17, UR4, PT ;  /* 0x0000000411007c0c */ /* 0x002fda000bf45270 */
[----:B------:R-:W-:Y:S05]  /*22b0*/  @!P2 EXIT ;  /* 0x000000000000a94d */ /* 0x000fea0003800000 */
[----:B------:R-:W-:Y:S05]  /*22c0*/  BRA `(.L_x_324) ;  /* 0xfffffff000807947 */ /* 0x000fea000383ffff */
.L_x_285:
[----:B------:R-:W0:Y:S02]  /*22d0*/  LDCU.S8 UR4, c[0x0][0x3bd] ;  /* 0x000077a0ff0477ac */ /* 0x000e240008000200 */
[----:B0-----:R-:W-:-:S09]  /*22e0*/  UISETP.NE.AND UP0, UPT, UR4, 0x1, UPT ;  /* 0x000000010400788c */ /* 0x001fd2000bf05270 */
[----:B------:R-:W-:Y:S05]  /*22f0*/  BRA.U UP0, `(.L_x_325) ;  /* 0x0000000d00c47547 */ /* 0x000fea000b800000 */
[C---:B------:R-:W-:Y:S01]  /*2300*/  LOP3.LUT R12, R5.reuse, 0xf, RZ, 0xc0, !PT ;  /* 0x0000000f050c7812 */ /* 0x040fe200078ec0ff */
[----:B------:R-:W-:Y:S01]  /*2310*/  IMAD.MOV.U32 R17, RZ, RZ, RZ ;  /* 0x000000ffff117224 */ /* 0x000fe200078e00ff */
[C---:B------:R-:W-:Y:S02]  /*2320*/  LOP3.LUT R13, R5.reuse, 0x7, RZ, 0xc0, !PT ;  /* 0x00000007050d7812 */ /* 0x040fe400078ec0ff */
[----:B------:R-:W-:Y:S01]  /*2330*/  LOP3.LUT R16, R5, 0x3, RZ, 0xc0, !PT ;  /* 0x0000000305107812 */ /* 0x000fe200078ec0ff */
[----:B------:R-:W-:Y:S02]  /*2340*/  VIADD R14, R12, 0xffffffff ;  /* 0xffffffff0c0e7836 */ /* 0x000fe40000000000 */
[----:B------:R-:W-:-:S03]  /*2350*/  VIADD R15, R13, 0xffffffff ;  /* 0xffffffff0d0f7836 */ /* 0x000fc60000000000 */
[----:B------:R-:W-:Y:S02]  /*2360*/  ISETP.GE.U32.AND P1, PT, R14, 0x7, PT ;  /* 0x000000070e00780c */ /* 0x000fe40003f26070 */
[----:B------:R-:W-:Y:S02]  /*2370*/  ISETP.GE.U32.AND P0, PT, R15, 0x3, PT ;  /* 0x000000030f00780c */ /* 0x000fe40003f06070 */
[C---:B------:R-:W-:Y:S02]  /*2380*/  IADD3 R14, PT, PT, R5.reuse, -0x1, RZ ;  /* 0xffffffff050e7810 */ /* 0x040fe40007ffe0ff */
[----:B------:R-:W-:-:S09]  /*2390*/  LOP3.LUT R15, R5, 0x7ffffff0, RZ, 0xc0, !PT ;  /* 0x7ffffff0050f7812 */ /* 0x000fd200078ec0ff */
.L_x_346:
[----:B------:R-:W-:Y:S01]  /*23a0*/  IMAD.SHL.U32 R18, R17, 0x4, RZ ;  /* 0x0000000411127824 */ /* 0x000fe200078e00ff */
[----:B0-----:R-:W-:-:S06]  /*23b0*/  UMOV UR4, URZ ;  /* 0x000000ff00047c82 */ /* 0x001fcc0008000000 */
.L_x_341:
[----:B------:R-:W-:Y:S01]  /*23c0*/  ISETP.GT.AND P2, PT, R4, RZ, PT ;  /* 0x000000ff0400720c */ /* 0x000fe20003f44270 */
[----:B------:R-:W-:-:S12]  /*23d0*/  BSSY.RECONVERGENT B1, `(.L_x_326) ;  /* 0x00000bc000017945 */ /* 0x000fd80003800200 */
[----:B------:R-:W-:Y:S05]  /*23e0*/  @!P2 BRA `(.L_x_327) ;  /* 0x0000000800e8a947 */ /* 0x000fea0003800000 */
[----:B------:R-:W0:Y:S01]  /*23f0*/  LDC R22, c[0x0][0x3b8] ;  /* 0x0000ee00ff167b82 */ /* 0x000e220000000800 */
[----:B------:R-:W1:Y:S01]  /*2400*/  LDCU UR5, c[0x0][0x3b4] ;  /* 0x00007680ff0577ac */ /* 0x000e620008000800 */
[----:B------:R-:W-:Y:S02]  /*2410*/  HFMA2 R19, -RZ, RZ, 0, 0 ;  /* 0x00000000ff137431 */ /* 0x000fe400000001ff */
[----:B0-----:R-:W-:-:S04]  /*2420*/  IMAD R23, R3, R22, UR4 ;  /* 0x0000000403177e24 */ /* 0x001fc8000f8e0216 */
[----:B-1----:R-:W-:-:S07]  /*2430*/  IMAD R26, R23, UR5, R0 ;  /* 0x00000005171a7c24 */ /* 0x002fce000f8e0200 */
.L_x_340:
        /* <DEDUP_REMOVED lines=11> */
[----:B------:R-:W-:-:S05]  /*24f0*/  IMAD.MOV.U32 R28, RZ, RZ, RZ ;  /* 0x000000ffff1c7224 */ /* 0x000fca00078e00ff */
[----:B------:R-:W-:Y:S01]  /*2500*/  @P6 IMAD.MOV.U32 R30, RZ, RZ, R7 ;  /* 0x000000ffff1e6224 */ /* 0x000fe200078e0007 */
[----:B------:R-:W-:Y:S01]  /*2510*/  ISETP.EQ.AND P6, PT, R18, 0x10, PT ;  /* 0x000000101200780c */ /* 0x000fe20003fc2270 */
[----:B------:R-:W-:Y:S01]  /*2520*/  @P2 IMAD.MOV.U32 R30, RZ, RZ, R8 ;  /* 0x000000ffff1e2224 */ /* 0x000fe200078e0008 */
[----:B------:R-:W-:Y:S02]  /*2530*/  ISETP.GE.U32.AND P2, PT, R14, 0xf, PT ;  /* 0x0000000f0e00780c */ /* 0x000fe40003f46070 */
[----:B------:R-:W-:Y:S01]  /*2540*/  @P4 MOV R30, R9 ;  /* 0x00000009001e4202 */ /* 0x000fe20000000f00 */
[----:B------:R-:W-:Y:S02]  /*2550*/  @P5 IMAD.MOV.U32 R30, RZ, RZ, R10 ;  /* 0x000000ffff1e5224 */ /* 0x000fe400078e000a */
[----:B-1----:R-:W-:Y:S02]  /*2560*/  IMAD R29, R29, UR5, R2 ;  /* 0x000000051d1d7c24 */ /* 0x002fe4000f8e0202 */
[----:B0-----:R-:W-:-:S04]  /*2570*/  IMAD R27, R22, UR4, R19 ;  /* 0x00000004161b7c24 */ /* 0x001fc8000f8e0213 */
[----:B------:R-:W-:Y:S01]  /*2580*/  @P6 MOV R30, R11 ;  /* 0x0000000b001e6202 */ /* 0x000fe20000000f00 */
[----:B------:R-:W-:Y:S01]  /*2590*/  IMAD R27, R27, R22, R6 ;  /* 0x000000161b1b7224 */ /* 0x000fe200078e0206 */
[----:B------:R-:W-:Y:S06]  /*25a0*/  @!P2 BRA `(.L_x_331) ;  /* 0x0000000000f4a947 */ /* 0x000fec0003800000 */
[----:B------:R-:W-:Y:S01]  /*25b0*/  BSSY.RECONVERGENT B3, `(.L_x_332) ;  /* 0x000003b000037945 */ /* 0x000fe20003800200 */
[----:B------:R-:W-:-:S07]  /*25c0*/  IMAD.MOV.U32 R28, RZ, RZ, RZ ;  /* 0x000000ffff1c7224 */ /* 0x000fce00078e00ff */
.L_x_333:
        /* <DEDUP_REMOVED lines=16> */
[----:B------:R-:W5:Y:S04]  /*26d0*/  LDG.E R40, desc[UR6][R24.64+0x14] ;  /* 0x0000140618287981 */ /* 0x000f68000c1e1900 */
[----:B------:R-:W5:Y:S01]  /*26e0*/  LDG.E R41, desc[UR6][R22.64+0x14] ;  /* 0x0000140616297981 */ /* 0x000f62000c1e1900 */
[----:B----4-:R-:W-:-:S03]  /*26f0*/  FFMA R33, R33, R34, R30 ;  /* 0x0000002221217223 */ /* 0x010fc6000000001e */
[----:B------:R-:W4:Y:S01]  /*2700*/  LDG.E R34, desc[UR6][R24.64+0x18] ;  /* 0x0000180618227981 */ /* 0x000f22000c1e1900 */
[----:B--2---:R-:W-:-:S03]  /*2710*/  FFMA R33, R42, R35, R33 ;  /* 0x000000232a217223 */ /* 0x004fc60000000021 */
[----:B------:R-:W4:Y:S01]  /*2720*/  LDG.E R35, desc[UR6][R22.64+0x18] ;  /* 0x0000180616237981 */ /* 0x000f22000c1e1900 */
[----:B---3--:R-:W-:-:S03]  /*2730*/  FFMA R43, R32, R31, R33 ;  /* 0x0000001f202b7223 */ /* 0x008fc60000000021 */
[----:B------:R-:W2:Y:S04]  /*2740*/  LDG.E R30, desc[UR6][R24.64+0x1c] ;  /* 0x00001c06181e7981 */ /* 0x000ea8000c1e1900 */
[----:B------:R-:W2:Y:S04]  /*2750*/  LDG.E R31, desc[UR6][R22.64+0x1c] ;  /* 0x00001c06161f7981 */ /* 0x000ea8000c1e1900 */
[----:B------:R-:W3:Y:S04]  /*2760*/  LDG.E R32, desc[UR6][R24.64+0x20] ;  /* 0x0000200618207981 */ /* 0x000ee8000c1e1900 */
[----:B------:R-:W3:Y:S01]  /*2770*/  LDG.E R33, desc[UR6][R22.64+0x20] ;  /* 0x0000200616217981 */ /* 0x000ee2000c1e1900 */
[----:B-----5:R-:W-:-:S03]  /*2780*/  FFMA R37, R36, R37, R43 ;  /* 0x0000002524257223 */ /* 0x020fc6000000002b */
[----:B------:R-:W5:Y:S01]  /*2790*/  LDG.E R36, desc[UR6][R22.64+0x24] ;  /* 0x0000240616247981 */ /* 0x000f62000c1e1900 */
[----:B------:R-:W-:-:S03]  /*27a0*/  FFMA R39, R38, R39, R37 ;  /* 0x0000002726277223 */ /* 0x000fc60000000025 */
[----:B------:R-:W5:Y:S01]  /*27b0*/  LDG.E R37, desc[UR6][R24.64+0x24] ;  /* 0x0000240618257981 */ /* 0x000f62000c1e1900 */
[----:B------:R-:W-:-:S03]  /*27c0*/  FFMA R41, R40, R41, R39 ;  /* 0x0000002928297223 */ /* 0x000fc60000000027 */
        /* <DEDUP_REMOVED lines=10> */
[----:B------:R-:W2:Y:S01]  /*2870*/  LDG.E R31, desc[UR6][R22.64+0x30] ;  /* 0x00003006161f7981 */ /* 0x000ea2000c1e1900 */
[----:B---3--:R-:W-:-:S03]  /*2880*/  FFMA R44, R32, R33, R41 ;  /* 0x00000021202c7223 */ /* 0x008fc60000000029 */
[----:B------:R-:W3:Y:S04]  /*2890*/  LDG.E R33, desc[UR6][R24.64+0x34] ;  /* 0x0000340618217981 */ /* 0x000ee8000c1e1900 */
[----:B------:R-:W3:Y:S04]  /*28a0*/  LDG.E R32, desc[UR6][R24.64+0x38] ;  /* 0x0000380618207981 */ /* 0x000ee8000c1e1900 */
[----:B------:R-:W3:Y:S01]  /*28b0*/  LDG.E R41, desc[UR6][R24.64+0x3c] ;  /* 0x00003c0618297981 */ /* 0x000ee2000c1e1900 */
[----:B-----5:R-:W-:Y:S01]  /*28c0*/  FFMA R37, R37, R36, R44 ;  /* 0x0000002425257223 */ /* 0x020fe2000000002c */
[----:B------:R-:W-:-:S03]  /*28d0*/  VIADD R28, R28, 0x10 ;  /* 0x000000101c1c7836 */ /* 0x000fc60000000000 */
[----:B------:R-:W-:Y:S02]  /*28e0*/  FFMA R37, R38, R39, R37 ;  /* 0x0000002726257223 */ /* 0x000fe40000000025 */
[----:B------:R-:W-:Y:S02]  /*28f0*/  ISETP.NE.AND P2, PT, R28, R15, PT ;  /* 0x0000000f1c00720c */ /* 0x000fe40003f45270 */
[----:B----4-:R-:W-:-:S04]  /*2900*/  FFMA R35, R34, R35, R37 ;  /* 0x0000002322237223 */ /* 0x010fc80000000025 */
[----:B--2---:R-:W-:-:S04]  /*2910*/  FFMA R30, R30, R31, R35 ;  /* 0x0000001f1e1e7223 */ /* 0x004fc80000000023 */
[----:B---3--:R-:W-:-:S04]  /*2920*/  FFMA R33, R33, R40, R30 ;  /* 0x0000002821217223 */ /* 0x008fc8000000001e */
[----:B------:R-:W-:-:S04]  /*2930*/  FFMA R32, R32, R43, R33 ;  /* 0x0000002b20207223 */ /* 0x000fc80000000021 */
[----:B------:R-:W-:Y:S01]  /*2940*/  FFMA R30, R41, R42, R32 ;  /* 0x0000002a291e7223 */ /* 0x000fe20000000020 */
[----:B------:R-:W-:Y:S06]  /*2950*/  @P2 BRA `(.L_x_333) ;  /* 0xfffffffc001c2947 */ /* 0x000fec000383ffff */
[----:B------:R-:W-:Y:S05]  /*2960*/  BSYNC.RECONVERGENT B3 ;  /* 0x0000000000037941 */ /* 0x000fea0003800200 */
.L_x_332:
[----:B------:R-:W-:-:S07]  /*2970*/  MOV R28, R15 ;  /* 0x0000000f001c7202 */ /* 0x000fce0000000f00 */
.L_x_331:
[----:B------:R-:W-:Y:S05]  /*2980*/  BSYNC.RECONVERGENT B2 ;  /* 0x0000000000027941 */ /* 0x000fea0003800200 */
.L_x_330:
[----:B------:R-:W-:Y:S01]  /*2990*/  ISETP.NE.AND P2, PT, R12, RZ, PT ;  /* 0x000000ff0c00720c */ /* 0x000fe20003f45270 */
[----:B------:R-:W-:-:S12]  /*29a0*/  BSSY.RECONVERGENT B2, `(.L_x_334) ;  /* 0x0000050000027945 */ /* 0x000fd80003800200 */
[----:B------:R-:W-:Y:S05]  /*29b0*/  @!P2 BRA `(.L_x_335) ;  /* 0x000000040038a947 */ /* 0x000fea0003800000 */
[----:B------:R-:W-:Y:S01]  /*29c0*/  BSSY.RECONVERGENT B3, `(.L_x_336) ;  /* 0x0000022000037945 */ /* 0x000fe20003800200 */
[----:B------:R-:W-:-:S03]  /*29d0*/  ISETP.NE.AND P2, PT, R13, RZ, PT ;  /* 0x000000ff0d00720c */ /* 0x000fc60003f45270 */
[----:B------:R-:W-:Y:S10]  /*29e0*/  @!P1 BRA `(.L_x_337) ;  /* 0x00000000007c9947 */ /* 0x000ff40003800000 */
        /* <DEDUP_REMOVED lines=16> */
[----:B------:R-:W5:Y:S04]  /*2af0*/  LDG.E R41, desc[UR6][R22.64+0x18] ;  /* 0x0000180616297981 */ /* 0x000f68000c1e1900 */
[----:B------:R-:W5:Y:S04]  /*2b00*/  LDG.E R40, desc[UR6][R24.64+0x1c] ;  /* 0x00001c0618287981 */ /* 0x000f68000c1e1900 */
[----:B------:R-:W5:Y:S01]  /*2b10*/  LDG.E R43, desc[UR6][R22.64+0x1c] ;  /* 0x00001c06162b7981 */ /* 0x000f62000c1e1900 */
[----:B--2---:R-:W-:-:S03]  /*2b20*/  FFMA R44, R37, R38, R30 ;  /* 0x00000026252c7223 */ /* 0x004fc6000000001e */
[----:B------:R-:W2:Y:S04]  /*2b30*/  LDG.E R38, desc[UR6][R24.64+0x10] ;  /* 0x0000100618267981 */ /* 0x000ea8000c1e1900 */
[----:B------:R-:W2:Y:S04]  /*2b40*/  LDG.E R37, desc[UR6][R24.64+0x14] ;  /* 0x0000140618257981 */ /* 0x000ea8000c1e1900 */
[----:B------:R-:W2:Y:S01]  /*2b50*/  LDG.E R30, desc[UR6][R24.64+0x18] ;  /* 0x00001806181e7981 */ /* 0x000ea2000c1e1900 */
[----:B---3--:R-:W-:-:S04]  /*2b60*/  FFMA R32, R31, R32, R44 ;  /* 0x000000201f207223 */ /* 0x008fc8000000002c */
[----:B----4-:R-:W-:-:S04]  /*2b70*/  FFMA R32, R33, R34, R32 ;  /* 0x0000002221207223 */ /* 0x010fc80000000020 */
[----:B-----5:R-:W-:Y:S01]  /*2b80*/  FFMA R35, R35, R36, R32 ;  /* 0x0000002423237223 */ /* 0x020fe20000000020 */
[----:B------:R-:W-:-:S03]  /*2b90*/  IADD3 R28, PT, PT, R28, 0x8, RZ ;  /* 0x000000081c1c7810 */ /* 0x000fc60007ffe0ff */
[----:B--2---:R-:W-:-:S04]  /*2ba0*/  FFMA R38, R38, R39, R35 ;  /* 0x0000002726267223 */ /* 0x004fc80000000023 */
[----:B------:R-:W-:-:S04]  /*2bb0*/  FFMA R37, R37, R42, R38 ;  /* 0x0000002a25257223 */ /* 0x000fc80000000026 */
[----:B------:R-:W-:-:S04]  /*2bc0*/  FFMA R37, R30, R41, R37 ;  /* 0x000000291e257223 */ /* 0x000fc80000000025 */
[----:B------:R-:W-:-:S07]  /*2bd0*/  FFMA R30, R40, R43, R37 ;  /* 0x0000002b281e7223 */ /* 0x000fce0000000025 */
.L_x_337:
[----:B------:R-:W-:Y:S05]  /*2be0*/  BSYNC.RECONVERGENT B3 ;  /* 0x0000000000037941 */ /* 0x000fea0003800200 */
.L_x_336:
        /* <DEDUP_REMOVED lines=18> */
[----:B------:R-:W-:Y:S01]  /*2d10*/  IADD3 R28, PT, PT, R28, 0x4, RZ ;  /* 0x000000041c1c7810 */ /* 0x000fe20007ffe0ff */
[----:B--2---:R-:W-:-:S04]  /*2d20*/  FFMA R31, R31, R32, R30 ;  /* 0x000000201f1f7223 */ /* 0x004fc8000000001e */
[----:B---3--:R-:W-:-:S04]  /*2d30*/  FFMA R31, R34, R33, R31 ;  /* 0x00000021221f7223 */ /* 0x008fc8000000001f */
[----:B----4-:R-:W-:-:S04]  /*2d40*/  FFMA R31, R36, R35, R31 ;  /* 0x00000023241f7223 */ /* 0x010fc8000000001f */
[----:B-----5:R-:W-:-:S07]  /*2d50*/  FFMA R30, R38, R37, R31 ;  /* 0x00000025261e7223 */ /* 0x020fce000000001f */
.L_x_339:
[----:B------:R-:W-:Y:S05]  /*2d60*/  BSYNC.RECONVERGENT B3 ;  /* 0x0000000000037941 */ /* 0x000fea0003800200 */
.L_x_338:
[----:B------:R-:W-:Y:S05]  /*2d70*/  @!P2 BRA `(.L_x_335) ;  /* 0x000000000048a947 */ /* 0x000fea0003800000 */
[----:B------:R-:W0:Y:S01]  /*2d80*/  LDC.64 R22, c[0x0][0x388] ;  /* 0x0000e200ff167b82 */ /* 0x000e220000000a00 */
[--C-:B------:R-:W-:Y:S02]  /*2d90*/  IMAD.IADD R27, R27, 0x1, R28.reuse ;  /* 0x000000011b1b7824 */ /* 0x100fe400078e021c */
[----:B------:R-:W-:-:S05]  /*2da0*/  IMAD.IADD R29, R29, 0x1, R28 ;  /* 0x000000011d1d7824 */ /* 0x000fca00078e021c */
        /* <DEDUP_REMOVED lines=15> */
.L_x_335:
[----:B------:R-:W-:Y:S05]  /*2ea0*/  BSYNC.RECONVERGENT B2 ;  /* 0x0000000000027941 */ /* 0x000fea0003800200 */
.L_x_334:
[C---:B------:R-:W-:Y:S02]  /*2eb0*/  ISETP.EQ.AND P6, PT, R18.reuse, RZ, PT ;  /* 0x000000ff1200720c */ /* 0x040fe40003fc2270 */
[C---:B------:R-:W-:Y:S02]  /*2ec0*/  ISETP.EQ.AND P5, PT, R18.reuse, 0x4, PT ;  /* 0x000000041200780c */ /* 0x040fe40003fa2270 */
[C---:B------:R-:W-:Y:S02]  /*2ed0*/  ISETP.EQ.AND P4, PT, R18.reuse, 0x8, PT ;  /* 0x000000081200780c */ /* 0x040fe40003f82270 */
[----:B------:R-:W-:-:S07]  /*2ee0*/  ISETP.EQ.AND P2, PT, R18, 0xc, PT ;  /* 0x0000000c1200780c */ /* 0x000fce0003f42270 */
[-C--:B------:R-:W-:Y:S02]  /*2ef0*/  @P6 MOV R7, R30.reuse ;  /* 0x0000001e00076202 */ /* 0x080fe40000000f00 */
[----:B------:R-:W-:Y:S01]  /*2f00*/  ISETP.EQ.AND P6, PT, R18, 0x10, PT ;  /* 0x000000101200780c */ /* 0x000fe20003fc2270 */
[--C-:B------:R-:W-:Y:S02]  /*2f10*/  @P5 IMAD.MOV.U32 R8, RZ, RZ, R30.reuse ;  /* 0x000000ffff085224 */ /* 0x100fe400078e001e */
[----:B------:R-:W-:Y:S01]  /*2f20*/  @P4 IMAD.MOV.U32 R9, RZ, RZ, R30 ;  /* 0x000000ffff094224 */ /* 0x000fe200078e001e */
[----:B------:R-:W-:-:S09]  /*2f30*/  @P2 MOV R10, R30 ;  /* 0x0000001e000a2202 */ /* 0x000fd20000000f00 */
[----:B------:R-:W-:-:S07]  /*2f40*/  @P6 IMAD.MOV.U32 R11, RZ, RZ, R30 ;  /* 0x000000ffff0b6224 */ /* 0x000fce00078e001e */
.L_x_329:
[----:B------:R-:W-:Y:S05]  /*2f50*/  BSYNC.RECONVERGENT B0 ;  /* 0x0000000000007941 */ /* 0x000fea0003800200 */
.L_x_328:
[----:B------:R-:W-:-:S05]  /*2f60*/  VIADD R19, R19, 0x1 ;  /* 0x0000000113137836 */ /* 0x000fca0000000000 */
[----:B------:R-:W-:-:S13]  /*2f70*/  ISETP.NE.AND P2, PT, R19, R4, PT ;  /* 0x000000041300720c */ /* 0x000fda0003f45270 */
[----:B------:R-:W-:Y:S05]  /*2f80*/  @P2 BRA `(.L_x_340) ;  /* 0xfffffff4002c2947 */ /* 0x000fea000383ffff */
.L_x_327:
[----:B------:R-:W-:Y:S05]  /*2f90*/  BSYNC.RECONVERGENT B1 ;  /* 0x0000000000017941 */ /* 0x000fea0003800200 */
.L_x_326:
[----:B------:R-:W0:Y:S01]  /*2fa0*/  LDCU UR5, c[0x0][0x3b8] ;  /* 0x00007700ff0577ac */ /* 0x000e220008000800 */
[----:B------:R-:W-:-:S04]  /*2fb0*/  UIADD3 UR4, UPT, UPT, UR4, 0x1, URZ ;  /* 0x0000000104047890 */ /* 0x000fc8000fffe0ff */
[----:B0-----:R-:W-:-:S09]  /*2fc0*/  UISETP.NE.AND UP0, UPT, UR4, UR5, UPT ;  /* 0x000000050400728c */ /* 0x001fd2000bf05270 */
[----:B------:R-:W-:Y:S05]  /*2fd0*/  BRA.U UP0, `(.L_x_341) ;  /* 0xfffffff100f87547 */ /* 0x000fea000b83ffff */
[----:B------:R-:W-:Y:S04]  /*2fe0*/  BSSY.RECONVERGENT B0, `(.L_x_342) ;  /* 0x000001d000007945 */ /* 0x000fe80003800200 */
[----:B------:R-:W-:Y:S05]  /*2ff0*/  @!P3 BRA `(.L_x_343) ;  /* 0x00000000006cb947 */ /* 0x000fea0003800000 */
[C---:B------:R-:W-:Y:S01]  /*3000*/  ISETP.EQ.AND P6, PT, R18.reuse, RZ, PT ;  /* 0x000000ff1200720c */ /* 0x040fe20003fc2270 */
[----:B------:R-:W-:Y:S01]  /*3010*/  BSSY.RECONVERGENT B1, `(.L_x_344) ;  /* 0x0000018000017945 */ /* 0x000fe20003800200 */
[C---:B------:R-:W-:Y:S02]  /*3020*/  ISETP.EQ.AND P5, PT, R18.reuse, 0x4, PT ;  /* 0x000000041200780c */ /* 0x040fe40003fa2270 */
[----:B------:R-:W-:Y:S02]  /*3030*/  P2R R19, PR, RZ, 0x40 ;  /* 0x00000040ff137803 */ /* 0x000fe40000000000 */
[C---:B------:R-:W-:Y:S02]  /*3040*/  ISETP.EQ.AND P2, PT, R18.reuse, 0x8, PT ;  /* 0x000000081200780c */ /* 0x040fe40003f42270 */
[----:B------:R-:W-:Y:S02]  /*3050*/  ISETP.EQ.AND P4, PT, R18, 0xc, PT ;  /* 0x0000000c1200780c */ /* 0x000fe40003f82270 */
[----:B------:R-:W-:-:S03]  /*3060*/  P2R R22, PR, RZ, 0x20 ;  /* 0x00000020ff167803 */ /* 0x000fc60000000000 */
[----:B------:R-:W-:Y:S02]  /*3070*/  @P6 MOV R19, R7 ;  /* 0x0000000700136202 */ /* 0x000fe40000000f00 */
[----:B------:R-:W-:Y:S01]  /*3080*/  @P5 IMAD.MOV.U32 R19, RZ, RZ, R8 ;  /* 0x000000ffff135224 */ /* 0x000fe200078e0008 */
[----:B------:R-:W-:-:S03]  /*3090*/  ISETP.EQ.AND P5, PT, R18, 0x10, PT ;  /* 0x000000101200780c */ /* 0x000fc60003fa2270 */
[----:B------:R-:W-:Y:S02]  /*30a0*/  @P2 IMAD.MOV.U32 R19, RZ, RZ, R9 ;  /* 0x000000ffff132224 */ /* 0x000fe400078e0009 */
[----:B------:R-:W-:-:S08]  /*30b0*/  @P4 MOV R19, R10 ;  /* 0x0000000a00134202 */ /* 0x000fd00000000f00 */
[----:B------:R-:W-:-:S05]  /*30c0*/  @P5 IMAD.MOV.U32 R19, RZ, RZ, R11 ;  /* 0x000000ffff135224 */ /* 0x000fca00078e000b */
[----:B------:R-:W-:-:S13]  /*30d0*/  FSETP.GEU.AND P6, PT, R19, RZ, PT ;  /* 0x000000ff1300720b */ /* 0x000fda0003fce000 */
[----:B------:R-:W-:Y:S05]  /*30e0*/  @P6 BRA `(.L_x_345) ;  /* 0x0000000000286947 */ /* 0x000fea0003800000 */
[----:B------:R-:W-:Y:S01]  /*30f0*/  P2R R19, PR, RZ, 0x1 ;  /* 0x00000001ff137803 */ /* 0x000fe20000000000 */
[----:B------:R-:W-:Y:S01]  /*3100*/  @P2 IMAD.MOV.U32 R9, RZ, RZ, RZ ;  /* 0x000000ffff092224 */ /* 0x000fe200078e00ff */
[C---:B------:R-:W-:Y:S01]  /*3110*/  ISETP.EQ.AND P0, PT, R18.reuse, RZ, PT ;  /* 0x000000ff1200720c */ /* 0x040fe20003f02270 */
[----:B------:R-:W-:Y:S01]  /*3120*/  @P4 IMAD.MOV.U32 R10, RZ, RZ, RZ ;  /* 0x000000ffff0a4224 */ /* 0x000fe200078e00ff */
[----:B------:R-:W-:Y:S02]  /*3130*/  ISETP.EQ.AND P6, PT, R18, 0x4, PT ;  /* 0x000000041200780c */ /* 0x000fe40003fc2270 */
[----:B------:R-:W-:-:S09]  /*3140*/  @P5 MOV R11, RZ ;  /* 0x000000ff000b5202 */ /* 0x000fd20000000f00 */
[----:B------:R-:W-:Y:S01]  /*3150*/  @P0 IMAD.MOV.U32 R7, RZ, RZ, RZ ;  /* 0x000000ffff070224 */ /* 0x000fe200078e00ff */
[----:B------:R-:W-:Y:S01]  /*3160*/  ISETP.NE.AND P0, PT, R19, RZ, PT ;  /* 0x000000ff1300720c */ /* 0x000fe20003f05270 */
[----:B------:R-:W-:Y:S01]  /*3170*/  IMAD.MOV.U32 R19, RZ, RZ, RZ ;  /* 0x000000ffff137224 */ /* 0x000fe200078e00ff */
[----:B------:R-:W-:-:S11]  /*3180*/  @P6 MOV R8, RZ ;  /* 0x000000ff00086202 */ /* 0x000fd60000000f00 */
.L_x_345:
[----:B------:R-:W-:Y:S05]  /*3190*/  BSYNC.RECONVERGENT B1 ;  /* 0x0000000000017941 */ /* 0x000fea0003800200 */
.L_x_344:
[----:B------:R0:W-:Y:S02]  /*31a0*/  STG.E desc[UR6][R20.64], R19 ;  /* 0x0000001314007986 */ /* 0x0001e4000c101906 */
.L_x_343:
[----:B------:R-:W-:Y:S05]  /*31b0*/  BSYNC.RECONVERGENT B0 ;  /* 0x0000000000007941 */ /* 0x000fea0003800200 */
.L_x_342:
[----:B------:R-:W1:Y:S01]  /*31c0*/  LDCU UR4, c[0x0][0x3a0] ;  /* 0x00007400ff0477ac */ /* 0x000e620008000800 */
[----:B------:R-:W-:-:S05]  /*31d0*/  VIADD R17, R17, 0x1 ;  /* 0x0000000111117836 */ /* 0x000fca0000000000 */
[----:B-1----:R-:W-:-:S13]  /*31e0*/  ISETP.NE.AND P2, PT, R17, UR4, PT ;  /* 0x0000000411007c0c */ /* 0x002fda000bf45270 */
[----:B------:R-:W-:Y:S05]  /*31f0*/  @!P2 EXIT ;  /* 0x000000000000a94d */ /* 0x000fea0003800000 */
[----:B------:R-:W-:Y:S05]  /*3200*/  BRA `(.L_x_346) ;  /* 0xfffffff000647947 */ /* 0x000fea000383ffff */
.L_x_325:
        /* <DEDUP_REMOVED lines=10> */
.L_x_365:
[----:B------:R-:W-:Y:S01]  /*32b0*/  IMAD.SHL.U32 R18, R17, 0x4, RZ ;  /* 0x0000000411127824 */ /* 0x000fe200078e00ff */
[----:B0-----:R-:W-:-:S06]  /*32c0*/  UMOV UR4, URZ ;  /* 0x000000ff00047c82 */ /* 0x001fcc0008000000 */
.L_x_362:
        /* <DEDUP_REMOVED lines=8> */
.L_x_361:
        /* <DEDUP_REMOVED lines=25> */
.L_x_354:
        /* <DEDUP_REMOVED lines=58> */
.L_x_353:
[----:B------:R-:W-:-:S07]  /*3880*/  IMAD.MOV.U32 R28, RZ, RZ, R15 ;  /* 0x000000ffff1c7224 */ /* 0x000fce00078e000f */
.L_x_352:
[----:B------:R-:W-:Y:S05]  /*3890*/  BSYNC.RECONVERGENT B2 ;  /* 0x0000000000027941 */ /* 0x000fea0003800200 */
.L_x_351:
        /* <DEDUP_REMOVED lines=32> */
[----:B------:R-:W-:-:S03]  /*3aa0*/  VIADD R28, R28, 0x8 ;  /* 0x000000081c1c7836 */ /* 0x000fc60000000000 */
[----:B--2---:R-:W-:-:S04]  /*3ab0*/  FFMA R38, R38, R39, R35 ;  /* 0x0000002726267223 */ /* 0x004fc80000000023 */
[----:B------:R-:W-:-:S04]  /*3ac0*/  FFMA R37, R37, R42, R38 ;  /* 0x0000002a25257223 */ /* 0x000fc80000000026 */
[----:B------:R-:W-:-:S04]  /*3ad0*/  FFMA R37, R30, R41, R37 ;  /* 0x000000291e257223 */ /* 0x000fc80000000025 */
[----:B------:R-:W-:-:S07]  /*3ae0*/  FFMA R30, R40, R43, R37 ;  /* 0x0000002b281e7223 */ /* 0x000fce0000000025 */
.L_x_358:
[----:B------:R-:W-:Y:S05]  /*3af0*/  BSYNC.RECONVERGENT B3 ;  /* 0x0000000000037941 */ /* 0x000fea0003800200 */
.L_x_357:
        /* <DEDUP_REMOVED lines=23> */
.L_x_360:
[----:B------:R-:W-:Y:S05]  /*3c70*/  BSYNC.RECONVERGENT B3 ;  /* 0x0000000000037941 */ /* 0x000fea0003800200 */
.L_x_359:
        /* <DEDUP_REMOVED lines=19> */
.L_x_356:
[----:B------:R-:W-:Y:S05]  /*3db0*/  BSYNC.RECONVERGENT B2 ;  /* 0x0000000000027941 */ /* 0x000fea0003800200 */
.L_x_355:
        /* <DEDUP_REMOVED lines=10> */
.L_x_350:
[----:B------:R-:W-:Y:S05]  /*3e60*/  BSYNC.RECONVERGENT B0 ;  /* 0x0000000000007941 */ /* 0x000fea0003800200 */
.L_x_349:
[----:B------:R-:W-:-:S05]  /*3e70*/  VIADD R19, R19, 0x1 ;  /* 0x0000000113137836 */ /* 0x000fca0000000000 */
[----:B------:R-:W-:-:S13]  /*3e80*/  ISETP.NE.AND P2, PT, R19, R4, PT ;  /* 0x000000041300720c */ /* 0x000fda0003f45270 */
[----:B------:R-:W-:Y:S05]  /*3e90*/  @P2 BRA `(.L_x_361) ;  /* 0xfffffff4002c2947 */ /* 0x000fea000383ffff */
.L_x_348:
[----:B------:R-:W-:Y:S05]  /*3ea0*/  BSYNC.RECONVERGENT B1 ;  /* 0x0000000000017941 */ /* 0x000fea0003800200 */
.L_x_347:
[----:B------:R-:W0:Y:S01]  /*3eb0*/  LDCU UR5, c[0x0][0x3b8] ;  /* 0x00007700ff0577ac */ /* 0x000e220008000800 */
[----:B------:R-:W-:-:S04]  /*3ec0*/  UIADD3 UR4, UPT, UPT, UR4, 0x1, URZ ;  /* 0x0000000104047890 */ /* 0x000fc8000fffe0ff */
[----:B0-----:R-:W-:-:S09]  /*3ed0*/  UISETP.NE.AND UP0, UPT, UR4, UR5, UPT ;  /* 0x000000050400728c */ /* 0x001fd2000bf05270 */
[----:B------:R-:W-:Y:S05]  /*3ee0*/  BRA.U UP0, `(.L_x_362) ;  /* 0xfffffff100f87547 */ /* 0x000fea000b83ffff */
[----:B------:R-:W-:Y:S04]  /*3ef0*/  BSSY.RECONVERGENT B0, `(.L_x_363) ;  /* 0x000000d000007945 */ /* 0x000fe80003800200 */
[----:B------:R-:W-:Y:S05]  /*3f00*/  @!P3 BRA `(.L_x_364) ;  /* 0x00000000002cb947 */ /* 0x000fea0003800000 */
[C---:B------:R-:W-:Y:S02]  /*3f10*/  ISETP.EQ.AND P6, PT, R18.reuse, RZ, PT ;  /* 0x000000ff1200720c */ /* 0x040fe40003fc2270 */
[C---:B------:R-:W-:Y:S02]  /*3f20*/  ISETP.EQ.AND P5, PT, R18.reuse, 0x4, PT ;  /* 0x000000041200780c */ /* 0x040fe40003fa2270 */
[C---:B------:R-:W-:Y:S02]  /*3f30*/  ISETP.EQ.AND P4, PT, R18.reuse, 0x8, PT ;  /* 0x000000081200780c */ /* 0x040fe40003f82270 */
[----:B------:R-:W-:-:S07]  /*3f40*/  ISETP.EQ.AND P2, PT, R18, 0xc, PT ;  /* 0x0000000c1200780c */ /* 0x000fce0003f42270 */
[----:B------:R-:W-:Y:S01]  /*3f50*/  @P6 IMAD.MOV.U32 R19, RZ, RZ, R7 ;  /* 0x000000ffff136224 */ /* 0x000fe200078e0007 */
[----:B------:R-:W-:Y:S02]  /*3f60*/  ISETP.EQ.AND P6, PT, R18, 0x10, PT ;  /* 0x000000101200780c */ /* 0x000fe40003fc2270 */
[----:B------:R-:W-:Y:S01]  /*3f70*/  @P5 MOV R19, R8 ;  /* 0x0000000800135202 */ /* 0x000fe20000000f00 */
[----:B------:R-:W-:Y:S02]  /*3f80*/  @P4 IMAD.MOV.U32 R19, RZ, RZ, R9 ;  /* 0x000000ffff134224 */ /* 0x000fe400078e0009 */
[----:B------:R-:W-:-:S08]  /*3f90*/  @P2 IMAD.MOV.U32 R19, RZ, RZ, R10 ;  /* 0x000000ffff132224 */ /* 0x000fd000078e000a */
[----:B------:R-:W-:-:S05]  /*3fa0*/  @P6 MOV R19, R11 ;  /* 0x0000000b00136202 */ /* 0x000fca0000000f00 */
[----:B------:R0:W-:Y:S02]  /*3fb0*/  STG.E desc[UR6][R20.64], R19 ;  /* 0x0000001314007986 */ /* 0x0001e4000c101906 */
.L_x_364:
[----:B------:R-:W-:Y:S05]  /*3fc0*/  BSYNC.RECONVERGENT B0 ;  /* 0x0000000000007941 */ /* 0x000fea0003800200 */
.L_x_363:
[----:B------:R-:W1:Y:S01]  /*3fd0*/  LDCU UR4, c[0x0][0x3a0] ;  /* 0x00007400ff0477ac */ /* 0x000e620008000800 */
[----:B------:R-:W-:-:S05]  /*3fe0*/  VIADD R17, R17, 0x1 ;  /* 0x0000000111117836 */ /* 0x000fca0000000000 */
[----:B-1----:R-:W-:-:S13]  /*3ff0*/  ISETP.NE.AND P2, PT, R17, UR4, PT ;  /* 0x0000000411007c0c */ /* 0x002fda000bf45270 */
[----:B------:R-:W-:Y:S05]  /*4000*/  @!P2 EXIT ;  /* 0x000000000000a94d */ /* 0x000fea0003800000 */
[----:B------:R-:W-:Y:S05]  /*4010*/  BRA `(.L_x_365) ;  /* 0xfffffff000a47947 */ /* 0x000fea000383ffff */
.L_x_284:
[----:B------:R-:W0:Y:S02]  /*4020*/  LDCU.U8 UR4, c[0x0][0x3bc] ;  /* 0x00007780ff0477ac */ /* 0x000e240008000000 */
[----:B0-----:R-:W-:-:S04]  /*4030*/  UPRMT UR4, UR4, 0x8880, URZ ;  /* 0x0000888004047896 */ /* 0x001fc800080000ff */
[----:B------:R-:W-:-:S09]  /*4040*/  UISETP.NE.AND UP0, UPT, UR4, 0x1, UPT ;  /* 0x000000010400788c */ /* 0x000fd2000bf05270 */
[----:B------:R-:W-:Y:S05]  /*4050*/  BRA.U UP0, `(.L_x_366) ;  /* 0x0000004100e47547 */ /* 0x000fea000b800000 */
[----:B------:R-:W0:Y:S02]  /*4060*/  LDCU.S8 UR4, c[0x0][0x3bd] ;  /* 0x000077a0ff0477ac */ /* 0x000e240008000200 */
[----:B0-----:R-:W-:-:S09]  /*4070*/  UISETP.NE.AND UP0, UPT, UR4, 0x1, UPT ;  /* 0x000000010400788c */ /* 0x001fd2000bf05270 */
[----:B------:R-:W-:Y:S05]  /*4080*/  BRA.U UP0, `(.L_x_367) ;  /* 0x0000002100f07547 */ /* 0x000fea000b800000 */
[C---:B------:R-:W-:Y:S01]  /*4090*/  ISETP.GE.U32.AND P0, PT, R12.reuse, 0x4, PT ;  /* 0x000000040c00780c */ /* 0x040fe20003f06070 */
[----:B------:R-:W-:Y:S01]  /*40a0*/  IMAD.MOV.U32 R0, RZ, RZ, RZ ;  /* 0x000000ffff007224 */ /* 0x000fe200078e00ff */
[----:B------:R-:W-:-:S11]  /*40b0*/  LOP3.LUT R14, R12, 0x3, RZ, 0xc0, !PT ;  /* 0x000000030c0e7812 */ /* 0x000fd600078ec0ff */
[----:B------:R-:W-:Y:S05]  /*40c0*/  @!P0 BRA `(.L_x_368) ;  /* 0x00000020005c8947 */ /* 0x000fea0003800000 */
[----:B------:R-:W-:Y:S01]  /*40d0*/  LOP3.LUT R0, R12, 0x7ffffffc, RZ, 0xc0, !PT ;  /* 0x7ffffffc0c007812 */ /* 0x000fe200078ec0ff */
[----:B------:R-:W-:-:S03]  /*40e0*/  HFMA2 R3, -RZ, RZ, 0, 0 ;  /* 0x00000000ff037431 */ /* 0x000fc600000001ff */
[----:B------:R-:W-:-:S13]  /*40f0*/  ISETP.GT.AND P0, PT, R0, RZ, PT ;  /* 0x000000ff0000720c */ /* 0x000fda0003f04270 */
[----:B------:R-:W-:Y:S05]  /*4100*/  @!P0 BRA `(.L_x_369) ;  /* 0x0000001c00208947 */ /* 0x000fea0003800000 */
[----:B------:R-:W-:Y:S01]  /*4110*/  IMAD.IADD R2, R0, 0x1, -R3 ;  /* 0x0000000100027824 */ /* 0x000fe200078e0a03 */
[----:B------:R-:W-:-:S04]  /*4120*/  PLOP3.LUT P1, PT, PT, PT, PT, 0x80, 0x8 ;  /* 0x000000000008781c */ /* 0x000fc80003f2f070 */
[----:B------:R-:W-:Y:S02]  /*4130*/  ISETP.GT.AND P0, PT, R2, 0xc, PT ;  /* 0x0000000c0200780c */ /* 0x000fe40003f04270 */
[----:B------:R-:W-:-:S11]  /*4140*/  P2R R12, PR, RZ, 0x2 ;  /* 0x00000002ff0c7803 */ /* 0x000fd60000000000 */
[----:B------:R-:W-:Y:S05]  /*4150*/  @!P0 BRA `(.L_x_370) ;  /* 0x0000001000a48947 */ /* 0x000fea0003800000 */
[----:B------:R-:W-:Y:S01]  /*4160*/  PLOP3.LUT P0, PT, PT, PT, PT, 0x8, 0x80 ;  /* 0x000000000080781c */ /* 0x000fe20003f0e170 */
[----:B------:R-:W-:-:S03]  /*4170*/  VIADD R2, R0, 0xfffffff4 ;  /* 0xfffffff400027836 */ /* 0x000fc60000000000 */
[----:B------:R-:W-:-:S09]  /*4180*/  P2R R12, PR, RZ, 0x1 ;  /* 0x00000001ff0c7803 */ /* 0x000fd20000000000 */
.L_x_379:
[----:B------:R-:W-:Y:S04]  /*4190*/  BSSY.RECONVERGENT B0, `(.L_x_371) ;  /* 0x0000047000007945 */ /* 0x000fe80003800200 */
[----:B0123--:R-:W-:Y:S05]  /*41a0*/  @!P3 BRA `(.L_x_372) ;  /* 0x000000040014b947 */ /* 0x00ffea0003800000 */
[----:B------:R-:W2:Y:S01]  /*41b0*/  LDG.E R4, desc[UR6][R22.64] ;  /* 0x0000000616047981 */ /* 0x000ea2000c1e1900 */
        /* <DEDUP_REMOVED lines=15> */
[----:B------:R-:W2:Y:S01]  /*42b0*/  LDG.E R4, desc[UR6][R22.64] ;  /* 0x0000000616047981 */ /* 0x000ea2000c1e1900 */
[-C--:B------:R-:W-:Y:S01]  /*42c0*/  @P5 MOV R11, R13.reuse ;  /* 0x0000000d000b5202 */ /* 0x080fe20000000f00 */
[--C-:B------:R-:W-:Y:S01]  /*42d0*/  @P1 IMAD.MOV.U32 R7, RZ, RZ, R13.reuse ;  /* 0x000000ffff071224 */ /* 0x100fe200078e000d */
[----:B------:R-:W-:Y:S01]  /*42e0*/  ISETP.EQ.AND P5, PT, R5, -0x4, PT ;  /* 0xfffffffc0500780c */ /* 0x000fe20003fa2270 */
[--C-:B------:R-:W-:Y:S01]  /*42f0*/  @P0 IMAD.MOV.U32 R8, RZ, RZ, R13.reuse ;  /* 0x000000ffff080224 */ /* 0x100fe200078e000d */
[----:B------:R-:W-:Y:S01]  /*4300*/  @P4 MOV R10, R13 ;  /* 0x0000000d000a4202 */ /* 0x000fe20000000f00 */
[----:B------:R-:W-:-:S10]  /*4310*/  @P2 IMAD.MOV.U32 R9, RZ, RZ, R13 ;  /* 0x000000ffff092224 */ /* 0x000fd400078e000d */
[----:B------:R-:W-:Y:S01]  /*4320*/  @P5 MOV R15, R7 ;  /* 0x00000007000f5202 */ /* 0x000fe20000000f00 */
[----:B------:R-:W-:Y:S02]  /*4330*/  @P1 IMAD.MOV.U32 R15, RZ, RZ, R8 ;  /* 0x000000ffff0f1224 */ /* 0x000fe400078e0008 */
[----:B------:R-:W-:Y:S02]  /*4340*/  @P0 IMAD.MOV.U32 R15, RZ, RZ, R9 ;  /* 0x000000ffff0f0224 */ /* 0x000fe400078e0009 */
[----:B------:R-:W-:Y:S01]  /*4350*/  @P2 IMAD.MOV.U32 R15, RZ, RZ, R10 ;  /* 0x000000ffff0f2224 */ /* 0x000fe200078e000a */
[----:B------:R-:W-:-:S05]  /*4360*/  @P4 MOV R15, R11 ;  /* 0x0000000b000f4202 */ /* 0x000fca0000000f00 */
[C---:B--2---:R-:W-:Y:S01]  /*4370*/  FADD R6, R4.reuse, R15 ;  /* 0x0000000f04067221 */ /* 0x044fe20000000000 */
[----:B------:R-:W-:-:S04]  /*4380*/  FSETP.GEU.AND P6, PT, R4, -R15, PT ;  /* 0x8000000f0400720b */ /* 0x000fc80003fce000 */
[----:B0-----:R-:W-:-:S05]  /*4390*/  FSEL R13, R6, RZ, P6 ;  /* 0x000000ff060d7208 */ /* 0x001fca0003000000 */
[----:B------:R0:W-:Y:S04]  /*43a0*/  STG.E desc[UR6][R20.64], R13 ;  /* 0x0000000d14007986 */ /* 0x0001e8000c101906 */
[----:B------:R-:W2:Y:S01]  /*43b0*/  LDG.E R4, desc[UR6][R22.64] ;  /* 0x0000000616047981 */ /* 0x000ea2000c1e1900 */
[--C-:B------:R-:W-:Y:S01]  /*43c0*/  @P4 IMAD.MOV.U32 R11, RZ, RZ, R13.reuse ;  /* 0x000000ffff0b4224 */ /* 0x100fe200078e000d */
[----:B------:R-:W-:Y:S01]  /*43d0*/  ISETP.EQ.AND P4, PT, R5, -0x8, PT ;  /* 0xfffffff80500780c */ /* 0x000fe20003f82270 */
[--C-:B------:R-:W-:Y:S01]  /*43e0*/  @P5 IMAD.MOV.U32 R7, RZ, RZ, R13.reuse ;  /* 0x000000ffff075224 */ /* 0x100fe200078e000d */
[----:B------:R-:W-:Y:S01]  /*43f0*/  @P1 MOV R8, R13 ;  /* 0x0000000d00081202 */ /* 0x000fe20000000f00 */
[--C-:B------:R-:W-:Y:S02]  /*4400*/  @P0 IMAD.MOV.U32 R9, RZ, RZ, R13.reuse ;  /* 0x000000ffff090224 */ /* 0x100fe400078e000d */
[----:B------:R-:W-:-:S08]  /*4410*/  @P2 IMAD.MOV.U32 R10, RZ, RZ, R13 ;  /* 0x000000ffff0a2224 */ /* 0x000fd000078e000d */
[----:B------:R-:W-:Y:S01]  /*4420*/  @P4 IMAD.MOV.U32 R15, RZ, RZ, R7 ;  /* 0x000000ffff0f4224 */ /* 0x000fe200078e0007 */
[----:B------:R-:W-:Y:S01]  /*4430*/  @P5 MOV R15, R8 ;  /* 0x00000008000f5202 */ /* 0x000fe20000000f00 */
[----:B------:R-:W-:Y:S01]  /*4440*/  @P1 IMAD.MOV.U32 R15, RZ, RZ, R9 ;  /* 0x000000ffff0f1224 */ /* 0x000fe200078e0009 */
[----:B------:R-:W-:Y:S01]  /*4450*/  @P0 MOV R15, R10 ;  /* 0x0000000a000f0202 */ /* 0x000fe20000000f00 */
[----:B------:R-:W-:-:S04]  /*4460*/  @P2 IMAD.MOV.U32 R15, RZ, RZ, R11 ;  /* 0x000000ffff0f2224 */ /* 0x000fc800078e000b */
        /* <DEDUP_REMOVED lines=8> */
[-C--:B------:R-:W-:Y:S01]  /*44f0*/  @P4 MOV R7, R13.reuse ;  /* 0x0000000d00074202 */ /* 0x080fe20000000f00 */
[----:B------:R-:W-:Y:S01]  /*4500*/  @P0 IMAD.MOV.U32 R10, RZ, RZ, R13 ;  /* 0x000000ffff0a0224 */ /* 0x000fe200078e000d */
[----:B------:R-:W-:-:S09]  /*4510*/  @P1 MOV R9, R13 ;  /* 0x0000000d00091202 */ /* 0x000fd20000000f00 */
[----:B------:R-:W-:Y:S02]  /*4520*/  @P2 IMAD.MOV.U32 R5, RZ, RZ, R7 ;  /* 0x000000ffff052224 */ /* 0x000fe400078e0007 */
[----:B------:R-:W-:Y:S01]  /*4530*/  @P4 IMAD.MOV.U32 R5, RZ, RZ, R8 ;  /* 0x000000ffff054224 */ /* 0x000fe200078e0008 */
[----:B------:R-:W-:Y:S01]  /*4540*/  @P5 MOV R5, R9 ;  /* 0x0000000900055202 */ /* 0x000fe20000000f00 */
        /* <DEDUP_REMOVED lines=11> */
.L_x_372:
[----:B------:R-:W-:Y:S05]  /*4600*/  BSYNC.RECONVERGENT B0 ;  /* 0x0000000000007941 */ /* 0x000fea0003800200 */
.L_x_371:
[----:B------:R-:W-:Y:S04]  /*4610*/  BSSY.RECONVERGENT B0, `(.L_x_373) ;  /* 0x0000048000007945 */ /* 0x000fe80003800200 */
[----:B------:R-:W-:Y:S05]  /*4620*/  @!P3 BRA `(.L_x_374) ;  /* 0x000000040018b947 */ /* 0x000fea0003800000 */
[----:B------:R-:W2:Y:S01]  /*4630*/  LDG.E R4, desc[UR6][R22.64] ;  /* 0x0000000616047981 */ /* 0x000ea2000c1e1900 */
[----:B0-----:R-:W-:-:S05]  /*4640*/  VIADD R5, R3, 0x4 ;  /* 0x0000000403057836 */ /* 0x001fca0000000000 */
        /* <DEDUP_REMOVED lines=68> */
.L_x_374:
[----:B------:R-:W-:Y:S05]  /*4a90*/  BSYNC.RECONVERGENT B0 ;  /* 0x0000000000007941 */ /* 0x000fea0003800200 */
.L_x_373:
[----:B------:R-:W-:Y:S04]  /*4aa0*/  BSSY.RECONVERGENT B0, `(.L_x_375) ;  /* 0x0000048000007945 */ /* 0x000fe80003800200 */
[----:B------:R-:W-:Y:S05]  /*4ab0*/  @!P3 BRA `(.L_x_376) ;  /* 0x000000040018b947 */ /* 0x000fea0003800000 */
[----:B------:R-:W2:Y:S01]  /*4ac0*/  LDG.E R4, desc[UR6][R22.64] ;  /* 0x0000000616047981 */ /* 0x000ea2000c1e1900 */
[----:B01----:R-:W-:-:S05]  /*4ad0*/  VIADD R5, R3, 0x8 ;  /* 0x0000000803057836 */ /* 0x003fca0000000000 */
        /* <DEDUP_REMOVED lines=47> */
[----:B------:R-:W3:Y:S01]  /*4dd0*/  LDG.E R4, desc[UR6][R22.64] ;  /* 0x0000000616047981 */ /* 0x000ee2000c1e1900 */
        /* <DEDUP_REMOVED lines=11> */
[C---:B---3--:R-:W-:Y:S01]  /*4e90*/  FADD R6, R4.reuse, R5 ;  /* 0x0000000504067221 */ /* 0x048fe20000000000 */
        /* <DEDUP_REMOVED lines=8> */
.L_x_376:
[----:B------:R-:W-:Y:S05]  /*4f20*/  BSYNC.RECONVERGENT B0 ;  /* 0x0000000000007941 */ /* 0x000fea0003800200 */
.L_x_375:
[----:B------:R-:W-:Y:S04]  /*4f30*/  BSSY.RECONVERGENT B0, `(.L_x_377) ;  /* 0x0000048000007945 */ /* 0x000fe80003800200 */
[----:B------:R-:W-:Y:S05]  /*4f40*/  @!P3 BRA `(.L_x_378) ;  /* 0x000000040018b947 */ /* 0x000fea0003800000 */
[----:B------:R-:W3:Y:S01]  /*4f50*/  LDG.E R4, desc[UR6][R22.64] ;  /* 0x0000000616047981 */ /* 0x000ee2000c1e1900 */
[----:B012---:R-:W-:-:S05]  /*4f60*/  VIADD R5, R3, 0xc ;  /* 0x0000000c03057836 */ /* 0x007fca0000000000 */
        /* <DEDUP_REMOVED lines=11> */
[C---:B---3--:R-:W-:Y:S01]  /*5020*/  FADD R6, R4.reuse, R13 ;  /* 0x0000000d04067221 */ /* 0x048fe20000000000 */
        /* <DEDUP_REMOVED lines=56> */
.L_x_378:
[----:B------:R-:W-:Y:S05]  /*53b0*/  BSYNC.RECONVERGENT B0 ;  /* 0x0000000000007941 */ /* 0x000fea0003800200 */
.L_x_377:
[----:B------:R-:W-:-:S05]  /*53c0*/  VIADD R3, R3, 0x10 ;  /* 0x0000001003037836 */ /* 0x000fca0000000000 */
[----:B------:R-:W-:-:S13]  /*53d0*/  ISETP.GE.AND P0, PT, R3, R2, PT ;  /* 0x000000020300720c */ /* 0x000fda0003f06270 */
[----:B------:R-:W-:Y:S05]  /*53e0*/  @!P0 BRA `(.L_x_379) ;  /* 0xffffffec00688947 */ /* 0x000fea000383ffff */
.L_x_370:
[----:B------:R-:W-:-:S04]  /*53f0*/  IADD3 R2, PT, PT, R0, -R3, RZ ;  /* 0x8000000300027210 */ /* 0x000fc80007ffe0ff */
[----:B------:R-:W-:-:S13]  /*5400*/  ISETP.GT.AND P0, PT, R2, 0x4, PT ;  /* 0x000000040200780c */ /* 0x000fda0003f04270 */
[----:B------:R-:W-:Y:S05]  /*5410*/  @!P0 BRA `(.L_x_380) ;  /* 0x0000000800508947 */ /* 0x000fea0003800000 */
[----:B------:R-:W-:Y:S01]  /*5420*/  PLOP3.LUT P0, PT, PT, PT, PT, 0x8, 0x80 ;  /* 0x000000000080781c */ /* 0x000fe20003f0e170 */
[----:B------:R-:W-:Y:S01]  /*5430*/  BSSY.RECONVERGENT B0, `(.L_x_381) ;  /* 0x0000049000007945 */ /* 0x000fe20003800200 */
[----:B------:R-:W-:Y:S02]  /*5440*/  VIADD R2, R3, 0x4 ;  /* 0x0000000403027836 */ /* 0x000fe40000000000 */
[----:B------:R-:W-:Y:S01]  /*5450*/  P2R R12, PR, RZ, 0x1 ;  /* 0x00000001ff0c7803 */ /* 0x000fe20000000000 */
[----:B------:R-:W-:Y:S08]  /*5460*/  @!P3 BRA `(.L_x_382) ;  /* 0x000000040014b947 */ /* 0x000ff00003800000 */
[----:B------:R-:W4:Y:S01]  /*5470*/  LDG.E R4, desc[UR6][R22.64] ;  /* 0x0000000616047981 */ /* 0x000f22000c1e1900 */
[----:B------:R-:W-:-:S05]  /*5480*/  IMAD.SHL.U32 R3, R3, 0x4, RZ ;  /* 0x0000000403037824 */ /* 0x000fca00078e00ff */
[C---:B------:R-:W-:Y:S02]  /*5490*/  ISETP.EQ.AND P1, PT, R3.reuse, RZ, PT ;  /* 0x000000ff0300720c */ /* 0x040fe40003f22270 */
[C---:B------:R-:W-:Y:S02]  /*54a0*/  ISETP.EQ.AND P0, PT, R3.reuse, 0x4, PT ;  /* 0x000000040300780c */ /* 0x040fe40003f02270 */
[C---:B------:R-:W-:Y:S02]  /*54b0*/  ISETP.EQ.AND P2, PT, R3.reuse, 0x8, PT ;  /* 0x000000080300780c */ /* 0x040fe40003f42270 */
[C---:B------:R-:W-:Y:S02]  /*54c0*/  ISETP.EQ.AND P4, PT, R3.reuse, 0xc, PT ;  /* 0x0000000c0300780c */ /* 0x040fe40003f82270 */
[----:B------:R-:W-:-:S05]  /*54d0*/  ISETP.EQ.AND P5, PT, R3, 0x10, PT ;  /* 0x000000100300780c */ /* 0x000fca0003fa2270 */
[----:B0123--:R-:W-:Y:S02]  /*54e0*/  @P1 MOV R5, R7 ;  /* 0x0000000700051202 */ /* 0x00ffe40000000f00 */
[----:B------:R-:W-:Y:S02]  /*54f0*/  @P0 IMAD.MOV.U32 R5, RZ, RZ, R8 ;  /* 0x000000ffff050224 */ /* 0x000fe400078e0008 */
[----:B------:R-:W-:Y:S02]  /*5500*/  @P2 IMAD.MOV.U32 R5, RZ, RZ, R9 ;  /* 0x000000ffff052224 */ /* 0x000fe400078e0009 */
[----:B------:R-:W-:Y:S02]  /*5510*/  @P4 MOV R5, R10 ;  /* 0x0000000a00054202 */ /* 0x000fe40000000f00 */
[----:B------:R-:W-:-:S04]  /*5520*/  @P5 IMAD.MOV.U32 R5, RZ, RZ, R11 ;  /* 0x000000ffff055224 */ /* 0x000fc800078e000b */
[C---:B----4-:R-:W-:Y:S01]  /*5530*/  FADD R6, R4.reuse, R5 ;  /* 0x0000000504067221 */ /* 0x050fe20000000000 */
[----:B------:R-:W-:-:S04]  /*5540*/  FSETP.GEU.AND P6, PT, R4, -R5, PT ;  /* 0x800000050400720b */ /* 0x000fc80003fce000 */
[----:B------:R-:W-:-:S05]  /*5550*/  FSEL R5, R6, RZ, P6 ;  /* 0x000000ff06057208 */ /* 0x000fca0003000000 */
[----:B------:R0:W-:Y:S04]  /*5560*/  STG.E desc[UR6][R20.64], R5 ;  /* 0x0000000514007986 */ /* 0x0001e8000c101906 */
[----:B------:R-:W0:Y:S01]  /*5570*/  LDG.E R4, desc[UR6][R22.64] ;  /* 0x0000000616047981 */ /* 0x000e22000c1e1900 */
        /* <DEDUP_REMOVED lines=11> */
[C---:B0-----:R-:W-:Y:S01]  /*5630*/  FADD R5, R4.reuse, R13 ;  /* 0x0000000d04057221 */ /* 0x041fe20000000000 */
[----:B------:R-:W-:-:S04]  /*5640*/  FSETP.GEU.AND P6, PT, R4, -R13, PT ;  /* 0x8000000d0400720b */ /* 0x000fc80003fce000 */
[----:B------:R-:W-:-:S05]  /*5650*/  FSEL R5, R5, RZ, P6 ;  /* 0x000000ff05057208 */ /* 0x000fca0003000000 */
[----:B------:R0:W-:Y:S04]  /*5660*/  STG.E desc[UR6][R20.64], R5 ;  /* 0x0000000514007986 */ /* 0x0001e8000c101906 */
[----:B------:R-:W0:Y:S01]  /*5670*/  LDG.E R4, desc[UR6][R22.64] ;  /* 0x0000000616047981 */ /* 0x000e22000c1e1900 */
        /* <DEDUP_REMOVED lines=36> */
.L_x_382:
[----:B------:R-:W-:Y:S05]  /*58c0*/  BSYNC.RECONVERGENT B0 ;  /* 0x0000000000007941 */ /* 0x000fea0003800200 */
.L_x_381:
[----:B------:R-:W-:Y:S04]  /*58d0*/  BSSY.RECONVERGENT B0, `(.L_x_383) ;  /* 0x0000047000007945 */ /* 0x000fe80003800200 */
[----:B------:R-:W-:Y:S05]  /*58e0*/  @!P3 BRA `(.L_x_384) ;  /* 0x000000040014b947 */ /* 0x000fea0003800000 */
[----:B------:R-:W0:Y:S01]  /*58f0*/  LDG.E R3, desc[UR6][R22.64] ;  /* 0x0000000616037981 */ /* 0x000e22000c1e1900 */
[----:B------:R-:W-:-:S05]  /*5900*/  IMAD.SHL.U32 R4, R2, 0x4, RZ ;  /* 0x0000000402047824 */ /* 0x000fca00078e00ff */
        /* <DEDUP_REMOVED lines=10> */
[C---:B01234-:R-:W-:Y:S01]  /*59b0*/  FADD R5, R3.reuse, R6 ;  /* 0x0000000603057221 */ /* 0x05ffe20000000000 */
        /* <DEDUP_REMOVED lines=56> */
.L_x_384:
[----:B------:R-:W-:Y:S05]  /*5d40*/  BSYNC.RECONVERGENT B0 ;  /* 0x0000000000007941 */ /* 0x000fea0003800200 */
.L_x_383:
[----:B------:R-:W-:-:S07]  /*5d50*/  IADD3 R3, PT, PT, R2, 0x4, RZ ;  /* 0x0000000402037810 */ /* 0x000fce0007ffe0ff */
.L_x_380:
[----:B------:R-:W-:-:S04]  /*5d60*/  ISETP.NE.AND P0, PT, R12, RZ, PT ;  /* 0x000000ff0c00720c */ /* 0x000fc80003f05270 */
[----:B------:R-:W-:-:S13]  /*5d70*/  ISETP.NE.OR P0, PT, R3, R0, P0 ;  /* 0x000000000300720c */ /* 0x000fda0000705670 */
[----:B------:R-:W-:Y:S05]  /*5d80*/  @!P0 BRA `(.L_x_368) ;  /* 0x00000004002c8947 */ /* 0x000fea0003800000 */
.L_x_369:
[----:B------:R-:W-:Y:S04]  /*5d90*/  BSSY.RECONVERGENT B0, `(.L_x_385) ;  /* 0x0000047000007945 */ /* 0x000fe80003800200 */
[----:B------:R-:W-:Y:S05]  /*5da0*/  @!P3 BRA `(.L_x_386) ;  /* 0x000000040014b947 */ /* 0x000fea0003800000 */
[----:B------:R-:W5:Y:S01]  /*5db0*/  LDG.E R2, desc[UR6][R22.64] ;  /* 0x0000000616027981 */ /* 0x000f62000c1e1900 */
[----:B------:R-:W-:-:S05]  /*5dc0*/  IMAD.SHL.U32 R4, R3, 0x4, RZ ;  /* 0x0000000403047824 */ /* 0x000fca00078e00ff */
[C---:B------:R-:W-:Y:S02]  /*5dd0*/  ISETP.EQ.AND P1, PT, R4.reuse, RZ, PT ;  /* 0x000000ff0400720c */ /* 0x040fe40003f22270 */
[C---:B------:R-:W-:Y:S02]  /*5de0*/  ISETP.EQ.AND P0, PT, R4.reuse, 0x4, PT ;  /* 0x000000040400780c */ /* 0x040fe40003f02270 */
[C---:B------:R-:W-:Y:S02]  /*5df0*/  ISETP.EQ.AND P4, PT, R4.reuse, 0x8, PT ;  /* 0x000000080400780c */ /* 0x040fe40003f82270 */
[C---:B------:R-:W-:Y:S02]  /*5e00*/  ISETP.EQ.AND P2, PT, R4.reuse, 0xc, PT ;  /* 0x0000000c0400780c */ /* 0x040fe40003f42270 */
[----:B------:R-:W-:-:S05]  /*5e10*/  ISETP.EQ.AND P6, PT, R4, 0x10, PT ;  /* 0x000000100400780c */ /* 0x000fca0003fc2270 */
[----:B01234-:R-:W-:Y:S02]  /*5e20*/  @P1 IMAD.MOV.U32 R5, RZ, RZ, R7 ;  /* 0x000000ffff051224 */ /* 0x01ffe400078e0007 */
[----:B------:R-:W-:Y:S02]  /*5e30*/  @P0 MOV R5, R8 ;  /* 0x0000000800050202 */ /* 0x000fe40000000f00 */
[----:B------:R-:W-:Y:S02]  /*5e40*/  @P4 IMAD.MOV.U32 R5, RZ, RZ, R9 ;  /* 0x000000ffff054224 */ /* 0x000fe400078e0009 */
[----:B------:R-:W-:Y:S02]  /*5e50*/  @P2 IMAD.MOV.U32 R5, RZ, RZ, R10 ;  /* 0x000000ffff052224 */ /* 0x000fe400078e000a */
[----:B------:R-:W-:-:S05]  /*5e60*/  @P6 MOV R5, R11 ;  /* 0x0000000b00056202 */ /* 0x000fca0000000f00 */
[C---:B-----5:R-:W-:Y:S01]  /*5e70*/  FADD R6, R2.reuse, R5 ;  /* 0x0000000502067221 */ /* 0x060fe20000000000 */
        /* <DEDUP_REMOVED lines=47> */
[C---:B--2---:R-:W-:Y:S01]  /*6170*/  FADD R4, R2.reuse, R13 ;  /* 0x0000000d02047221 */ /* 0x044fe20000000000 */
[----:B------:R-:W-:-:S04]  /*6180*/  FSETP.GEU.AND P4, PT, R2, -R13, PT ;  /* 0x8000000d0200720b */ /* 0x000fc80003f8e000 */
[----:B0-----:R-:W-:-:S04]  /*6190*/  FSEL R5, R4, RZ, P4 ;  /* 0x000000ff04057208 */ /* 0x001fc80002000000 */
[----:B------:R-:W-:Y:S01]  /*61a0*/  @P5 MOV R9, R5 ;  /* 0x0000000500095202 */ /* 0x000fe20000000f00 */
[----:B------:R0:W-:Y:S01]  /*61b0*/  STG.E desc[UR6][R20.64], R5 ;  /* 0x0000000514007986 */ /* 0x0001e2000c101906 */
[--C-:B------:R-:W-:Y:S02]  /*61c0*/  @P2 IMAD.MOV.U32 R7, RZ, RZ, R5.reuse ;  /* 0x000000ffff072224 */ /* 0x100fe400078e0005 */
[--C-:B------:R-:W-:Y:S02]  /*61d0*/  @P6 IMAD.MOV.U32 R8, RZ, RZ, R5.reuse ;  /* 0x000000ffff086224 */ /* 0x100fe400078e0005 */
[--C-:B------:R-:W-:Y:S02]  /*61e0*/  @P1 IMAD.MOV.U32 R10, RZ, RZ, R5.reuse ;  /* 0x000000ffff0a1224 */ /* 0x100fe400078e0005 */
[----:B------:R-:W-:-:S07]  /*61f0*/  @P0 IMAD.MOV.U32 R11, RZ, RZ, R5 ;  /* 0x000000ffff0b0224 */ /* 0x000fce00078e0005 */
.L_x_386:
[----:B------:R-:W-:Y:S05]  /*6200*/  BSYNC.RECONVERGENT B0 ;  /* 0x0000000000007941 */ /* 0x000fea0003800200 */
.L_x_385:
[----:B------:R-:W-:-:S04]  /*6210*/  IADD3 R3, PT, PT, R3, 0x4, RZ ;  /* 0x0000000403037810 */ /* 0x000fc80007ffe0ff */
[----:B------:R-:W-:-:S13]  /*6220*/  ISETP.NE.AND P0, PT, R3, R0, PT ;  /* 0x000000000300720c */ /* 0x000fda0003f05270 */
[----:B------:R-:W-:Y:S05]  /*6230*/  @P0 BRA `(.L_x_369) ;  /* 0xfffffff800d40947 */ /* 0x000fea000383ffff */
.L_x_368:
[----:B------:R-:W-:-:S13]  /*6240*/  ISETP.NE.AND P0, PT, R14, RZ, PT ;  /* 0x000000ff0e00720c */ /* 0x000fda0003f05270 */
[----:B------:R-:W-:Y:S05]  /*6250*/  @!P0 EXIT ;  /* 0x000000000000894d */ /* 0x000fea0003800000 */
[----:B------:R-:W-:-:S05]  /*6260*/  UMOV UR4, URZ ;  /* 0x000000ff00047c82 */ /* 0x000fca0008000000 */
.L_x_389:
[----:B------:R-:W-:Y:S04]  /*6270*/  BSSY.RECONVERGENT B0, `(.L_x_387) ;  /* 0x0000017000007945 */ /* 0x000fe80003800200 */
[----:B0-----:R-:W-:Y:S05]  /*6280*/  @!P3 BRA `(.L_x_388) ;  /* 0x000000000054b947 */ /* 0x001fea0003800000 */
        /* <DEDUP_REMOVED lines=21> */
.L_x_388:
[----:B------:R-:W-:Y:S05]  /*63e0*/  BSYNC.RECONVERGENT B0 ;  /* 0x0000000000007941 */ /* 0x000fea0003800200 */
.L_x_387:
[----:B------:R-:W-:-:S06]  /*63f0*/  UIADD3 UR5, UPT, UPT, UR4, 0x1, URZ ;  /* 0x0000000104057890 */ /* 0x000fcc000fffe0ff */
[----:B------:R-:W-:-:S13]  /*6400*/  ISETP.NE.AND P0, PT, R14, UR5, PT ;  /* 0x000000050e007c0c */ /* 0x000fda000bf05270 */
[----:B------:R-:W-:Y:S05]  /*6410*/  @!P0 EXIT ;  /* 0x000000000000894d */ /* 0x000fea0003800000 */
[----:B------:R-:W-:Y:S01]  /*6420*/  IADD3 R0, PT, PT, R0, 0x1, RZ ;  /* 0x0000000100007810 */ /* 0x000fe20007ffe0ff */
[----:B------:R-:W-:Y:S01]  /*6430*/  UMOV UR4, UR5 ;  /* 0x0000000500047c82 */ /* 0x000fe20008000000 */
[----:B------:R-:W-:Y:S05]  /*6440*/  BRA `(.L_x_389) ;  /* 0xfffffffc00887947 */ /* 0x000fea000383ffff */
.L_x_367:
[C---:B------:R-:W-:Y:S01]  /*6450*/  ISETP.GE.U32.AND P0, PT, R12.reuse, 0x4, PT ;  /* 0x000000040c00780c */ /* 0x040fe20003f06070 */
[----:B------:R-:W-:Y:S01]  /*6460*/  IMAD.MOV.U32 R0, RZ, RZ, RZ ;  /* 0x000000ffff007224 */ /* 0x000fe200078e00ff */
[----:B------:R-:W-:-:S11]  /*6470*/  LOP3.LUT R6, R12, 0x3, RZ, 0xc0, !PT ;  /* 0x000000030c067812 */ /* 0x000fd600078ec0ff */
[----:B------:R-:W-:Y:S05]  /*6480*/  @!P0 BRA `(.L_x_390) ;  /* 0x0000001c006c8947 */ /* 0x000fea0003800000 */
[----:B------:R-:W-:Y:S01]  /*6490*/  LOP3.LUT R0, R12, 0x7ffffffc, RZ, 0xc0, !PT ;  /* 0x7ffffffc0c007812 */ /* 0x000fe200078ec0ff */
[----:B------:R-:W-:-:S03]  /*64a0*/  IMAD.MOV.U32 R3, RZ, RZ, RZ ;  /* 0x000000ffff037224 */ /* 0x000fc600078e00ff */
[----:B------:R-:W-:-:S13]  /*64b0*/  ISETP.GT.AND P0, PT, R0, RZ, PT ;  /* 0x000000ff0000720c */ /* 0x000fda0003f04270 */
[----:B------:R-:W-:Y:S05]  /*64c0*/  @!P0 BRA `(.L_x_391) ;  /* 0x0000001800508947 */ /* 0x000fea0003800000 */
[----:B------:R-:W-:Y:S02]  /*64d0*/  IADD3 R2, PT, PT, R0, -R3, RZ ;  /* 0x8000000300027210 */ /* 0x000fe40007ffe0ff */
[----:B------:R-:W-:Y:S02]  /*64e0*/  PLOP3.LUT P0, PT, PT, PT, PT, 0x80, 0x8 ;  /* 0x000000000008781c */ /* 0x000fe40003f0f070 */
[----:B------:R-:W-:-:S13]  /*64f0*/  ISETP.GT.AND P1, PT, R2, 0xc, PT ;  /* 0x0000000c0200780c */ /* 0x000fda0003f24270 */
[----:B------:R-:W-:Y:S05]  /*6500*/  @!P1 BRA `(.L_x_392) ;  /* 0x0000001000209947 */ /* 0x000fea0003800000 */
[----:B------:R-:W-:Y:S01]  /*6510*/  PLOP3.LUT P0, PT, PT, PT, PT, 0x8, 0x80 ;  /* 0x000000000080781c */ /* 0x000fe20003f0e170 */
[----:B------:R-:W-:-:S12]  /*6520*/  VIADD R2, R0, 0xfffffff4 ;  /* 0xfffffff400027836 */ /* 0x000fd80000000000 */
.L_x_401:
[----:B------:R-:W-:Y:S04]  /*6530*/  BSSY.RECONVERGENT B0, `(.L_x_393) ;  /* 0x000003f000007945 */ /* 0x000fe80003800200 */
[----:B0123--:R-:W-:Y:S05]  /*6540*/  @!P3 BRA `(.L_x_394) ;  /* 0x0000000000f4b947 */ /* 0x00ffea0003800000 */
[----:B------:R-:W2:Y:S01]  /*6550*/  LDG.E R4, desc[UR6][R22.64] ;  /* 0x0000000616047981 */ /* 0x000ea2000c1e1900 */
        /* <DEDUP_REMOVED lines=8> */
[----:B------:R-:W-:Y:S02]  /*65e0*/  @P5 IMAD.MOV.U32 R13, RZ, RZ, R9 ;  /* 0x000000ffff0d5224 */ /* 0x000fe400078e0009 */
[----:B------:R-:W-:Y:S02]  /*65f0*/  @P6 MOV R13, R10 ;  /* 0x0000000a000d6202 */ /* 0x000fe40000000f00 */
[----:B------:R-:W-:-:S04]  /*6600*/  @P4 IMAD.MOV.U32 R13, RZ, RZ, R11 ;  /* 0x000000ffff0d4224 */ /* 0x000fc800078e000b */
[----:B--2---:R-:W-:-:S05]  /*6610*/  FADD R13, R4, R13 ;  /* 0x0000000d040d7221 */ /* 0x004fca0000000000 */
        /* <DEDUP_REMOVED lines=13> */
[----:B0-----:R-:W-:-:S05]  /*66f0*/  FADD R13, R4, R15 ;  /* 0x0000000f040d7221 */ /* 0x001fca0000000000 */
        /* <DEDUP_REMOVED lines=13> */
[----:B0-----:R-:W-:-:S05]  /*67d0*/  FADD R13, R4, R15 ;  /* 0x0000000f040d7221 */ /* 0x001fca0000000000 */
        /* <DEDUP_REMOVED lines=13> */
[----:B--2---:R-:W-:-:S04]  /*68b0*/  FADD R5, R4, R5 ;  /* 0x0000000504057221 */ /* 0x004fc80000000000 */
[--C-:B------:R-:W-:Y:S01]  /*68c0*/  @P5 IMAD.MOV.U32 R7, RZ, RZ, R5.reuse ;  /* 0x000000ffff075224 */ /* 0x100fe200078e0005 */
[----:B------:R0:W-:Y:S01]  /*68d0*/  STG.E desc[UR6][R20.64], R5 ;  /* 0x0000000514007986 */ /* 0x0001e2000c101906 */
[-C--:B------:R-:W-:Y:S01]  /*68e0*/  @P6 MOV R8, R5.reuse ;  /* 0x0000000500086202 */ /* 0x080fe20000000f00 */
[--C-:B------:R-:W-:Y:S01]  /*68f0*/  @P4 IMAD.MOV.U32 R9, RZ, RZ, R5.reuse ;  /* 0x000000ffff094224 */ /* 0x100fe200078e0005 */
[----:B------:R-:W-:Y:S01]  /*6900*/  @P1 MOV R11, R5 ;  /* 0x00000005000b1202 */ /* 0x000fe20000000f00 */
[----:B------:R-:W-:-:S07]  /*6910*/  @P2 IMAD.MOV.U32 R10, RZ, RZ, R5 ;  /* 0x000000ffff0a2224 */ /* 0x000fce00078e0005 */
.L_x_394:
[----:B------:R-:W-:Y:S05]  /*6920*/  BSYNC.RECONVERGENT B0 ;  /* 0x0000000000007941 */ /* 0x000fea0003800200 */
.L_x_393:
[----:B------:R-:W-:Y:S04]  /*6930*/  BSSY.RECONVERGENT B0, `(.L_x_395) ;  /* 0x0000040000007945 */ /* 0x000fe80003800200 */
[----:B------:R-:W-:Y:S05]  /*6940*/  @!P3 BRA `(.L_x_396) ;  /* 0x0000000000f8b947 */ /* 0x000fea0003800000 */
[----:B------:R-:W2:Y:S01]  /*6950*/  LDG.E R4, desc[UR6][R22.64] ;  /* 0x0000000616047981 */ /* 0x000ea2000c1e1900 */
[----:B0-----:R-:W-:-:S04]  /*6960*/  VIADD R5, R3, 0x4 ;  /* 0x0000000403057836 */ /* 0x001fc80000000000 */
        /* <DEDUP_REMOVED lines=60> */
.L_x_396:
[----:B------:R-:W-:Y:S05]  /*6d30*/  BSYNC.RECONVERGENT B0 ;  /* 0x0000000000007941 */ /* 0x000fea0003800200 */
.L_x_395:
[----:B------:R-:W-:Y:S04]  /*6d40*/  BSSY.RECONVERGENT B0, `(.L_x_397) ;  /* 0x0000040000007945 */ /* 0x000fe80003800200 */
[----:B------:R-:W-:Y:S05]  /*6d50*/  @!P3 BRA `(.L_x_398) ;  /* 0x0000000000f8b947 */ /* 0x000fea0003800000 */
[----:B------:R-:W2:Y:S01]  /*6d60*/  LDG.E R4, desc[UR6][R22.64] ;  /* 0x0000000616047981 */ /* 0x000ea2000c1e1900 */
[----:B01----:R-:W-:-:S04]  /*6d70*/  VIADD R5, R3, 0x8 ;  /* 0x0000000803057836 */ /* 0x003fc80000000000 */
        /* <DEDUP_REMOVED lines=41> */
[----:B------:R-:W3:Y:S01]  /*7010*/  LDG.E R4, desc[UR6][R22.64] ;  /* 0x0000000616047981 */ /* 0x000ee2000c1e1900 */
        /* <DEDUP_REMOVED lines=11> */
[----:B---3--:R-:W-:-:S04]  /*70d0*/  FADD R5, R4, R5 ;  /* 0x0000000504057221 */ /* 0x008fc80000000000 */
[--C-:B------:R-:W-:Y:S01]  /*70e0*/  @P5 IMAD.MOV.U32 R7, RZ, RZ, R5.reuse ;  /* 0x000000ffff075224 */ /* 0x100fe200078e0005 */
[----:B------:R2:W-:Y:S01]  /*70f0*/  STG.E desc[UR6][R20.64], R5 ;  /* 0x0000000514007986 */ /* 0x0005e2000c101906 */
[-C--:B------:R-:W-:Y:S01]  /*7100*/  @P6 MOV R8, R5.reuse ;  /* 0x0000000500086202 */ /* 0x080fe20000000f00 */
[--C-:B------:R-:W-:Y:S01]  /*7110*/  @P4 IMAD.MOV.U32 R9, RZ, RZ, R5.reuse ;  /* 0x000000ffff094224 */ /* 0x100fe200078e0005 */
[----:B------:R-:W-:Y:S01]  /*7120*/  @P1 MOV R11, R5 ;  /* 0x00000005000b1202 */ /* 0x000fe20000000f00 */
[----:B------:R-:W-:-:S07]  /*7130*/  @P2 IMAD.MOV.U32 R10, RZ, RZ, R5 ;  /* 0x000000ffff0a2224 */ /* 0x000fce00078e0005 */
.L_x_398:
[----:B------:R-:W-:Y:S05]  /*7140*/  BSYNC.RECONVERGENT B0 ;  /* 0x0000000000007941 */ /* 0x000fea0003800200 */
.L_x_397:
[----:B------:R-:W-:Y:S04]  /*7150*/  BSSY.RECONVERGENT B0, `(.L_x_399) ;  /* 0x0000040000007945 */ /* 0x000fe80003800200 */
[----:B------:R-:W-:Y:S05]  /*7160*/  @!P3 BRA `(.L_x_400) ;  /* 0x0000000000f8b947 */ /* 0x000fea0003800000 */
[----:B------:R-:W3:Y:S01]  /*7170*/  LDG.E R4, desc[UR6][R22.64] ;  /* 0x0000000616047981 */ /* 0x000ee2000c1e1900 */
[----:B012---:R-:W-:-:S04]  /*7180*/  VIADD R5, R3, 0xc ;  /* 0x0000000c03057836 */ /* 0x007fc80000000000 */
        /* <DEDUP_REMOVED lines=11> */
[----:B---3--:R-:W-:-:S05]  /*7240*/  FADD R13, R4, R13 ;  /* 0x0000000d040d7221 */ /* 0x008fca0000000000 */
[----:B------:R0:W-:Y:S04]  /*7250*/  STG.E desc[UR6][R20.64], R13 ;  /* 0x0000000d14007986 */ /* 0x0001e8000c101906 */
[----:B------:R-:W0:Y:S01]  /*7260*/  LDG.E R4, desc[UR6][R22.64] ;  /* 0x0000000616047981 */ /* 0x000e22000c1e1900 */
[-C--:B------:R-:W-:Y:S01]  /*7270*/  @P4 MOV R11, R13.reuse ;  /* 0x0000000d000b4202 */ /* 0x080fe20000000f00 */
[----:B------:R-:W-:Y:S01]  /*7280*/  @P2 IMAD.MOV.U32 R7, RZ, RZ, R13 ;  /* 0x000000ffff072224 */ /* 0x000fe200078e000d */
[----:B------:R-:W-:Y:S02]  /*7290*/  ISETP.EQ.AND P4, PT, R5, -0x4, PT ;  /* 0xfffffffc0500780c */ /* 0x000fe40003f82270 */
[-C--:B------:R-:W-:Y:S02]  /*72a0*/  @P1 MOV R8, R13.reuse ;  /* 0x0000000d00081202 */ /* 0x080fe40000000f00 */
[----:B------:R-:W-:-:S02]  /*72b0*/  @P5 MOV R9, R13 ;  /* 0x0000000d00095202 */ /* 0x000fc40000000f00 */
[----:B------:R-:W-:-:S07]  /*72c0*/  @P6 MOV R10, R13 ;  /* 0x0000000d000a6202 */ /* 0x000fce0000000f00 */
[----:B------:R-:W-:Y:S02]  /*72d0*/  @P4 IMAD.MOV.U32 R15, RZ, RZ, R7 ;  /* 0x000000ffff0f4224 */ /* 0x000fe400078e0007 */
[----:B------:R-:W-:Y:S02]  /*72e0*/  @P2 IMAD.MOV.U32 R15, RZ, RZ, R8 ;  /* 0x000000ffff0f2224 */ /* 0x000fe400078e0008 */
[----:B------:R-:W-:Y:S01]  /*72f0*/  @P1 IMAD.MOV.U32 R15, RZ, RZ, R9 ;  /* 0x000000ffff0f1224 */ /* 0x000fe200078e0009 */
[----:B------:R-:W-:Y:S01]  /*7300*/  @P5 MOV R15, R10 ;  /* 0x0000000a000f5202 */ /* 0x000fe20000000f00 */
[----:B------:R-:W-:-:S04]  /*7310*/  @P6 IMAD.MOV.U32 R15, RZ, RZ, R11 ;  /* 0x000000ffff0f6224 */ /* 0x000fc800078e000b */
[----:B0-----:R-:W-:-:S05]  /*7320*/  FADD R13, R4, R15 ;  /* 0x0000000f040d7221 */ /* 0x001fca0000000000 */
        /* <DEDUP_REMOVED lines=15> */
[----:B------:R-:W2:Y:S01]  /*7420*/  LDG.E R4, desc[UR6][R22.64] ;  /* 0x0000000616047981 */ /* 0x000ea2000c1e1900 */
        /* <DEDUP_REMOVED lines=11> */
[----:B--2---:R-:W-:-:S04]  /*74e0*/  FADD R5, R4, R5 ;  /* 0x0000000504057221 */ /* 0x004fc80000000000 */
[--C-:B------:R-:W-:Y:S01]  /*74f0*/  @P6 IMAD.MOV.U32 R8, RZ, RZ, R5.reuse ;  /* 0x000000ffff086224 */ /* 0x100fe200078e0005 */
[----:B------:R3:W-:Y:S01]  /*7500*/  STG.E desc[UR6][R20.64], R5 ;  /* 0x0000000514007986 */ /* 0x0007e2000c101906 */
[-C--:B------:R-:W-:Y:S01]  /*7510*/  @P5 MOV R7, R5.reuse ;  /* 0x0000000500075202 */ /* 0x080fe20000000f00 */
[----:B------:R-:W-:Y:S01]  /*7520*/  @P2 IMAD.MOV.U32 R10, RZ, RZ, R5 ;  /* 0x000000ffff0a2224 */ /* 0x000fe200078e0005 */
[-C--:B------:R-:W-:Y:S02]  /*7530*/  @P4 MOV R9, R5.reuse ;  /* 0x0000000500094202 */ /* 0x080fe40000000f00 */
[----:B------:R-:W-:-:S07]  /*7540*/  @P1 MOV R11, R5 ;  /* 0x00000005000b1202 */ /* 0x000fce0000000f00 */
.L_x_400:
[----:B------:R-:W-:Y:S05]  /*7550*/  BSYNC.RECONVERGENT B0 ;  /* 0x0000000000007941 */ /* 0x000fea0003800200 */
.L_x_399:
[----:B------:R-:W-:-:S05]  /*7560*/  VIADD R3, R3, 0x10 ;  /* 0x0000001003037836 */ /* 0x000fca0000000000 */
[----:B------:R-:W-:-:S13]  /*7570*/  ISETP.GE.AND P1, PT, R3, R2, PT ;  /* 0x000000020300720c */ /* 0x000fda0003f26270 */
[----:B------:R-:W-:Y:S05]  /*7580*/  @!P1 BRA `(.L_x_401) ;  /* 0xffffffec00e89947 */ /* 0x000fea000383ffff */
.L_x_392:
[----:B------:R-:W-:-:S04]  /*7590*/  IADD3 R2, PT, PT, R0, -R3, RZ ;  /* 0x8000000300027210 */ /* 0x000fc80007ffe0ff */
[----:B------:R-:W-:-:S13]  /*75a0*/  ISETP.GT.AND P1, PT, R2, 0x4, PT ;  /* 0x000000040200780c */ /* 0x000fda0003f24270 */
[----:B------:R-:W-:Y:S05]  /*75b0*/  @!P1 BRA `(.L_x_402) ;  /* 0x00000008000c9947 */ /* 0x000fea0003800000 */
[----:B------:R-:W-:Y:S01]  /*75c0*/  BSSY.RECONVERGENT B0, `(.L_x_403) ;  /* 0x0000041000007945 */ /* 0x000fe20003800200 */
[----:B------:R-:W-:Y:S01]  /*75d0*/  PLOP3.LUT P0, PT, PT, PT, PT, 0x8, 0x80 ;  /* 0x000000000080781c */ /* 0x000fe20003f0e170 */
[----:B------:R-:W-:Y:S02]  /*75e0*/  VIADD R4, R3, 0x4 ;  /* 0x0000000403047836 */ /* 0x000fe40000000000 */
[----:B------:R-:W-:Y:S10]  /*75f0*/  @!P3 BRA `(.L_x_404) ;  /* 0x0000000000f4b947 */ /* 0x000ff40003800000 */
[----:B------:R-:W4:Y:S01]  /*7600*/  LDG.E R2, desc[UR6][R22.64] ;  /* 0x0000000616027981 */ /* 0x000f22000c1e1900 */
[----:B------:R-:W-:-:S04]  /*7610*/  SHF.L.U32 R3, R3, 0x2, RZ ;  /* 0x0000000203037819 */ /* 0x000fc800000006ff */
[C---:B------:R-:W-:Y:S02]  /*7620*/  ISETP.EQ.AND P2, PT, R3.reuse, RZ, PT ;  /* 0x000000ff0300720c */ /* 0x040fe40003f42270 */
[C---:B------:R-:W-:Y:S02]  /*7630*/  ISETP.EQ.AND P1, PT, R3.reuse, 0x4, PT ;  /* 0x000000040300780c */ /* 0x040fe40003f22270 */
[C---:B------:R-:W-:Y:S02]  /*7640*/  ISETP.EQ.AND P5, PT, R3.reuse, 0x8, PT ;  /* 0x000000080300780c */ /* 0x040fe40003fa2270 */
[C---:B------:R-:W-:Y:S02]  /*7650*/  ISETP.EQ.AND P6, PT, R3.reuse, 0xc, PT ;  /* 0x0000000c0300780c */ /* 0x040fe40003fc2270 */
[----:B------:R-:W-:-:S05]  /*7660*/  ISETP.EQ.AND P4, PT, R3, 0x10, PT ;  /* 0x000000100300780c */ /* 0x000fca0003f82270 */
[----:B0123--:R-:W-:Y:S02]  /*7670*/  @P2 IMAD.MOV.U32 R5, RZ, RZ, R7 ;  /* 0x000000ffff052224 */ /* 0x00ffe400078e0007 */
[----:B------:R-:W-:Y:S02]  /*7680*/  @P1 MOV R5, R8 ;  /* 0x0000000800051202 */ /* 0x000fe40000000f00 */
[----:B------:R-:W-:Y:S02]  /*7690*/  @P5 IMAD.MOV.U32 R5, RZ, RZ, R9 ;  /* 0x000000ffff055224 */ /* 0x000fe400078e0009 */
[----:B------:R-:W-:Y:S02]  /*76a0*/  @P6 MOV R5, R10 ;  /* 0x0000000a00056202 */ /* 0x000fe40000000f00 */
[----:B------:R-:W-:-:S04]  /*76b0*/  @P4 IMAD.MOV.U32 R5, RZ, RZ, R11 ;  /* 0x000000ffff054224 */ /* 0x000fc800078e000b */
[----:B----4-:R-:W-:-:S05]  /*76c0*/  FADD R5, R2, R5 ;  /* 0x0000000502057221 */ /* 0x010fca0000000000 */
        /* <DEDUP_REMOVED lines=48> */
.L_x_404:
[----:B------:R-:W-:Y:S05]  /*79d0*/  BSYNC.RECONVERGENT B0 ;  /* 0x0000000000007941 */ /* 0x000fea0003800200 */
.L_x_403:
[----:B------:R-:W-:Y:S04]  /*79e0*/  BSSY.RECONVERGENT B0, `(.L_x_405) ;  /* 0x000003f000007945 */ /* 0x000fe80003800200 */
[----:B------:R-:W-:Y:S05]  /*79f0*/  @!P3 BRA `(.L_x_406) ;  /* 0x0000000000f4b947 */ /* 0x000fea0003800000 */
[----:B------:R-:W5:Y:S01]  /*7a00*/  LDG.E R2, desc[UR6][R22.64] ;  /* 0x0000000616027981 */ /* 0x000f62000c1e1900 */
[----:B----4-:R-:W-:-:S05]  /*7a10*/  IMAD.SHL.U32 R3, R4, 0x4, RZ ;  /* 0x0000000404037824 */ /* 0x010fca00078e00ff */
[C---:B------:R-:W-:Y:S02]  /*7a20*/  ISETP.EQ.AND P2, PT, R3.reuse, RZ, PT ;  /* 0x000000ff0300720c */ /* 0x040fe40003f42270 */
[C---:B------:R-:W-:Y:S02]  /*7a30*/  ISETP.EQ.AND P1, PT, R3.reuse, 0x4, PT ;  /* 0x000000040300780c */ /* 0x040fe40003f22270 */
[C---:B------:R-:W-:Y:S02]  /*7a40*/  ISETP.EQ.AND P5, PT, R3.reuse, 0x8, PT ;  /* 0x000000080300780c */ /* 0x040fe40003fa2270 */
[C---:B------:R-:W-:Y:S02]  /*7a50*/  ISETP.EQ.AND P6, PT, R3.reuse, 0xc, PT ;  /* 0x0000000c0300780c */ /* 0x040fe40003fc2270 */
[----:B------:R-:W-:-:S05]  /*7a60*/  ISETP.EQ.AND P4, PT, R3, 0x10, PT ;  /* 0x000000100300780c */ /* 0x000fca0003f82270 */
[----:B0123--:R-:W-:Y:S02]  /*7a70*/  @P2 MOV R5, R7 ;  /* 0x0000000700052202 */ /* 0x00ffe40000000f00 */
[----:B------:R-:W-:Y:S02]  /*7a80*/  @P1 IMAD.MOV.U32 R5, RZ, RZ, R8 ;  /* 0x000000ffff051224 */ /* 0x000fe400078e0008 */
[----:B------:R-:W-:Y:S02]  /*7a90*/  @P5 MOV R5, R9 ;  /* 0x0000000900055202 */ /* 0x000fe40000000f00 */
[----:B------:R-:W-:Y:S02]  /*7aa0*/  @P6 IMAD.MOV.U32 R5, RZ, RZ, R10 ;  /* 0x000000ffff056224 */ /* 0x000fe400078e000a */
[----:B------:R-:W-:-:S05]  /*7ab0*/  @P4 MOV R5, R11 ;  /* 0x0000000b00054202 */ /* 0x000fca0000000f00 */
[----:B-----5:R-:W-:-:S05]  /*7ac0*/  FADD R5, R2, R5 ;  /* 0x0000000502057221 */ /* 0x020fca0000000000 */
        /* <DEDUP_REMOVED lines=8> */
[----:B------:R-:W-:Y:S02]  /*7b50*/  @P4 MOV R13, R7 ;  /* 0x00000007000d4202 */ /* 0x000fe40000000f00 */
[----:B------:R-:W-:Y:S02]  /*7b60*/  @P2 MOV R13, R8 ;  /* 0x00000008000d2202 */ /* 0x000fe40000000f00 */
[----:B------:R-:W-:Y:S01]  /*7b70*/  @P1 MOV R13, R9 ;  /* 0x00000009000d1202 */ /* 0x000fe20000000f00 */
[----:B------:R-:W-:Y:S01]  /*7b80*/  @P5 IMAD.MOV.U32 R13, RZ, RZ, R10 ;  /* 0x000000ffff0d5224 */ /* 0x000fe200078e000a */
[----:B------:R-:W-:-:S05]  /*7b90*/  @P6 MOV R13, R11 ;  /* 0x0000000b000d6202 */ /* 0x000fca0000000f00 */
[----:B0-----:R-:W-:-:S05]  /*7ba0*/  FADD R5, R2, R13 ;  /* 0x0000000d02057221 */ /* 0x001fca0000000000 */
        /* <DEDUP_REMOVED lines=34> */
.L_x_406:
[----:B------:R-:W-:Y:S05]  /*7dd0*/  BSYNC.RECONVERGENT B0 ;  /* 0x0000000000007941 */ /* 0x000fea0003800200 */
.L_x_405:
[----:B0---4-:R-:W-:-:S07]  /*7de0*/  IADD3 R3, PT, PT, R4, 0x4, RZ ;  /* 0x0000000404037810 */ /* 0x011fce0007ffe0ff */
.L_x_402:
[----:B------:R-:W-:-:S13]  /*7df0*/  ISETP.NE.OR P0, PT, R3, R0, P0 ;  /* 0x000000000300720c */ /* 0x000fda0000705670 */
[----:B------:R-:W-:Y:S05]  /*7e00*/  @!P0 BRA `(.L_x_390) ;  /* 0x00000004000c8947 */ /* 0x000fea0003800000 */
.L_x_391:
[----:B------:R-:W-:Y:S04]  /*7e10*/  BSSY.RECONVERGENT B0, `(.L_x_407) ;  /* 0x000003f000007945 */ /* 0x000fe80003800200 */
[----:B----4-:R-:W-:Y:S05]  /*7e20*/  @!P3 BRA `(.L_x_408) ;  /* 0x0000000000f4b947 */ /* 0x010fea0003800000 */
        /* <DEDUP_REMOVED lines=12> */
[----:B----4-:R-:W-:-:S05]  /*7ef0*/  FADD R5, R2, R5 ;  /* 0x0000000502057221 */ /* 0x010fca0000000000 */
        /* <DEDUP_REMOVED lines=48> */
.L_x_408:
[----:B------:R-:W-:Y:S05]  /*8200*/  BSYNC.RECONVERGENT B0 ;  /* 0x0000000000007941 */ /* 0x000fea0003800200 */
.L_x_407:
[----:B------:R-:W-:-:S04]  /*8210*/  IADD3 R3, PT, PT, R3, 0x4, RZ ;  /* 0x0000000403037810 */ /* 0x000fc80007ffe0ff */
[----:B------:R-:W-:-:S13]  /*8220*/  ISETP.NE.AND P0, PT, R3, R0, PT ;  /* 0x000000000300720c */ /* 0x000fda0003f05270 */
[----:B------:R-:W-:Y:S05]  /*8230*/  @P0 BRA `(.L_x_391) ;  /* 0xfffffff800f40947 */ /* 0x000fea000383ffff */
.L_x_390:
[----:B------:R-:W-:-:S13]  /*8240*/  ISETP.NE.AND P0, PT, R6, RZ, PT ;  /* 0x000000ff0600720c */ /* 0x000fda0003f05270 */
[----:B------:R-:W-:Y:S05]  /*8250*/  @!P0 EXIT ;  /* 0x000000000000894d */ /* 0x000fea0003800000 */
[----:B------:R-:W-:-:S05]  /*8260*/  UMOV UR4, URZ ;  /* 0x000000ff00047c82 */ /* 0x000fca0008000000 */
.L_x_409:
[----:B------:R-:W5:Y:S01]  /*8270*/  @P3 LDG.E R2, desc[UR6][R22.64] ;  /* 0x0000000616023981 */ /* 0x000f62000c1e1900 */
[----:B0-----:R-:W-:Y:S01]  /*8280*/  @P3 IMAD.SHL.U32 R3, R0, 0x4, RZ ;  /* 0x0000000400033824 */ /* 0x001fe200078e00ff */
[----:B------:R-:W-:-:S04]  /*8290*/  UIADD3 UR4, UPT, UPT, UR4, 0x1, URZ ;  /* 0x0000000104047890 */ /* 0x000fc8000fffe0ff */
[C---:B------:R-:W-:Y:S02]  /*82a0*/  ISETP.EQ.AND P1, PT, R3.reuse, RZ, P3 ;  /* 0x000000ff0300720c */ /* 0x040fe40001f22270 */
[C---:B------:R-:W-:Y:S02]  /*82b0*/  ISETP.EQ.AND P2, PT, R3.reuse, 0x4, P3 ;  /* 0x000000040300780c */ /* 0x040fe40001f42270 */
[C---:B------:R-:W-:Y:S02]  /*82c0*/  ISETP.EQ.AND P4, PT, R3.reuse, 0x8, P3 ;  /* 0x000000080300780c */ /* 0x040fe40001f82270 */
[C---:B------:R-:W-:Y:S02]  /*82d0*/  ISETP.EQ.AND P5, PT, R3.reuse, 0xc, P3 ;  /* 0x0000000c0300780c */ /* 0x040fe40001fa2270 */
[----:B------:R-:W-:Y:S02]  /*82e0*/  ISETP.EQ.AND P6, PT, R3, 0x10, P3 ;  /* 0x000000100300780c */ /* 0x000fe40001fc2270 */
[----:B------:R-:W-:-:S03]  /*82f0*/  ISETP.NE.AND P0, PT, R6, UR4, PT ;  /* 0x0000000406007c0c */ /* 0x000fc6000bf05270 */
[----:B------:R-:W-:Y:S02]  /*8300*/  @P1 MOV R4, R7 ;  /* 0x0000000700041202 */ /* 0x000fe40000000f00 */
[----:B------:R-:W-:Y:S02]  /*8310*/  @P2 IMAD.MOV.U32 R4, RZ, RZ, R8 ;  /* 0x000000ffff042224 */ /* 0x000fe400078e0008 */
[----:B------:R-:W-:Y:S02]  /*8320*/  @P4 MOV R4, R9 ;  /* 0x0000000900044202 */ /* 0x000fe40000000f00 */
[----:B------:R-:W-:Y:S02]  /*8330*/  @P5 IMAD.MOV.U32 R4, RZ, RZ, R10 ;  /* 0x000000ffff045224 */ /* 0x000fe400078e000a */
[----:B------:R-:W-:-:S05]  /*8340*/  @P6 MOV R4, R11 ;  /* 0x0000000b00046202 */ /* 0x000fca0000000f00 */
[----:B-----5:R-:W-:-:S04]  /*8350*/  @P3 FADD R3, R2, R4 ;  /* 0x0000000402033221 */ /* 0x020fc80000000000 */
[--C-:B------:R-:W-:Y:S01]  /*8360*/  @P1 IMAD.MOV.U32 R7, RZ, RZ, R3.reuse ;  /* 0x000000ffff071224 */ /* 0x100fe200078e0003 */
[----:B------:R0:W-:Y:S01]  /*8370*/  @P3 STG.E desc[UR6][R20.64], R3 ;  /* 0x0000000314003986 */ /* 0x0001e2000c101906 */
[-C--:B------:R-:W-:Y:S01]  /*8380*/  @P2 MOV R8, R3.reuse ;  /* 0x0000000300082202 */ /* 0x080fe20000000f00 */
[----:B------:R-:W-:Y:S01]  /*8390*/  @P4 IMAD.MOV.U32 R9, RZ, RZ, R3 ;  /* 0x000000ffff094224 */ /* 0x000fe200078e0003 */
[----:B------:R-:W-:Y:S01]  /*83a0*/  @P5 MOV R10, R3 ;  /* 0x00000003000a5202 */ /* 0x000fe20000000f00 */
[----:B------:R-:W-:Y:S06]  /*83b0*/  @!P0 EXIT ;  /* 0x000000000000894d */ /* 0x000fec0003800000 */
[----:B------:R-:W-:Y:S01]  /*83c0*/  @P6 IMAD.MOV.U32 R11, RZ, RZ, R3 ;  /* 0x000000ffff0b6224 */ /* 0x000fe200078e0003 */
[----:B------:R-:W-:Y:S01]  /*83d0*/  IADD3 R0, PT, PT, R0, 0x1, RZ ;  /* 0x0000000100007810 */ /* 0x000fe20007ffe0ff */
[----:B------:R-:W-:Y:S06]  /*83e0*/  BRA `(.L_x_409) ;  /* 0xfffffffc00a07947 */ /* 0x000fec000383ffff */
.L_x_366:
[----:B------:R-:W0:Y:S02]  /*83f0*/  LDCU.S8 UR4, c[0x0][0x3bd] ;  /* 0x000077a0ff0477ac */ /* 0x000e240008000200 */
[----:B0-----:R-:W-:-:S09]  /*8400*/  UISETP.NE.AND UP0, UPT, UR4, 0x1, UPT ;  /* 0x000000010400788c */ /* 0x001fd2000bf05270 */
[----:B------:R-:W-:Y:S05]  /*8410*/  BRA.U UP0, `(.L_x_410) ;  /* 0x0000000500fc7547 */ /* 0x000fea000b800000 */
[C---:B------:R-:W-:Y:S01]  /*8420*/  ISETP.GE.U32.AND P0, PT, R12.reuse, 0x4, PT ;  /* 0x000000040c00780c */ /* 0x040fe20003f06070 */
[----:B------:R-:W-:Y:S01]  /*8430*/  IMAD.MOV.U32 R0, RZ, RZ, RZ ;  /* 0x000000ffff007224 */ /* 0x000fe200078e00ff */
[----:B------:R-:W-:-:S11]  /*8440*/  LOP3.LUT R13, R12, 0x3, RZ, 0xc0, !PT ;  /* 0x000000030c0d7812 */ /* 0x000fd600078ec0ff */
[----:B------:R-:W-:Y:S05]  /*8450*/  @!P0 BRA `(.L_x_411) ;  /* 0x0000000400648947 */ /* 0x000fea0003800000 */
[----:B------:R-:W-:Y:S01]  /*8460*/  HFMA2 R3, -RZ, RZ, 0, 0 ;  /* 0x00000000ff037431 */ /* 0x000fe200000001ff */
[----:B------:R-:W-:-:S07]  /*8470*/  LOP3.LUT R0, R12, 0x7ffffffc, RZ, 0xc0, !PT ;  /* 0x7ffffffc0c007812 */ /* 0x000fce00078ec0ff */
.L_x_422:
[----:B------:R-:W-:Y:S04]  /*8480*/  BSSY.RECONVERGENT B0, `(.L_x_412) ;  /* 0x0000053000007945 */ /* 0x000fe80003800200 */
[----:B0-----:R-:W-:Y:S05]  /*8490*/  @!P3 BRA `(.L_x_413) ;  /* 0x000000040044b947 */ /* 0x001fea0003800000 */
[----:B------:R-:W-:Y:S01]  /*84a0*/  IMAD.SHL.U32 R12, R3, 0x4, RZ ;  /* 0x00000004030c7824 */ /* 0x000fe200078e00ff */
[----:B------:R-:W-:Y:S04]  /*84b0*/  BSSY.RECONVERGENT B1, `(.L_x_414) ;  /* 0x0000016000017945 */ /* 0x000fe80003800200 */
[C---:B------:R-:W-:Y:S02]  /*84c0*/  ISETP.EQ.AND P2, PT, R12.reuse, RZ, PT ;  /* 0x000000ff0c00720c */ /* 0x040fe40003f42270 */
[C---:B------:R-:W-:Y:S02]  /*84d0*/  ISETP.EQ.AND P1, PT, R12.reuse, 0x4, PT ;  /* 0x000000040c00780c */ /* 0x040fe40003f22270 */
[C---:B------:R-:W-:Y:S02]  /*84e0*/  ISETP.EQ.AND P0, PT, R12.reuse, 0x8, PT ;  /* 0x000000080c00780c */ /* 0x040fe40003f02270 */
[----:B------:R-:W-:-:S02]  /*84f0*/  ISETP.EQ.AND P4, PT, R12, 0xc, PT ;  /* 0x0000000c0c00780c */ /* 0x000fc40003f82270 */
[----:B------:R-:W-:Y:S02]  /*8500*/  ISETP.EQ.AND P6, PT, R12, 0x10, PT ;  /* 0x000000100c00780c */ /* 0x000fe40003fc2270 */
[----:B------:R-:W-:-:S03]  /*8510*/  P2R R5, PR, RZ, 0x10 ;  /* 0x00000010ff057803 */ /* 0x000fc60000000000 */
[----:B------:R-:W-:Y:S02]  /*8520*/  @P2 MOV R2, R7 ;  /* 0x0000000700022202 */ /* 0x000fe40000000f00 */
[----:B------:R-:W-:Y:S02]  /*8530*/  @P1 IMAD.MOV.U32 R2, RZ, RZ, R8 ;  /* 0x000000ffff021224 */ /* 0x000fe400078e0008 */
[----:B------:R-:W-:Y:S02]  /*8540*/  @P0 MOV R2, R9 ;  /* 0x0000000900020202 */ /* 0x000fe40000000f00 */
[----:B------:R-:W-:Y:S01]  /*8550*/  @P4 IMAD.MOV.U32 R2, RZ, RZ, R10 ;  /* 0x000000ffff024224 */ /* 0x000fe200078e000a */
[----:B------:R-:W-:Y:S02]  /*8560*/  ISETP.EQ.AND P4, PT, R12, -0x4, PT ;  /* 0xfffffffc0c00780c */ /* 0x000fe40003f82270 */
[----:B------:R-:W-:-:S04]  /*8570*/  @P6 MOV R2, R11 ;  /* 0x0000000b00026202 */ /* 0x000fc80000000f00 */
[----:B------:R-:W-:-:S13]  /*8580*/  FSETP.GEU.AND P5, PT, R2, RZ, PT ;  /* 0x000000ff0200720b */ /* 0x000fda0003fae000 */
[----:B------:R-:W-:Y:S05]  /*8590*/  @P5 BRA `(.L_x_415) ;  /* 0x00000000001c5947 */ /* 0x000fea0003800000 */
[----:B------:R-:W-:Y:S01]  /*85a0*/  ISETP.NE.AND P5, PT, R5, RZ, PT ;  /* 0x000000ff0500720c */ /* 0x000fe20003fa5270 */
[----:B------:R-:W-:Y:S02]  /*85b0*/  HFMA2 R2, -RZ, RZ, 0, 0 ;  /* 0x00000000ff027431 */ /* 0x000fe400000001ff */
[----:B------:R-:W-:Y:S01]  /*85c0*/  @P2 IMAD.MOV.U32 R7, RZ, RZ, RZ ;  /* 0x000000ffff072224 */ /* 0x000fe200078e00ff */
[----:B------:R-:W-:Y:S01]  /*85d0*/  @P1 MOV R8, RZ ;  /* 0x000000ff00081202 */ /* 0x000fe20000000f00 */
[----:B------:R-:W-:Y:S02]  /*85e0*/  @P0 IMAD.MOV.U32 R9, RZ, RZ, RZ ;  /* 0x000000ffff090224 */ /* 0x000fe400078e00ff */
[----:B------:R-:W-:-:S06]  /*85f0*/  @P6 IMAD.MOV.U32 R11, RZ, RZ, RZ ;  /* 0x000000ffff0b6224 */ /* 0x000fcc00078e00ff */
[----:B------:R-:W-:-:S07]  /*8600*/  @P5 MOV R10, RZ ;  /* 0x000000ff000a5202 */ /* 0x000fce0000000f00 */
.L_x_415:
[----:B------:R-:W-:Y:S05]  /*8610*/  BSYNC.RECONVERGENT B1 ;  /* 0x0000000000017941 */ /* 0x000fea0003800200 */
.L_x_414:
[----:B------:R-:W-:Y:S01]  /*8620*/  ISETP.NE.AND P5, PT, R5, RZ, PT ;  /* 0x000000ff0500720c */ /* 0x000fe20003fa5270 */
[----:B------:R-:W-:Y:S01]  /*8630*/  @P4 IMAD.MOV.U32 R4, RZ, RZ, R7 ;  /* 0x000000ffff044224 */ /* 0x000fe200078e0007 */
[----:B------:R-:W-:Y:S01]  /*8640*/  @P2 MOV R4, R8 ;  /* 0x0000000800042202 */ /* 0x000fe20000000f00 */
[----:B------:R-:W-:Y:S01]  /*8650*/  @P1 IMAD.MOV.U32 R4, RZ, RZ, R9 ;  /* 0x000000ffff041224 */ /* 0x000fe200078e0009 */
[----:B------:R-:W-:Y:S01]  /*8660*/  @P0 MOV R4, R10 ;  /* 0x0000000a00040202 */ /* 0x000fe20000000f00 */
[----:B------:R-:W-:Y:S08]  /*8670*/  BSSY.RECONVERGENT B1, `(.L_x_416) ;  /* 0x000000c000017945 */ /* 0x000ff00003800200 */
[----:B------:R-:W-:Y:S01]  /*8680*/  @P5 IMAD.MOV.U32 R4, RZ, RZ, R11 ;  /* 0x000000ffff045224 */ /* 0x000fe200078e000b */
[----:B------:R-:W-:-:S04]  /*8690*/  ISETP.EQ.AND P5, PT, R12, -0x8, PT ;  /* 0xfffffff80c00780c */ /* 0x000fc80003fa2270 */
[----:B------:R-:W-:-:S13]  /*86a0*/  FSETP.GEU.AND P6, PT, R4, RZ, PT ;  /* 0x000000ff0400720b */ /* 0x000fda0003fce000 */
[----:B------:R-:W-:Y:S05]  /*86b0*/  @P6 BRA `(.L_x_417) ;  /* 0x00000000001c6947 */ /* 0x000fea0003800000 */
[----:B------:R-:W-:Y:S01]  /*86c0*/  ISETP.NE.AND P6, PT, R5, RZ, PT ;  /* 0x000000ff0500720c */ /* 0x000fe20003fc5270 */
[----:B------:R-:W-:Y:S01]  /*86d0*/  @P2 IMAD.MOV.U32 R8, RZ, RZ, RZ ;  /* 0x000000ffff082224 */ /* 0x000fe200078e00ff */
[----:B------:R-:W-:Y:S01]  /*86e0*/  @P4 MOV R7, RZ ;  /* 0x000000ff00074202 */ /* 0x000fe20000000f00 */
[----:B------:R-:W-:Y:S01]  /*86f0*/  @P0 IMAD.MOV.U32 R10, RZ, RZ, RZ ;  /* 0x000000ffff0a0224 */ /* 0x000fe200078e00ff */
[----:B------:R-:W-:Y:S01]  /*8700*/  @P1 MOV R9, RZ ;  /* 0x000000ff00091202 */ /* 0x000fe20000000f00 */
[----:B------:R-:W-:-:S08]  /*8710*/  IMAD.MOV.U32 R4, RZ, RZ, RZ ;  /* 0x000000ffff047224 */ /* 0x000fd000078e00ff */
[----:B------:R-:W-:-:S07]  /*8720*/  @P6 MOV R11, RZ ;  /* 0x000000ff000b6202 */ /* 0x000fce0000000f00 */
.L_x_417:
[----:B------:R-:W-:Y:S05]  /*8730*/  BSYNC.RECONVERGENT B1 ;  /* 0x0000000000017941 */ /* 0x000fea0003800200 */
.L_x_416:
[----:B------:R-:W-:Y:S01]  /*8740*/  @P5 MOV R5, R7 ;  /* 0x0000000700055202 */ /* 0x000fe20000000f00 */
[----:B------:R-:W-:Y:S01]  /*8750*/  @P4 IMAD.MOV.U32 R5, RZ, RZ, R8 ;  /* 0x000000ffff054224 */ /* 0x000fe200078e0008 */
[----:B------:R-:W-:Y:S01]  /*8760*/  @P2 MOV R5, R9 ;  /* 0x0000000900052202 */ /* 0x000fe20000000f00 */
[----:B------:R-:W-:Y:S01]  /*8770*/  @P1 IMAD.MOV.U32 R5, RZ, RZ, R10 ;  /* 0x000000ffff051224 */ /* 0x000fe200078e000a */
[----:B------:R-:W-:Y:S01]  /*8780*/  @P0 MOV R5, R11 ;  /* 0x0000000b00050202 */ /* 0x000fe20000000f00 */
[----:B------:R-:W-:Y:S01]  /*8790*/  BSSY.RECONVERGENT B1, `(.L_x_418) ;  /* 0x000000d000017945 */ /* 0x000fe20003800200 */
[----:B------:R-:W-:Y:S02]  /*87a0*/  P2R R6, PR, RZ, 0x8 ;  /* 0x00000008ff067803 */ /* 0x000fe40000000000 */
[----:B------:R-:W-:Y:S02]  /*87b0*/  FSETP.GEU.AND P6, PT, R5, RZ, PT ;  /* 0x000000ff0500720b */ /* 0x000fe40003fce000 */
[----:B------:R-:W-:-:S04]  /*87c0*/  ISETP.EQ.AND P3, PT, R12, -0xc, PT ;  /* 0xfffffff40c00780c */ /* 0x000fc80003f62270 */
[----:B------:R-:W-:Y:S02]  /*87d0*/  P2R R12, PR, RZ, 0x8 ;  /* 0x00000008ff0c7803 */ /* 0x000fe40000000000 */
[----:B------:R-:W-:-:S05]  /*87e0*/  ISETP.NE.AND P3, PT, R6, RZ, PT ;  /* 0x000000ff0600720c */ /* 0x000fca0003f65270 */
[----:B------:R-:W-:Y:S08]  /*87f0*/  @P6 BRA `(.L_x_419) ;  /* 0x0000000000186947 */ /* 0x000ff00003800000 */
[----:B------:R-:W-:Y:S02]  /*8800*/  HFMA2 R5, -RZ, RZ, 0, 0 ;  /* 0x00000000ff057431 */ /* 0x000fe400000001ff */
[----:B------:R-:W-:Y:S01]  /*8810*/  @P5 IMAD.MOV.U32 R7, RZ, RZ, RZ ;  /* 0x000000ffff075224 */ /* 0x000fe200078e00ff */
[----:B------:R-:W-:Y:S01]  /*8820*/  @P4 MOV R8, RZ ;  /* 0x000000ff00084202 */ /* 0x000fe20000000f00 */
[----:B------:R-:W-:Y:S01]  /*8830*/  @P2 IMAD.MOV.U32 R9, RZ, RZ, RZ ;  /* 0x000000ffff092224 */ /* 0x000fe200078e00ff */
[----:B------:R-:W-:Y:S01]  /*8840*/  @P1 MOV R10, RZ ;  /* 0x000000ff000a1202 */ /* 0x000fe20000000f00 */
[----:B------:R-:W-:-:S07]  /*8850*/  @P0 IMAD.MOV.U32 R11, RZ, RZ, RZ ;  /* 0x000000ffff0b0224 */ /* 0x000fce00078e00ff */
.L_x_419:
[----:B------:R-:W-:Y:S05]  /*8860*/  BSYNC.RECONVERGENT B1 ;  /* 0x0000000000017941 */ /* 0x000fea0003800200 */
.L_x_418:
[----:B------:R-:W-:Y:S01]  /*8870*/  ISETP.NE.AND P6, PT, R12, RZ, PT ;  /* 0x000000ff0c00720c */ /* 0x000fe20003fc5270 */
[----:B------:R0:W-:Y:S01]  /*8880*/  STG.E desc[UR6][R20.64], R2 ;  /* 0x0000000214007986 */ /* 0x0001e2000c101906 */
[----:B------:R-:W-:Y:S03]  /*8890*/  BSSY.RECONVERGENT B1, `(.L_x_420) ;  /* 0x0000010000017945 */ /* 0x000fe60003800200 */
[----:B------:R0:W-:Y:S04]  /*88a0*/  STG.E desc[UR6][R20.64], R4 ;  /* 0x0000000414007986 */ /* 0x0001e8000c101906 */
[----:B------:R0:W-:Y:S04]  /*88b0*/  STG.E desc[UR6][R20.64], R5 ;  /* 0x0000000514007986 */ /* 0x0001e8000c101906 */
[----:B------:R-:W-:Y:S01]  /*88c0*/  @P6 IMAD.MOV.U32 R6, RZ, RZ, R7 ;  /* 0x000000ffff066224 */ /* 0x000fe200078e0007 */
[----:B------:R-:W-:Y:S01]  /*88d0*/  @P5 MOV R6, R8 ;  /* 0x0000000800065202 */ /* 0x000fe20000000f00 */
[----:B------:R-:W-:Y:S01]  /*88e0*/  @P4 IMAD.MOV.U32 R6, RZ, RZ, R9 ;  /* 0x000000ffff064224 */ /* 0x000fe200078e0009 */
[----:B------:R-:W-:Y:S01]  /*88f0*/  @P2 MOV R6, R10 ;  /* 0x0000000a00062202 */ /* 0x000fe20000000f00 */
[----:B------:R-:W-:-:S05]  /*8900*/  @P1 IMAD.MOV.U32 R6, RZ, RZ, R11 ;  /* 0x000000ffff061224 */ /* 0x000fca00078e000b */
[----:B------:R-:W-:-:S13]  /*8910*/  FSETP.GEU.AND P0, PT, R6, RZ, PT ;  /* 0x000000ff0600720b */ /* 0x000fda0003f0e000 */
[----:B0-----:R-:W-:Y:S05]  /*8920*/  @P0 BRA `(.L_x_421) ;  /* 0x0000000000180947 */ /* 0x001fea0003800000 */
[----:B------:R-:W-:Y:S01]  /*8930*/  @P6 MOV R7, RZ ;  /* 0x000000ff00076202 */ /* 0x000fe20000000f00 */
[----:B------:R-:W-:Y:S01]  /*8940*/  @P5 IMAD.MOV.U32 R8, RZ, RZ, RZ ;  /* 0x000000ffff085224 */ /* 0x000fe200078e00ff */
[----:B------:R-:W-:Y:S01]  /*8950*/  @P4 MOV R9, RZ ;  /* 0x000000ff00094202 */ /* 0x000fe20000000f00 */
[----:B------:R-:W-:Y:S01]  /*8960*/  @P2 IMAD.MOV.U32 R10, RZ, RZ, RZ ;  /* 0x000000ffff0a2224 */ /* 0x000fe200078e00ff */
[----:B------:R-:W-:Y:S01]  /*8970*/  @P1 MOV R11, RZ ;  /* 0x000000ff000b1202 */ /* 0x000fe20000000f00 */
[----:B------:R-:W-:-:S07]  /*8980*/  IMAD.MOV.U32 R6, RZ, RZ, RZ ;  /* 0x000000ffff067224 */ /* 0x000fce00078e00ff */
.L_x_421:
[----:B------:R-:W-:Y:S05]  /*8990*/  BSYNC.RECONVERGENT B1 ;  /* 0x0000000000017941 */ /* 0x000fea0003800200 */
.L_x_420:
[----:B------:R0:W-:Y:S02]  /*89a0*/  STG.E desc[UR6][R20.64], R6 ;  /* 0x0000000614007986 */ /* 0x0001e4000c101906 */
.L_x_413:
[----:B------:R-:W-:Y:S05]  /*89b0*/  BSYNC.RECONVERGENT B0 ;  /* 0x0000000000007941 */ /* 0x000fea0003800200 */
.L_x_412:
[----:B------:R-:W-:-:S04]  /*89c0*/  IADD3 R3, PT, PT, R3, 0x4, RZ ;  /* 0x0000000403037810 */ /* 0x000fc80007ffe0ff */
[----:B------:R-:W-:-:S13]  /*89d0*/  ISETP.NE.AND P0, PT, R3, R0, PT ;  /* 0x000000000300720c */ /* 0x000fda0003f05270 */
[----:B------:R-:W-:Y:S05]  /*89e0*/  @P0 BRA `(.L_x_422) ;  /* 0xfffffff800a40947 */ /* 0x000fea000383ffff */
.L_x_411:
[----:B------:R-:W-:-:S13]  /*89f0*/  ISETP.NE.AND P0, PT, R13, RZ, PT ;  /* 0x000000ff0d00720c */ /* 0x000fda0003f05270 */
[----:B------:R-:W-:Y:S05]  /*8a00*/  @!P0 EXIT ;  /* 0x000000000000894d */ /* 0x000fea0003800000 */
[----:B------:R-:W-:-:S05]  /*8a10*/  UMOV UR4, URZ ;  /* 0x000000ff00047c82 */ /* 0x000fca0008000000 */
.L_x_427:
[----:B------:R-:W-:Y:S04]  /*8a20*/  BSSY.RECONVERGENT B0, `(.L_x_423) ;  /* 0x0000018000007945 */ /* 0x000fe80003800200 */
[----:B-1----:R-:W-:Y:S05]  /*8a30*/  @!P3 BRA `(.L_x_424) ;  /* 0x000000000058b947 */ /* 0x002fea0003800000 */
[----:B------:R-:W-:Y:S01]  /*8a40*/  IMAD.SHL.U32 R3, R0, 0x4, RZ ;  /* 0x0000000400037824 */ /* 0x000fe200078e00ff */
[----:B------:R-:W-:Y:S04]  /*8a50*/  BSSY.RECONVERGENT B1, `(.L_x_425) ;  /* 0x0000013000017945 */ /* 0x000fe80003800200 */
[C---:B------:R-:W-:Y:S02]  /*8a60*/  ISETP.EQ.AND P1, PT, R3.reuse, RZ, PT ;  /* 0x000000ff0300720c */ /* 0x040fe40003f22270 */
[C---:B------:R-:W-:Y:S02]  /*8a70*/  ISETP.EQ.AND P2, PT, R3.reuse, 0x4, PT ;  /* 0x000000040300780c */ /* 0x040fe40003f42270 */
[C---:B------:R-:W-:Y:S02]  /*8a80*/  ISETP.EQ.AND P4, PT, R3.reuse, 0x8, PT ;  /* 0x000000080300780c */ /* 0x040fe40003f82270 */
[----:B------:R-:W-:-:S02]  /*8a90*/  ISETP.EQ.AND P5, PT, R3, 0xc, PT ;  /* 0x0000000c0300780c */ /* 0x000fc40003fa2270 */
[----:B------:R-:W-:-:S05]  /*8aa0*/  ISETP.EQ.AND P6, PT, R3, 0x10, PT ;  /* 0x000000100300780c */ /* 0x000fca0003fc2270 */
[----:B------:R-:W-:Y:S02]  /*8ab0*/  @P1 MOV R2, R7 ;  /* 0x0000000700021202 */ /* 0x000fe40000000f00 */
[----:B------:R-:W-:Y:S02]  /*8ac0*/  @P2 IMAD.MOV.U32 R2, RZ, RZ, R8 ;  /* 0x000000ffff022224 */ /* 0x000fe400078e0008 */
[----:B------:R-:W-:Y:S02]  /*8ad0*/  @P4 MOV R2, R9 ;  /* 0x0000000900024202 */ /* 0x000fe40000000f00 */
[----:B------:R-:W-:Y:S02]  /*8ae0*/  @P5 IMAD.MOV.U32 R2, RZ, RZ, R10 ;  /* 0x000000ffff025224 */ /* 0x000fe400078e000a */
[----:B------:R-:W-:-:S04]  /*8af0*/  @P6 MOV R2, R11 ;  /* 0x0000000b00026202 */ /* 0x000fc80000000f00 */
[----:B------:R-:W-:-:S13]  /*8b00*/  FSETP.GEU.AND P0, PT, R2, RZ, PT ;  /* 0x000000ff0200720b */ /* 0x000fda0003f0e000 */
[----:B------:R-:W-:Y:S05]  /*8b10*/  @P0 BRA `(.L_x_426) ;  /* 0x0000000000180947 */ /* 0x000fea0003800000 */
[----:B------:R-:W-:Y:S02]  /*8b20*/  HFMA2 R2, -RZ, RZ, 0, 0 ;  /* 0x00000000ff027431 */ /* 0x000fe400000001ff */
[----:B------:R-:W-:Y:S01]  /*8b30*/  @P1 IMAD.MOV.U32 R7, RZ, RZ, RZ ;  /* 0x000000ffff071224 */ /* 0x000fe200078e00ff */
[----:B------:R-:W-:Y:S01]  /*8b40*/  @P2 MOV R8, RZ ;  /* 0x000000ff00082202 */ /* 0x000fe20000000f00 */
[----:B------:R-:W-:Y:S01]  /*8b50*/  @P4 IMAD.MOV.U32 R9, RZ, RZ, RZ ;  /* 0x000000ffff094224 */ /* 0x000fe200078e00ff */
[----:B------:R-:W-:Y:S01]  /*8b60*/  @P5 MOV R10, RZ ;  /* 0x000000ff000a5202 */ /* 0x000fe20000000f00 */
[----:B------:R-:W-:-:S07]  /*8b70*/  @P6 IMAD.MOV.U32 R11, RZ, RZ, RZ ;  /* 0x000000ffff0b6224 */ /* 0x000fce00078e00ff */
.L_x_426:
[----:B------:R-:W-:Y:S05]  /*8b80*/  BSYNC.RECONVERGENT B1 ;  /* 0x0000000000017941 */ /* 0x000fea0003800200 */
.L_x_425:
[----:B------:R1:W-:Y:S02]  /*8b90*/  STG.E desc[UR6][R20.64], R2 ;  /* 0x0000000214007986 */ /* 0x0003e4000c101906 */
.L_x_424:
[----:B------:R-:W-:Y:S05]  /*8ba0*/  BSYNC.RECONVERGENT B0 ;  /* 0x0000000000007941 */ /* 0x000fea0003800200 */
.L_x_423:
[----:B------:R-:W-:-:S06]  /*8bb0*/  UIADD3 UR5, UPT, UPT, UR4, 0x1, URZ ;  /* 0x0000000104057890 */ /* 0x000fcc000fffe0ff */
[----:B------:R-:W-:-:S13]  /*8bc0*/  ISETP.NE.AND P0, PT, R13, UR5, PT ;  /* 0x000000050d007c0c */ /* 0x000fda000bf05270 */
[----:B------:R-:W-:Y:S05]  /*8bd0*/  @!P0 EXIT ;  /* 0x000000000000894d */ /* 0x000fea0003800000 */
[----:B------:R-:W-:Y:S01]  /*8be0*/  VIADD R0, R0, 0x1 ;  /* 0x0000000100007836 */ /* 0x000fe20000000000 */
[----:B------:R-:W-:Y:S01]  /*8bf0*/  UMOV UR4, UR5 ;  /* 0x0000000500047c82 */ /* 0x000fe20008000000 */
[----:B------:R-:W-:Y:S05]  /*8c00*/  BRA `(.L_x_427) ;  /* 0xfffffffc00847947 */ /* 0x000fea000383ffff */
.L_x_410:
[C---:B------:R-:W-:Y:S01]  /*8c10*/  ISETP.GE.U32.AND P0, PT, R12.reuse, 0x4, PT ;  /* 0x000000040c00780c */ /* 0x040fe20003f06070 */
[----:B------:R-:W-:Y:S01]  /*8c20*/  HFMA2 R0, -RZ, RZ, 0, 0 ;  /* 0x00000000ff007431 */ /* 0x000fe200000001ff */
        /* <DEDUP_REMOVED lines=12> */
.L_x_439:
[----:B------:R-:W-:Y:S04]  /*8cf0*/  BSSY.RECONVERGENT B0, `(.L_x_431) ;  /* 0x000000e000007945 */ /* 0x000fe80003800200 */
[----:B0123--:R-:W-:Y:S05]  /*8d00*/  @!P3 BRA `(.L_x_432) ;  /* 0x000000000030b947 */ /* 0x00ffea0003800000 */
[----:B------:R-:W-:-:S04]  /*8d10*/  SHF.L.U32 R2, R3, 0x2, RZ ;  /* 0x0000000203027819 */ /* 0x000fc800000006ff */
[C---:B------:R-:W-:Y:S02]  /*8d20*/  ISETP.EQ.AND P2, PT, R2.reuse, -0xc, PT ;  /* 0xfffffff40200780c */ /* 0x040fe40003f42270 */
[C---:B------:R-:W-:Y:S02]  /*8d30*/  ISETP.EQ.AND P5, PT, R2.reuse, -0x8, PT ;  /* 0xfffffff80200780c */ /* 0x040fe40003fa2270 */
[C---:B------:R-:W-:Y:S02]  /*8d40*/  ISETP.EQ.AND P4, PT, R2.reuse, -0x4, PT ;  /* 0xfffffffc0200780c */ /* 0x040fe40003f82270 */
[----:B------:R-:W-:-:S07]  /*8d50*/  ISETP.EQ.AND P1, PT, R2, RZ, PT ;  /* 0x000000ff0200720c */ /* 0x000fce0003f22270 */
[----:B------:R-:W-:Y:S01]  /*8d60*/  @P2 IMAD.MOV.U32 R5, RZ, RZ, R7 ;  /* 0x000000ffff052224 */ /* 0x000fe200078e0007 */
[----:B------:R-:W-:Y:S02]  /*8d70*/  ISETP.EQ.AND P2, PT, R2, 0x4, PT ;  /* 0x000000040200780c */ /* 0x000fe40003f42270 */
[----:B------:R-:W-:Y:S01]  /*8d80*/  @P5 MOV R5, R8 ;  /* 0x0000000800055202 */ /* 0x000fe20000000f00 */
[----:B------:R-:W-:Y:S02]  /*8d90*/  @P4 IMAD.MOV.U32 R5, RZ, RZ, R9 ;  /* 0x000000ffff054224 */ /* 0x000fe400078e0009 */
[----:B------:R-:W-:-:S08]  /*8da0*/  @P1 MOV R5, R10 ;  /* 0x0000000a00051202 */ /* 0x000fd00000000f00 */
[----:B------:R-:W-:-:S05]  /*8db0*/  @P2 IMAD.MOV.U32 R5, RZ, RZ, R11 ;  /* 0x000000ffff052224 */ /* 0x000fca00078e000b */
[----:B------:R0:W-:Y:S02]  /*8dc0*/  STG.E desc[UR6][R20.64], R5 ;  /* 0x0000000514007986 */ /* 0x0001e4000c101906 */
.L_x_432:
[----:B------:R-:W-:Y:S05]  /*8dd0*/  BSYNC.RECONVERGENT B0 ;  /* 0x0000000000007941 */ /* 0x000fea0003800200 */
.L_x_431:
[----:B------:R-:W-:Y:S04]  /*8de0*/  BSSY.RECONVERGENT B0, `(.L_x_433) ;  /* 0x000000f000007945 */ /* 0x000fe80003800200 */
[----:B------:R-:W-:Y:S05]  /*8df0*/  @!P3 BRA `(.L_x_434) ;  /* 0x000000000034b947 */ /* 0x000fea0003800000 */
[----:B------:R-:W-:-:S05]  /*8e00*/  IADD3 R2, PT, PT, R3, 0x4, RZ ;  /* 0x0000000403027810 */ /* 0x000fca0007ffe0ff */
[----:B------:R-:W-:-:S05]  /*8e10*/  IMAD.SHL.U32 R2, R2, 0x4, RZ ;  /* 0x0000000402027824 */ /* 0x000fca00078e00ff */
[C---:B------:R-:W-:Y:S02]  /*8e20*/  ISETP.EQ.AND P2, PT, R2.reuse, -0xc, PT ;  /* 0xfffffff40200780c */ /* 0x040fe40003f42270 */
[C---:B------:R-:W-:Y:S02]  /*8e30*/  ISETP.EQ.AND P5, PT, R2.reuse, -0x8, PT ;  /* 0xfffffff80200780c */ /* 0x040fe40003fa2270 */
[C---:B------:R-:W-:Y:S02]  /*8e40*/  ISETP.EQ.AND P4, PT, R2.reuse, -0x4, PT ;  /* 0xfffffffc0200780c */ /* 0x040fe40003f82270 */
[----:B------:R-:W-:-:S07]  /*8e50*/  ISETP.EQ.AND P1, PT, R2, RZ, PT ;  /* 0x000000ff0200720c */ /* 0x000fce0003f22270 */
[----:B0-----:R-:W-:Y:S02]  /*8e60*/  @P2 MOV R5, R7 ;  /* 0x0000000700052202 */ /* 0x001fe40000000f00 */
[----:B------:R-:W-:Y:S01]  /*8e70*/  ISETP.EQ.AND P2, PT, R2, 0x4, PT ;  /* 0x000000040200780c */ /* 0x000fe20003f42270 */
[----:B------:R-:W-:Y:S01]  /*8e80*/  @P5 IMAD.MOV.U32 R5, RZ, RZ, R8 ;  /* 0x000000ffff055224 */ /* 0x000fe200078e0008 */
[----:B------:R-:W-:Y:S02]  /*8e90*/  @P4 MOV R5, R9 ;  /* 0x0000000900054202 */ /* 0x000fe40000000f00 */
[----:B------:R-:W-:-:S09]  /*8ea0*/  @P1 IMAD.MOV.U32 R5, RZ, RZ, R10 ;  /* 0x000000ffff051224 */ /* 0x000fd200078e000a */
[----:B------:R-:W-:-:S05]  /*8eb0*/  @P2 MOV R5, R11 ;  /* 0x0000000b00052202 */ /* 0x000fca0000000f00 */
[----:B------:R1:W-:Y:S02]  /*8ec0*/  STG.E desc[UR6][R20.64], R5 ;  /* 0x0000000514007986 */ /* 0x0003e4000c101906 */
.L_x_434:
[----:B------:R-:W-:Y:S05]  /*8ed0*/  BSYNC.RECONVERGENT B0 ;  /* 0x0000000000007941 */ /* 0x000fea0003800200 */
.L_x_433:
[----:B------:R-:W-:Y:S04]  /*8ee0*/  BSSY.RECONVERGENT B0, `(.L_x_435) ;  /* 0x000000f000007945 */ /* 0x000fe80003800200 */
[----:B------:R-:W-:Y:S05]  /*8ef0*/  @!P3 BRA `(.L_x_436) ;  /* 0x000000000034b947 */ /* 0x000fea0003800000 */
[----:B------:R-:W-:-:S05]  /*8f00*/  VIADD R2, R3, 0x8 ;  /* 0x0000000803027836 */ /* 0x000fca0000000000 */
[----:B------:R-:W-:-:S04]  /*8f10*/  SHF.L.U32 R2, R2, 0x2, RZ ;  /* 0x0000000202027819 */ /* 0x000fc800000006ff */
[C---:B------:R-:W-:Y:S02]  /*8f20*/  ISETP.EQ.AND P2, PT, R2.reuse, -0xc, PT ;  /* 0xfffffff40200780c */ /* 0x040fe40003f42270 */
[C---:B------:R-:W-:Y:S02]  /*8f30*/  ISETP.EQ.AND P5, PT, R2.reuse, -0x8, PT ;  /* 0xfffffff80200780c */ /* 0x040fe40003fa2270 */
[C---:B------:R-:W-:Y:S02]  /*8f40*/  ISETP.EQ.AND P4, PT, R2.reuse, -0x4, PT ;  /* 0xfffffffc0200780c */ /* 0x040fe40003f82270 */
[----:B------:R-:W-:-:S07]  /*8f50*/  ISETP.EQ.AND P1, PT, R2, RZ, PT ;  /* 0x000000ff0200720c */ /* 0x000fce0003f22270 */
[----:B01----:R-:W-:Y:S01]  /*8f60*/  @P2 IMAD.MOV.U32 R5, RZ, RZ, R7 ;  /* 0x000000ffff052224 */ /* 0x003fe200078e0007 */
[----:B------:R-:W-:Y:S02]  /*8f70*/  ISETP.EQ.AND P2, PT, R2, 0x4, PT ;  /* 0x000000040200780c */ /* 0x000fe40003f42270 */
[----:B------:R-:W-:Y:S01]  /*8f80*/  @P5 MOV R5, R8 ;  /* 0x0000000800055202 */ /* 0x000fe20000000f00 */
[----:B------:R-:W-:Y:S02]  /*8f90*/  @P4 IMAD.MOV.U32 R5, RZ, RZ, R9 ;  /* 0x000000ffff054224 */ /* 0x000fe400078e0009 */
[----:B------:R-:W-:-:S08]  /*8fa0*/  @P1 MOV R5, R10 ;  /* 0x0000000a00051202 */ /* 0x000fd00000000f00 */
[----:B------:R-:W-:-:S05]  /*8fb0*/  @P2 IMAD.MOV.U32 R5, RZ, RZ, R11 ;  /* 0x000000ffff052224 */ /* 0x000fca00078e000b */
[----:B------:R2:W-:Y:S02]  /*8fc0*/  STG.E desc[UR6][R20.64], R5 ;  /* 0x0000000514007986 */ /* 0x0005e4000c101906 */
.L_x_436:
[----:B------:R-:W-:Y:S05]  /*8fd0*/  BSYNC.RECONVERGENT B0 ;  /* 0x0000000000007941 */ /* 0x000fea0003800200 */
.L_x_435:
        /* <DEDUP_REMOVED lines=8> */
[----:B012---:R-:W-:Y:S02]  /*9060*/  @P2 MOV R5, R7 ;  /* 0x0000000700052202 */ /* 0x007fe40000000f00 */
[----:B------:R-:W-:Y:S01]  /*9070*/  ISETP.EQ.AND P2, PT, R2, 0x4, PT ;  /* 0x000000040200780c */ /* 0x000fe20003f42270 */
[----:B------:R-:W-:Y:S01]  /*9080*/  @P5 IMAD.MOV.U32 R5, RZ, RZ, R8 ;  /* 0x000000ffff055224 */ /* 0x000fe200078e0008 */
[----:B------:R-:W-:Y:S02]  /*9090*/  @P4 MOV R5, R9 ;  /* 0x0000000900054202 */ /* 0x000fe40000000f00 */
[----:B------:R-:W-:-:S09]  /*90a0*/  @P1 IMAD.MOV.U32 R5, RZ, RZ, R10 ;  /* 0x000000ffff051224 */ /* 0x000fd200078e000a */
[----:B------:R-:W-:-:S05]  /*90b0*/  @P2 MOV R5, R11 ;  /* 0x0000000b00052202 */ /* 0x000fca0000000f00 */
[----:B------:R3:W-:Y:S02]  /*90c0*/  STG.E desc[UR6][R20.64], R5 ;  /* 0x0000000514007986 */ /* 0x0007e4000c101906 */
.L_x_438:
[----:B------:R-:W-:Y:S05]  /*90d0*/  BSYNC.RECONVERGENT B0 ;  /* 0x0000000000007941 */ /* 0x000fea0003800200 */
.L_x_437:
[----:B------:R-:W-:-:S05]  /*90e0*/  VIADD R3, R3, 0x10 ;  /* 0x0000001003037836 */ /* 0x000fca0000000000 */
[----:B------:R-:W-:-:S13]  /*90f0*/  ISETP.GE.AND P1, PT, R3, R4, PT ;  /* 0x000000040300720c */ /* 0x000fda0003f26270 */
[----:B------:R-:W-:Y:S05]  /*9100*/  @!P1 BRA `(.L_x_439) ;  /* 0xfffffff800f89947 */ /* 0x000fea000383ffff */
.L_x_430:
[----:B------:R-:W-:-:S04]  /*9110*/  IADD3 R2, PT, PT, R0, -R3, RZ ;  /* 0x8000000300027210 */ /* 0x000fc80007ffe0ff */
[----:B------:R-:W-:-:S13]  /*9120*/  ISETP.GT.AND P1, PT, R2, 0x4, PT ;  /* 0x000000040200780c */ /* 0x000fda0003f24270 */
[----:B------:R-:W-:Y:S05]  /*9130*/  @!P1 BRA `(.L_x_440) ;  /* 0x0000000000849947 */ /* 0x000fea0003800000 */
[----:B------:R-:W-:Y:S01]  /*9140*/  BSSY.RECONVERGENT B0, `(.L_x_441) ;  /* 0x0000010000007945 */ /* 0x000fe20003800200 */
[----:B------:R-:W-:Y:S01]  /*9150*/  PLOP3.LUT P0, PT, PT, PT, PT, 0x8, 0x80 ;  /* 0x000000000080781c */ /* 0x000fe20003f0e170 */
[----:B------:R-:W-:Y:S02]  /*9160*/  VIADD R2, R3, 0x4 ;  /* 0x0000000403027836 */ /* 0x000fe40000000000 */
[----:B------:R-:W-:Y:S10]  /*9170*/  @!P3 BRA `(.L_x_442) ;  /* 0x000000000030b947 */ /* 0x000ff40003800000 */
[----:B------:R-:W-:-:S04]  /*9180*/  SHF.L.U32 R3, R3, 0x2, RZ ;  /* 0x0000000203037819 */ /* 0x000fc800000006ff */
[C---:B------:R-:W-:Y:S02]  /*9190*/  ISETP.EQ.AND P2, PT, R3.reuse, -0xc, PT ;  /* 0xfffffff40300780c */ /* 0x040fe40003f42270 */
[C---:B------:R-:W-:Y:S02]  /*91a0*/  ISETP.EQ.AND P5, PT, R3.reuse, -0x8, PT ;  /* 0xfffffff80300780c */ /* 0x040fe40003fa2270 */
[C---:B------:R-:W-:Y:S02]  /*91b0*/  ISETP.EQ.AND P4, PT, R3.reuse, -0x4, PT ;  /* 0xfffffffc0300780c */ /* 0x040fe40003f82270 */
[----:B------:R-:W-:-:S07]  /*91c0*/  ISETP.EQ.AND P1, PT, R3, RZ, PT ;  /* 0x000000ff0300720c */ /* 0x000fce0003f22270 */
[----:B0123--:R-:W-:Y:S01]  /*91d0*/  @P2 IMAD.MOV.U32 R5, RZ, RZ, R7 ;  /* 0x000000ffff052224 */ /* 0x00ffe200078e0007 */
[----:B------:R-:W-:Y:S02]  /*91e0*/  ISETP.EQ.AND P2, PT, R3, 0x4, PT ;  /* 0x000000040300780c */ /* 0x000fe40003f42270 */
[----:B------:R-:W-:Y:S01]  /*91f0*/  @P5 MOV R5, R8 ;  /* 0x0000000800055202 */ /* 0x000fe20000000f00 */
[----:B------:R-:W-:Y:S02]  /*9200*/  @P4 IMAD.MOV.U32 R5, RZ, RZ, R9 ;  /* 0x000000ffff054224 */ /* 0x000fe400078e0009 */
[----:B------:R-:W-:-:S08]  /*9210*/  @P1 MOV R5, R10 ;  /* 0x0000000a00051202 */ /* 0x000fd00000000f00 */
[----:B------:R-:W-:-:S05]  /*9220*/  @P2 IMAD.MOV.U32 R5, RZ, RZ, R11 ;  /* 0x000000ffff052224 */ /* 0x000fca00078e000b */
[----:B------:R4:W-:Y:S02]  /*9230*/  STG.E desc[UR6][R20.64], R5 ;  /* 0x0000000514007986 */ /* 0x0009e4000c101906 */
.L_x_442:
[----:B------:R-:W-:Y:S05]  /*9240*/  BSYNC.RECONVERGENT B0 ;  /* 0x0000000000007941 */ /* 0x000fea0003800200 */
.L_x_441:
[----:B------:R-:W-:Y:S04]  /*9250*/  BSSY.RECONVERGENT B0, `(.L_x_443) ;  /* 0x000000e000007945 */ /* 0x000fe80003800200 */
[----:B------:R-:W-:Y:S05]  /*9260*/  @!P3 BRA `(.L_x_444) ;  /* 0x000000000030b947 */ /* 0x000fea0003800000 */
        /* <DEDUP_REMOVED lines=12> */
.L_x_444:
[----:B------:R-:W-:Y:S05]  /*9330*/  BSYNC.RECONVERGENT B0 ;  /* 0x0000000000007941 */ /* 0x000fea0003800200 */
.L_x_443:
[----:B0-----:R-:W-:-:S07]  /*9340*/  IADD3 R3, PT, PT, R2, 0x4, RZ ;  /* 0x0000000402037810 */ /* 0x001fce0007ffe0ff */
.L_x_440:
[----:B------:R-:W-:-:S13]  /*9350*/  ISETP.NE.OR P0, PT, R3, R0, P0 ;  /* 0x000000000300720c */ /* 0x000fda0000705670 */
[----:B------:R-:W-:Y:S05]  /*9360*/  @!P0 BRA `(.L_x_428) ;  /* 0x0000000000488947 */ /* 0x000fea0003800000 */
.L_x_429:
[----:B------:R-:W-:Y:S04]  /*9370*/  BSSY.RECONVERGENT B0, `(.L_x_445) ;  /* 0x000000e000007945 */ /* 0x000fe80003800200 */
[----:B------:R-:W-:Y:S05]  /*9380*/  @!P3 BRA `(.L_x_446) ;  /* 0x000000000030b947 */ /* 0x000fea0003800000 */
[----:B------:R-:W-:-:S05]  /*9390*/  IMAD.SHL.U32 R2, R3, 0x4, RZ ;  /* 0x0000000403027824 */ /* 0x000fca00078e00ff */
[C---:B------:R-:W-:Y:S02]  /*93a0*/  ISETP.EQ.AND P1, PT, R2.reuse, -0xc, PT ;  /* 0xfffffff40200780c */ /* 0x040fe40003f22270 */
[C---:B------:R-:W-:Y:S02]  /*93b0*/  ISETP.EQ.AND P4, PT, R2.reuse, -0x8, PT ;  /* 0xfffffff80200780c */ /* 0x040fe40003f82270 */
[C---:B------:R-:W-:Y:S02]  /*93c0*/  ISETP.EQ.AND P2, PT, R2.reuse, -0x4, PT ;  /* 0xfffffffc0200780c */ /* 0x040fe40003f42270 */
[----:B------:R-:W-:-:S07]  /*93d0*/  ISETP.EQ.AND P0, PT, R2, RZ, PT ;  /* 0x000000ff0200720c */ /* 0x000fce0003f02270 */
[----:B01234-:R-:W-:Y:S02]  /*93e0*/  @P1 MOV R5, R7 ;  /* 0x0000000700051202 */ /* 0x01ffe40000000f00 */
[----:B------:R-:W-:Y:S01]  /*93f0*/  ISETP.EQ.AND P1, PT, R2, 0x4, PT ;  /* 0x000000040200780c */ /* 0x000fe20003f22270 */
[----:B------:R-:W-:Y:S01]  /*9400*/  @P4 IMAD.MOV.U32 R5, RZ, RZ, R8 ;  /* 0x000000ffff054224 */ /* 0x000fe200078e0008 */
[----:B------:R-:W-:Y:S02]  /*9410*/  @P2 MOV R5, R9 ;  /* 0x0000000900052202 */ /* 0x000fe40000000f00 */
[----:B------:R-:W-:-:S09]  /*9420*/  @P0 IMAD.MOV.U32 R5, RZ, RZ, R10 ;  /* 0x000000ffff050224 */ /* 0x000fd200078e000a */
[----:B------:R-:W-:-:S05]  /*9430*/  @P1 MOV R5, R11 ;  /* 0x0000000b00051202 */ /* 0x000fca0000000f00 */
[----:B------:R0:W-:Y:S02]  /*9440*/  STG.E desc[UR6][R20.64], R5 ;  /* 0x0000000514007986 */ /* 0x0001e4000c101906 */
.L_x_446:
[----:B------:R-:W-:Y:S05]  /*9450*/  BSYNC.RECONVERGENT B0 ;  /* 0x0000000000007941 */ /* 0x000fea0003800200 */
.L_x_445:
[----:B------:R-:W-:-:S05]  /*9460*/  VIADD R3, R3, 0x4 ;  /* 0x0000000403037836 */ /* 0x000fca0000000000 */
[----:B------:R-:W-:-:S13]  /*9470*/  ISETP.NE.AND P0, PT, R3, R0, PT ;  /* 0x000000000300720c */ /* 0x000fda0003f05270 */
[----:B------:R-:W-:Y:S05]  /*9480*/  @P0 BRA `(.L_x_429) ;  /* 0xfffffffc00b80947 */ /* 0x000fea000383ffff */
.L_x_428:
[----:B------:R-:W-:-:S13]  /*9490*/  ISETP.NE.AND P0, PT, R6, RZ, PT ;  /* 0x000000ff0600720c */ /* 0x000fda0003f05270 */
[----:B------:R-:W-:Y:S05]  /*94a0*/  @!P0 EXIT ;  /* 0x000000000000894d */ /* 0x000fea0003800000 */
[----:B------:R-:W-:-:S05]  /*94b0*/  UMOV UR4, URZ ;  /* 0x000000ff00047c82 */ /* 0x000fca0008000000 */
.L_x_449:
[----:B------:R-:W-:Y:S01]  /*94c0*/  UIADD3 UR4, UPT, UPT, UR4, 0x1, URZ ;  /* 0x0000000104047890 */ /* 0x000fe2000fffe0ff */
[----:B------:R-:W-:Y:S05]  /*94d0*/  BSSY.RECONVERGENT B0, `(.L_x_447) ;  /* 0x000000f000007945 */ /* 0x000fea0003800200 */
[----:B------:R-:W-:Y:S01]  /*94e0*/  ISETP.NE.AND P5, PT, R6, UR4, PT ;  /* 0x0000000406007c0c */ /* 0x000fe2000bfa5270 */
[----:B0-----:R-:W-:-:S12]  /*94f0*/  @!P3 BRA `(.L_x_448) ;  /* 0x000000000030b947 */ /* 0x001fd80003800000 */
[----:B------:R-:W-:-:S04]  /*9500*/  SHF.L.U32 R2, R0, 0x2, RZ ;  /* 0x0000000200027819 */ /* 0x000fc800000006ff */
        /* <DEDUP_REMOVED lines=8> */
[----:B------:R-:W-:-:S08]  /*9590*/  @P4 MOV R3, R10 ;  /* 0x0000000a00034202 */ /* 0x000fd00000000f00 */
[----:B------:R-:W-:-:S05]  /*95a0*/  @P0 IMAD.MOV.U32 R3, RZ, RZ, R11 ;  /* 0x000000ffff030224 */ /* 0x000fca00078e000b */
[----:B------:R0:W-:Y:S02]  /*95b0*/  STG.E desc[UR6][R20.64], R3 ;  /* 0x0000000314007986 */ /* 0x0001e4000c101906 */
.L_x_448:
[----:B------:R-:W-:Y:S05]  /*95c0*/  BSYNC.RECONVERGENT B0 ;  /* 0x0000000000007941 */ /* 0x000fea0003800200 */
.L_x_447:
[----:B------:R-:W-:Y:S01]  /*95d0*/  IADD3 R0, PT, PT, R0, 0x1, RZ ;  /* 0x0000000100007810 */ /* 0x000fe20007ffe0ff */
[----:B------:R-:W-:Y:S06]  /*95e0*/  @P5 BRA `(.L_x_449) ;  /* 0xfffffffc00b45947 */ /* 0x000fec000383ffff */
[----:B------:R-:W-:Y:S05]  /*95f0*/  EXIT ;  /* 0x000000000000794d */ /* 0x000fea0003800000 */
.L_x_450:
        /* <DEDUP_REMOVED lines=16> */
.L_x_613:


//--------------------- .text._Z9first_jjbPfS_S_S_iiiiiiibb --------------------------
	.section	.text._Z9first_jjbPfS_S_S_iiiiiiibb,"ax",@progbits
	.align	128
        .global         _Z9first_jjbPfS_S_S_iiiiiiibb
        .type           _Z9first_jjbPfS_S_S_iiiiiiibb,@function
        .size           _Z9first_jjbPfS_S_S_iiiiiiibb,(.L_x_614 - _Z9first_jjbPfS_S_S_iiiiiiibb)
        .other          _Z9first_jjbPfS_S_S_iiiiiiibb,@"STO_CUDA_ENTRY STV_DEFAULT"
_Z9first_jjbPfS_S_S_iiiiiiibb:
.text._Z9first_jjbPfS_S_S_iiiiiiibb:
[----:B------:R-:W-:Y:S01]  /*0000*/  LDC R1, c[0x0][0x37c] ;  /* 0x0000df00ff017b82 */ /* 0x000fe20000000800 */
[----:B------:R-:W0:Y:S07]  /*0010*/  S2R R7, SR_TID.X ;  /* 0x0000000000077919 */ /* 0x000e2e0000002100 */
[----:B------:R-:W0:Y:S01]  /*0020*/  S2UR UR4, SR_CTAID.Y ;  /* 0x00000000000479c3 */ /* 0x000e220000002600 */
[----:B------:R-:W1:Y:S01]  /*0030*/  LDCU.64 UR8, c[0x0][0x3a8] ;  /* 0x00007500ff0877ac */ /* 0x000e620008000a00 */
[----:B------:R-:W-:Y:S01]  /*0040*/  BSSY.RECONVERGENT B0, `(.L_x_451) ;  /* 0x0000034000007945 */ /* 0x000fe20003800200 */
[----:B------:R-:W2:Y:S05]  /*0050*/  S2R R8, SR_TID.Y ;  /* 0x0000000000087919 */ /* 0x000eaa0000002200 */
[----:B------:R-:W0:Y:S08]  /*0060*/  LDC R0, c[0x0][0x360] ;  /* 0x0000d800ff007b82 */ /* 0x000e300000000800 */
[----:B------:R-:W3:Y:S08]  /*0070*/  LDC.64 R22, c[0x0][0x3b0] ;  /* 0x0000ec00ff167b82 */ /* 0x000ef00000000a00 */
[----:B------:R-:W4:Y:S08]  /*0080*/  LDC R14, c[0x0][0x3a4] ;  /* 0x0000e900ff0e7b82 */ /* 0x000f300000000800 */
[----:B------:R-:W2:Y:S01]  /*0090*/  S2UR UR5, SR_CTAID.Z ;  /* 0x00000000000579c3 */ /* 0x000ea20000002700 */
[----:B0-----:R-:W-:-:S04]  /*00a0*/  IMAD R7, R0, UR4, R7 ;  /* 0x0000000400077c24 */ /* 0x001fc8000f8e0207 */
[----:B-1----:R-:W-:-:S03]  /*00b0*/  IMAD R21, R7, UR9, RZ ;  /* 0x0000000907157c24 */ /* 0x002fc6000f8e02ff */
[----:B------:R-:W2:Y:S01]  /*00c0*/  LDC R3, c[0x0][0x364] ;  /* 0x0000d900ff037b82 */ /* 0x000ea20000000800 */
[C---:B---3--:R-:W-:Y:S01]  /*00d0*/  IMAD.IADD R2, R21.reuse, 0x1, -R22 ;  /* 0x0000000115027824 */ /* 0x048fe200078e0a16 */
[----:B------:R-:W-:Y:S02]  /*00e0*/  IADD3 R0, PT, PT, -R22, UR8, RZ ;  /* 0x0000000816007c10 */ /* 0x000fe4000fffe1ff */
[----:B------:R-:W-:Y:S02]  /*00f0*/  ISETP.GE.AND P2, PT, R21, R22, PT ;  /* 0x000000161500720c */ /* 0x000fe40003f46270 */
[----:B------:R-:W-:Y:S01]  /*0100*/  ISETP.GE.AND P3, PT, R7, R0, PT ;  /* 0x000000000700720c */ /* 0x000fe20003f66270 */
[----:B----4-:R-:W-:Y:S01]  /*0110*/  IMAD R9, R14, 0x3, RZ ;  /* 0x000000030e097824 */ /* 0x010fe200078e02ff */
[----:B------:R-:W0:Y:S03]  /*0120*/  LDC R12, c[0x0][0x3a0] ;  /* 0x0000e800ff0c7b82 */ /* 0x000e260000000800 */
[----:B------:R-:W-:-:S02]  /*0130*/  IMAD R4, R2, R9, RZ ;  /* 0x0000000902047224 */ /* 0x000fc400078e02ff */
[----:B------:R-:W1:Y:S03]  /*0140*/  S2R R2, SR_CTAID.X ;  /* 0x0000000000027919 */ /* 0x000e660000002500 */
[----:B------:R-:W-:Y:S01]  /*0150*/  VIMNMX R10, PT, PT, RZ, R4, !PT ;  /* 0x00000004ff0a7248 */ /* 0x000fe20007fe0100 */
[----:B--2---:R-:W-:-:S04]  /*0160*/  IMAD R8, R3, UR5, R8 ;  /* 0x0000000503087c24 */ /* 0x004fc8000f8e0208 */
[C---:B------:R-:W-:Y:S01]  /*0170*/  IMAD R15, R8.reuse, UR9, RZ ;  /* 0x00000009080f7c24 */ /* 0x040fe2000f8e02ff */
[----:B------:R-:W-:Y:S01]  /*0180*/  ISETP.GE.AND P0, PT, R8, R0, PT ;  /* 0x000000000800720c */ /* 0x000fe20003f06270 */
[----:B------:R-:W-:Y:S01]  /*0190*/  IMAD.IADD R0, R22, 0x1, -R21 ;  /* 0x0000000116007824 */ /* 0x000fe200078e0a15 */
[----:B0-----:R-:W-:-:S04]  /*01a0*/  ISETP.GE.AND P1, PT, R12, 0x1, PT ;  /* 0x000000010c00780c */ /* 0x001fc80003f26270 */
[----:B------:R-:W-:Y:S02]  /*01b0*/  SEL R0, R0, RZ, !P2 ;  /* 0x000000ff00007207 */ /* 0x000fe40005000000 */
[----:B------:R-:W-:-:S03]  /*01c0*/  IADD3 R6, PT, PT, R15, -R22, RZ ;  /* 0x800000160f067210 */ /* 0x000fc60007ffe0ff */
[----:B------:R-:W-:Y:S01]  /*01d0*/  IMAD.IADD R3, R23, 0x1, -R0 ;  /* 0x0000000117037824 */ /* 0x000fe200078e0a00 */
[----:B-1----:R-:W-:Y:S06]  /*01e0*/  @!P3 BRA `(.L_x_452) ;  /* 0x000000000064b947 */ /* 0x002fec0003800000 */
[-C--:B------:R-:W-:Y:S02]  /*01f0*/  IABS R16, R9.reuse ;  /* 0x0000000900107213 */ /* 0x080fe40000000000 */
[----:B------:R-:W-:Y:S02]  /*0200*/  IABS R18, R10 ;  /* 0x0000000a00127213 */ /* 0x000fe40000000000 */
[----:B------:R-:W0:Y:S01]  /*0210*/  I2F.RP R3, R16 ;  /* 0x0000001000037306 */ /* 0x000e220000209400 */
[----:B------:R-:W-:-:S07]  /*0220*/  IABS R13, R9 ;  /* 0x00000009000d7213 */ /* 0x000fce0000000000 */
[----:B0-----:R-:W0:Y:S02]  /*0230*/  MUFU.RCP R3, R3 ;  /* 0x0000000300037308 */ /* 0x001e240000001000 */
[----:B0-----:R-:W-:Y:S02]  /*0240*/  VIADD R4, R3, 0xffffffe ;  /* 0x0ffffffe03047836 */ /* 0x001fe40000000000 */
[----:B------:R-:W-:-:S04]  /*0250*/  IMAD.MOV R3, RZ, RZ, -R13 ;  /* 0x000000ffff037224 */ /* 0x000fc800078e0a0d */
[----:B------:R0:W1:Y:S02]  /*0260*/  F2I.FTZ.U32.TRUNC.NTZ R5, R4 ;  /* 0x0000000400057305 */ /* 0x000064000021f000 */
[----:B0-----:R-:W-:Y:S01]  /*0270*/  IMAD.MOV.U32 R4, RZ, RZ, RZ ;  /* 0x000000ffff047224 */ /* 0x001fe200078e00ff */
[----:B-1----:R-:W-:-:S05]  /*0280*/  IADD3 R11, PT, PT, RZ, -R5, RZ ;  /* 0x80000005ff0b7210 */ /* 0x002fca0007ffe0ff */
[----:B------:R-:W-:-:S04]  /*0290*/  IMAD R11, R11, R16, RZ ;  /* 0x000000100b0b7224 */ /* 0x000fc800078e02ff */
[----:B------:R-:W-:-:S06]  /*02a0*/  IMAD.HI.U32 R5, R5, R11, R4 ;  /* 0x0000000b05057227 */ /* 0x000fcc00078e0004 */
[----:B------:R-:W-:-:S04]  /*02b0*/  IMAD.HI.U32 R5, R5, R18, RZ ;  /* 0x0000001205057227 */ /* 0x000fc800078e00ff */
        /* <DEDUP_REMOVED lines=12> */
.L_x_452:
[----:B------:R-:W-:Y:S05]  /*0380*/  BSYNC.RECONVERGENT B0 ;  /* 0x0000000000007941 */ /* 0x000fea0003800200 */
.L_x_451:
[----:B------:R-:W-:Y:S01]  /*0390*/  IMAD R6, R6, 0x3, RZ ;  /* 0x0000000306067824 */ /* 0x000fe200078e02ff */
[----:B------:R-:W-:Y:S06]  /*03a0*/  @!P1 EXIT ;  /* 0x000000000000994d */ /* 0x000fec0003800000 */
[----:B------:R-:W0:Y:S01]  /*03b0*/  LDC R27, c[0x0][0x3b8] ;  /* 0x0000ee00ff1b7b82 */ /* 0x000e220000000800 */
[----:B------:R-:W-:Y:S01]  /*03c0*/  IMAD.IADD R4, R22, 0x1, -R15 ;  /* 0x0000000116047824 */ /* 0x000fe200078e0a0f */
[----:B------:R-:W-:Y:S01]  /*03d0*/  ISETP.GE.AND P1, PT, R15, R22, PT ;  /* 0x000000160f00720c */ /* 0x000fe20003f26270 */
[----:B------:R-:W-:Y:S01]  /*03e0*/  IMAD R7, R2, UR8, R7 ;  /* 0x0000000802077c24 */ /* 0x000fe2000f8e0207 */
[----:B------:R-:W-:Y:S01]  /*03f0*/  VIMNMX R5, PT, PT, RZ, R6, !PT ;  /* 0x00000006ff057248 */ /* 0x000fe20007fe0100 */
[----:B------:R-:W1:Y:S01]  /*0400*/  LDCU.64 UR6, c[0x0][0x358] ;  /* 0x00006b00ff0677ac */ /* 0x000e620008000a00 */
[----:B------:R-:W-:Y:S01]  /*0410*/  SEL R4, R4, RZ, !P1 ;  /* 0x000000ff04047207 */ /* 0x000fe20004800000 */
[----:B------:R-:W-:Y:S01]  /*0420*/  IMAD R7, R7, UR8, R8 ;  /* 0x0000000807077c24 */ /* 0x000fe2000f8e0208 */
[----:B------:R-:W2:Y:S01]  /*0430*/  LDC.64 R24, c[0x0][0x398] ;  /* 0x0000e600ff187b82 */ /* 0x000ea20000000a00 */
[----:B------:R-:W-:Y:S01]  /*0440*/  @P0 IMAD.HI.U32 R9, R5, 0x55555556, RZ ;  /* 0x5555555605090827 */ /* 0x000fe200078e00ff */
[----:B------:R-:W-:-:S03]  /*0450*/  IADD3 R6, PT, PT, -R4, R23, RZ ;  /* 0x0000001704067210 */ /* 0x000fc60007ffe1ff */
[----:B------:R-:W-:Y:S02]  /*0460*/  @P0 IMAD.IADD R6, R14, 0x1, -R9 ;  /* 0x000000010e060824 */ /* 0x000fe400078e0a09 */
[----:B------:R-:W-:Y:S01]  /*0470*/  IMAD.IADD R5, R10, 0x1, R5 ;  /* 0x000000010a057824 */ /* 0x000fe200078e0205 */
[----:B------:R-:W-:Y:S02]  /*0480*/  CS2R R10, SRZ ;  /* 0x00000000000a7805 */ /* 0x000fe4000001ff00 */
[----:B------:R-:W-:-:S04]  /*0490*/  VIMNMX R9, PT, PT, R6, R3, PT ;  /* 0x0000000306097248 */ /* 0x000fc80003fe0100 */
[----:B------:R-:W-:Y:S02]  /*04a0*/  ISETP.GT.AND P3, PT, R9, RZ, PT ;  /* 0x000000ff0900720c */ /* 0x000fe40003f64270 */
[----:B------:R-:W-:Y:S02]  /*04b0*/  CS2R R8, SRZ ;  /* 0x0000000000087805 */ /* 0x000fe4000001ff00 */
[----:B0-----:R-:W-:Y:S01]  /*04c0*/  ISETP.GE.AND P0, PT, R27, 0x1, PT ;  /* 0x000000011b00780c */ /* 0x001fe20003f06270 */
[----:B--2---:R-:W-:-:S04]  /*04d0*/  IMAD.WIDE R24, R7, 0x4, R24 ;  /* 0x0000000407187825 */ /* 0x004fc800078e0218 */
[----:B------:R-:W-:-:S08]  /*04e0*/  HFMA2 R7, -RZ, RZ, 0, 0 ;  /* 0x00000000ff077431 */ /* 0x000fd000000001ff */
[----:B-1----:R-:W-:Y:S05]  /*04f0*/  @!P0 BRA `(.L_x_453) ;  /* 0x00000038001c8947 */ /* 0x002fea0003800000 */
[----:B------:R-:W0:Y:S01]  /*0500*/  LDCU.U8 UR4, c[0x0][0x3bc] ;  /* 0x00007780ff0477ac */ /* 0x000e220008000000 */
[----:B------:R-:W-:Y:S01]  /*0510*/  IMAD R12, R2, R27, RZ ;  /* 0x0000001b020c7224 */ /* 0x000fe200078e02ff */
[----:B0-----:R-:W-:-:S04]  /*0520*/  UPRMT UR4, UR4, 0x8880, URZ ;  /* 0x0000888004047896 */ /* 0x001fc800080000ff */
[----:B------:R-:W-:-:S09]  /*0530*/  UISETP.NE.AND UP0, UPT, UR4, 0x1, UPT ;  /* 0x000000010400788c */ /* 0x000fd2000bf05270 */
[----:B------:R-:W-:Y:S05]  /*0540*/  BRA.U UP0, `(.L_x_454) ;  /* 0x0000001d00807547 */ /* 0x000fea000b800000 */
[----:B------:R-:W0:Y:S01]  /*0550*/  LDCU.S8 UR4, c[0x0][0x3bd] ;  /* 0x000077a0ff0477ac */ /* 0x000e220008000200 */
[----:B------:R-:W-:Y:S01]  /*0560*/  VIADD R13, R27, 0xffffffff ;  /* 0xffffffff1b0d7836 */ /* 0x000fe20000000000 */
[----:B0-----:R-:W-:-:S09]  /*0570*/  UISETP.NE.AND UP0, UPT, UR4, 0x1, UPT ;  /* 0x000000010400788c */ /* 0x001fd2000bf05270 */
[----:B------:R-:W-:Y:S05]  /*0580*/  BRA.U UP0, `(.L_x_455) ;  /* 0x0000001100287547 */ /* 0x000fea000b800000 */
[-C--:B------:R-:W-:Y:S01]  /*0590*/  VIMNMX R14, PT, PT, R15, R22.reuse, !PT ;  /* 0x000000160f0e7248 */ /* 0x080fe20007fe0100 */
[C---:B------:R-:W-:Y:S01]  /*05a0*/  VIADD R17, R12.reuse, 0x3 ;  /* 0x000000030c117836 */ /* 0x040fe20000000000 */
[----:B------:R-:W-:Y:S01]  /*05b0*/  ISETP.GE.U32.AND P0, PT, R13, 0x7, PT ;  /* 0x000000070d00780c */ /* 0x000fe20003f06070 */
[----:B------:R-:W-:Y:S01]  /*05c0*/  VIADD R19, R12, 0x4 ;  /* 0x000000040c137836 */ /* 0x000fe20000000000 */
[C---:B------:R-:W-:Y:S01]  /*05d0*/  VIMNMX R22, PT, PT, R21.reuse, R22, !PT ;  /* 0x0000001615167248 */ /* 0x040fe20007fe0100 */
[----:B------:R-:W-:Y:S01]  /*05e0*/  IMAD.IADD R13, R14, 0x1, -R15 ;  /* 0x000000010e0d7824 */ /* 0x000fe200078e0a0f */
[C---:B------:R-:W-:Y:S01]  /*05f0*/  IADD3 R15, PT, PT, R12.reuse, 0x2, RZ ;  /* 0x000000020c0f7810 */ /* 0x040fe20007ffe0ff */
[CC--:B------:R-:W-:Y:S01]  /*0600*/  IMAD R14, R12.reuse, R23.reuse, R23 ;  /* 0x000000170c0e7224 */ /* 0x0c0fe200078e0217 */
[C---:B------:R-:W-:Y:S01]  /*0610*/  IADD3 R26, PT, PT, R12.reuse, 0x5, RZ ;  /* 0x000000050c1a7810 */ /* 0x040fe20007ffe0ff */
[C---:B------:R-:W-:Y:S02]  /*0620*/  VIADD R28, R12.reuse, 0x6 ;  /* 0x000000060c1c7836 */ /* 0x040fe40000000000 */
[----:B------:R-:W-:Y:S01]  /*0630*/  VIADD R29, R12, 0x7 ;  /* 0x000000070c1d7836 */ /* 0x000fe20000000000 */
[----:B------:R-:W-:Y:S01]  /*0640*/  IADD3 R14, PT, PT, -R21, R22, R14 ;  /* 0x00000016150e7210 */ /* 0x000fe20007ffe10e */
[----:B------:R-:W-:-:S02]  /*0650*/  IMAD R16, R15, R23, R22 ;  /* 0x000000170f107224 */ /* 0x000fc400078e0216 */
[-CC-:B------:R-:W-:Y:S02]  /*0660*/  IMAD R18, R17, R23.reuse, R22.reuse ;  /* 0x0000001711127224 */ /* 0x180fe400078e0216 */
[-CC-:B------:R-:W-:Y:S01]  /*0670*/  IMAD R20, R19, R23.reuse, R22.reuse ;  /* 0x0000001713147224 */ /* 0x180fe200078e0216 */
[----:B------:R-:W-:Y:S01]  /*0680*/  IADD3 R15, PT, PT, -R21, R16, RZ ;  /* 0x00000010150f7210 */ /* 0x000fe20007ffe1ff */
[-CC-:B------:R-:W-:Y:S02]  /*0690*/  IMAD R26, R26, R23.reuse, R22.reuse ;  /* 0x000000171a1a7224 */ /* 0x180fe400078e0216 */
[-CC-:B------:R-:W-:Y:S02]  /*06a0*/  IMAD R28, R28, R23.reuse, R22.reuse ;  /* 0x000000171c1c7224 */ /* 0x180fe400078e0216 */
[-CC-:B------:R-:W-:Y:S02]  /*06b0*/  IMAD R30, R29, R23.reuse, R22.reuse ;  /* 0x000000171d1e7224 */ /* 0x180fe400078e0216 */
[----:B------:R-:W-:-:S02]  /*06c0*/  IMAD R22, R12, R23, R22 ;  /* 0x000000170c167224 */ /* 0x000fc400078e0216 */
[--C-:B------:R-:W-:Y:S01]  /*06d0*/  IMAD.IADD R16, R18, 0x1, -R21.reuse ;  /* 0x0000000112107824 */ /* 0x100fe200078e0a15 */
[C---:B------:R-:W-:Y:S01]  /*06e0*/  IADD3 R18, PT, PT, -R21.reuse, R26, RZ ;  /* 0x0000001a15127210 */ /* 0x040fe20007ffe1ff */
[--C-:B------:R-:W-:Y:S02]  /*06f0*/  IMAD.IADD R17, R20, 0x1, -R21.reuse ;  /* 0x0000000114117824 */ /* 0x100fe400078e0a15 */
[--C-:B------:R-:W-:Y:S02]  /*0700*/  IMAD.IADD R19, R28, 0x1, -R21.reuse ;  /* 0x000000011c137824 */ /* 0x100fe400078e0a15 */
[----:B------:R-:W-:Y:S01]  /*0710*/  IMAD.IADD R20, R30, 0x1, -R21 ;  /* 0x000000011e147824 */ /* 0x000fe200078e0a15 */
[----:B------:R-:W-:Y:S01]  /*0720*/  IADD3 R21, PT, PT, -R21, R22, RZ ;  /* 0x0000001615157210 */ /* 0x000fe20007ffe1ff */
[----:B------:R-:W-:Y:S01]  /*0730*/  IMAD R22, R23, R23, RZ ;  /* 0x0000001717167224 */ /* 0x000fe200078e02ff */
[----:B------:R-:W-:Y:S01]  /*0740*/  LOP3.LUT R23, R27, 0x7ffffff8, RZ, 0xc0, !PT ;  /* 0x7ffffff81b177812 */ /* 0x000fe200078ec0ff */
[----:B------:R-:W-:-:S07]  /*0750*/  IMAD.MOV.U32 R34, RZ, RZ, RZ ;  /* 0x000000ffff227224 */ /* 0x000fce00078e00ff */
.L_x_470:
[----:B------:R-:W-:Y:S01]  /*0760*/  ISETP.GT.AND P1, PT, R3, RZ, PT ;  /* 0x000000ff0300720c */ /* 0x000fe20003f24270 */
[----:B------:R-:W-:-:S12]  /*0770*/  BSSY.RECONVERGENT B0, `(.L_x_456) ;  /* 0x00000ca000007945 */ /* 0x000fd80003800200 */
[----:B0-----:R-:W-:Y:S05]  /*0780*/  @!P1 BRA `(.L_x_457) ;  /* 0x0000000c00209947 */ /* 0x001fea0003800000 */
[----:B------:R-:W-:-:S07]  /*0790*/  IMAD.MOV.U32 R35, RZ, RZ, RZ ;  /* 0x000000ffff237224 */ /* 0x000fce00078e00ff */
.L_x_467:
[----:B------:R-:W-:Y:S01]  /*07a0*/  ISETP.GT.AND P1, PT, R6, RZ, PT ;  /* 0x000000ff0600720c */ /* 0x000fe20003f24270 */
[----:B------:R-:W-:-:S12]  /*07b0*/  BSSY.RECONVERGENT B1, `(.L_x_458) ;  /* 0x00000c2000017945 */ /* 0x000fd80003800200 */
[----:B------:R-:W-:Y:S05]  /*07c0*/  @!P1 BRA `(.L_x_459) ;  /* 0x0000000c00009947 */ /* 0x000fea0003800000 */
[----:B------:R-:W-:Y:S01]  /*07d0*/  SHF.L.U32 R26, R34, 0x2, RZ ;  /* 0x00000002221a7819 */ /* 0x000fe200000006ff */
[----:B------:R-:W0:Y:S01]  /*07e0*/  LDCU UR4, c[0x0][0x3b4] ;  /* 0x00007680ff0477ac */ /* 0x000e220008000800 */
[----:B------:R-:W-:Y:S01]  /*07f0*/  IMAD.IADD R36, R21, 0x1, R35 ;  /* 0x0000000115247824 */ /* 0x000fe200078e0223 */
[----:B------:R-:W-:Y:S01]  /*0800*/  BSSY.RECONVERGENT B2, `(.L_x_460) ;  /* 0x00000b1000027945 */ /* 0x000fe20003800200 */
[C---:B------:R-:W-:Y:S01]  /*0810*/  ISETP.EQ.AND P1, PT, R26.reuse, RZ, PT ;  /* 0x000000ff1a00720c */ /* 0x040fe20003f22270 */
[----:B------:R-:W-:Y:S01]  /*0820*/  IMAD.MOV.U32 R37, RZ, RZ, RZ ;  /* 0x000000ffff257224 */ /* 0x000fe200078e00ff */
[C---:B------:R-:W-:Y:S02]  /*0830*/  ISETP.EQ.AND P2, PT, R26.reuse, 0x4, PT ;  /* 0x000000041a00780c */ /* 0x040fe40003f42270 */
[C---:B------:R-:W-:Y:S02]  /*0840*/  ISETP.EQ.AND P4, PT, R26.reuse, 0x8, PT ;  /* 0x000000081a00780c */ /* 0x040fe40003f82270 */
[----:B------:R-:W-:-:S07]  /*0850*/  ISETP.EQ.AND P5, PT, R26, 0xc, PT ;  /* 0x0000000c1a00780c */ /* 0x000fce0003fa2270 */
[----:B------:R-:W-:Y:S01]  /*0860*/  @P1 IMAD.MOV.U32 R46, RZ, RZ, R7 ;  /* 0x000000ffff2e1224 */ /* 0x000fe200078e0007 */
[----:B------:R-:W-:Y:S01]  /*0870*/  ISETP.EQ.AND P1, PT, R26, 0x10, PT ;  /* 0x000000101a00780c */ /* 0x000fe20003f22270 */
[----:B------:R-:W-:Y:S02]  /*0880*/  @P2 IMAD.MOV.U32 R46, RZ, RZ, R8 ;  /* 0x000000ffff2e2224 */ /* 0x000fe400078e0008 */
[----:B------:R-:W-:Y:S01]  /*0890*/  @P4 MOV R46, R9 ;  /* 0x00000009002e4202 */ /* 0x000fe20000000f00 */
[----:B0-----:R-:W-:Y:S02]  /*08a0*/  IMAD R36, R36, UR4, R13 ;  /* 0x0000000424247c24 */ /* 0x001fe4000f8e020d */
[----:B------:R-:W-:-:S07]  /*08b0*/  @P5 IMAD.MOV.U32 R46, RZ, RZ, R10 ;  /* 0x000000ffff2e5224 */ /* 0x000fce00078e000a */
[----:B------:R-:W-:-:S07]  /*08c0*/  @P1 MOV R46, R11 ;  /* 0x0000000b002e1202 */ /* 0x000fce0000000f00 */
.L_x_466:
[----:B------:R-:W0:Y:S01]  /*08d0*/  LDC R38, c[0x0][0x3b8] ;  /* 0x0000ee00ff267b82 */ /* 0x000e220000000800 */
[----:B------:R-:W1:Y:S01]  /*08e0*/  LDCU UR4, c[0x0][0x3a4] ;  /* 0x00007480ff0477ac */ /* 0x000e620008000800 */
[----:B------:R-:W-:Y:S02]  /*08f0*/  IMAD.MOV.U32 R39, RZ, RZ, RZ ;  /* 0x000000ffff277224 */ /* 0x000fe400078e00ff */
[----:B-1----:R-:W-:-:S04]  /*0900*/  IMAD R40, R35, UR4, R37 ;  /* 0x0000000423287c24 */ /* 0x002fc8000f8e0225 */
[----:B0-----:R-:W-:Y:S01]  /*0910*/  IMAD R40, R40, R38, R5 ;  /* 0x0000002628287224 */ /* 0x001fe200078e0205 */
[----:B------:R-:W-:Y:S06]  /*0920*/  @!P0 BRA `(.L_x_461) ;  /* 0x0000000400248947 */ /* 0x000fec0003800000 */
[----:B------:R-:W0:Y:S01]  /*0930*/  LDCU UR4, c[0x0][0x3b4] ;  /* 0x00007680ff0477ac */ /* 0x000e220008000800 */
[-C--:B------:R-:W-:Y:S01]  /*0940*/  IADD3 R26, PT, PT, R14, R35.reuse, RZ ;  /* 0x000000230e1a7210 */ /* 0x080fe20007ffe0ff */
[--C-:B------:R-:W-:Y:S01]  /*0950*/  IMAD.IADD R30, R16, 0x1, R35.reuse ;  /* 0x00000001101e7824 */ /* 0x100fe200078e0223 */
[-C--:B------:R-:W-:Y:S01]  /*0960*/  IADD3 R32, PT, PT, R17, R35.reuse, RZ ;  /* 0x0000002311207210 */ /* 0x080fe20007ffe0ff */
[--C-:B------:R-:W-:Y:S01]  /*0970*/  IMAD.IADD R44, R18, 0x1, R35.reuse ;  /* 0x00000001122c7824 */ /* 0x100fe200078e0223 */
[----:B------:R-:W-:Y:S01]  /*0980*/  IADD3 R50, PT, PT, R20, R35, RZ ;  /* 0x0000002314327210 */ /* 0x000fe20007ffe0ff */
[--C-:B------:R-:W-:Y:S01]  /*0990*/  IMAD.IADD R48, R19, 0x1, R35.reuse ;  /* 0x0000000113307824 */ /* 0x100fe200078e0223 */
[----:B------:R-:W-:Y:S01]  /*09a0*/  MOV R42, R40 ;  /* 0x00000028002a7202 */ /* 0x000fe20000000f00 */
[----:B------:R-:W-:Y:S02]  /*09b0*/  IMAD.IADD R28, R15, 0x1, R35 ;  /* 0x000000010f1c7824 */ /* 0x000fe400078e0223 */
[----:B------:R-:W-:-:S02]  /*09c0*/  IMAD.MOV R41, RZ, RZ, -R23 ;  /* 0x000000ffff297224 */ /* 0x000fc400078e0a17 */
[----:B------:R-:W-:Y:S02]  /*09d0*/  IMAD.IADD R43, R36, 0x1, R37 ;  /* 0x00000001242b7824 */ /* 0x000fe400078e0225 */
[--C-:B0-----:R-:W-:Y:S02]  /*09e0*/  IMAD R30, R30, UR4, R13.reuse ;  /* 0x000000041e1e7c24 */ /* 0x101fe4000f8e020d */
[--C-:B------:R-:W-:Y:S02]  /*09f0*/  IMAD R44, R44, UR4, R13.reuse ;  /* 0x000000042c2c7c24 */ /* 0x100fe4000f8e020d */
[--C-:B------:R-:W-:Y:S01]  /*0a00*/  IMAD R48, R48, UR4, R13.reuse ;  /* 0x0000000430307c24 */ /* 0x100fe2000f8e020d */
[-C--:B------:R-:W-:Y:S01]  /*0a10*/  IADD3 R47, PT, PT, R30, R37.reuse, RZ ;  /* 0x000000251e2f7210 */ /* 0x080fe20007ffe0ff */
[--C-:B------:R-:W-:Y:S02]  /*0a20*/  IMAD R26, R26, UR4, R13.reuse ;  /* 0x000000041a1a7c24 */ /* 0x100fe4000f8e020d */
[--C-:B------:R-:W-:Y:S01]  /*0a30*/  IMAD R28, R28, UR4, R13.reuse ;  /* 0x000000041c1c7c24 */ /* 0x100fe2000f8e020d */
[----:B------:R-:W-:Y:S01]  /*0a40*/  IADD3 R53, PT, PT, R48, R37, RZ ;  /* 0x0000002530357210 */ /* 0x000fe20007ffe0ff */
[----:B------:R-:W-:-:S02]  /*0a50*/  IMAD R32, R32, UR4, R13 ;  /* 0x0000000420207c24 */ /* 0x000fc4000f8e020d */
[----:B------:R-:W-:Y:S02]  /*0a60*/  IMAD R50, R50, UR4, R13 ;  /* 0x0000000432327c24 */ /* 0x000fe4000f8e020d */
[--C-:B------:R-:W-:Y:S02]  /*0a70*/  IMAD.IADD R51, R44, 0x1, R37.reuse ;  /* 0x000000012c337824 */ /* 0x100fe400078e0225 */
[--C-:B------:R-:W-:Y:S02]  /*0a80*/  IMAD.IADD R45, R26, 0x1, R37.reuse ;  /* 0x000000011a2d7824 */ /* 0x100fe400078e0225 */
[--C-:B------:R-:W-:Y:S02]  /*0a90*/  IMAD.IADD R39, R28, 0x1, R37.reuse ;  /* 0x000000011c277824 */ /* 0x100fe400078e0225 */
[--C-:B------:R-:W-:Y:S02]  /*0aa0*/  IMAD.IADD R49, R32, 0x1, R37.reuse ;  /* 0x0000000120317824 */ /* 0x100fe400078e0225 */
[----:B------:R-:W-:-:S07]  /*0ab0*/  IMAD.IADD R44, R50, 0x1, R37 ;  /* 0x00000001322c7824 */ /* 0x000fce00078e0225 */
.L_x_462:
[----:B------:R-:W0:Y:S08]  /*0ac0*/  LDC.64 R26, c[0x0][0x390] ;  /* 0x0000e400ff1a7b82 */ /* 0x000e300000000a00 */
[----:B------:R-:W1:Y:S01]  /*0ad0*/  LDC.64 R28, c[0x0][0x388] ;  /* 0x0000e200ff1c7b82 */ /* 0x000e620000000a00 */
[----:B0-----:R-:W-:-:S06]  /*0ae0*/  IMAD.WIDE R30, R43, 0x4, R26 ;  /* 0x000000042b1e7825 */ /* 0x001fcc00078e021a */
[----:B------:R-:W2:Y:S01]  /*0af0*/  LDG.E R30, desc[UR6][R30.64] ;  /* 0x000000061e1e7981 */ /* 0x000ea2000c1e1900 */
[----:B-1----:R-:W-:-:S05]  /*0b00*/  IMAD.WIDE R28, R42, 0x4, R28 ;  /* 0x000000042a1c7825 */ /* 0x002fca00078e021c */
[----:B------:R-:W2:Y:S04]  /*0b10*/  LDG.E R33, desc[UR6][R28.64] ;  /* 0x000000061c217981 */ /* 0x000ea8000c1e1900 */
[----:B------:R-:W3:Y:S04]  /*0b20*/  LDG.E R48, desc[UR6][R28.64+0x4] ;  /* 0x000004061c307981 */ /* 0x000ee8000c1e1900 */
[----:B------:R-:W4:Y:S01]  /*0b30*/  LDG.E R50, desc[UR6][R28.64+0x8] ;  /* 0x000008061c327981 */ /* 0x000f22000c1e1900 */
[----:B--2---:R-:W-:Y:S01]  /*0b40*/  FFMA R46, R33, R30, R46 ;  /* 0x0000001e212e7223 */ /* 0x004fe2000000002e */
[----:B------:R-:W-:-:S04]  /*0b50*/  IMAD.WIDE R32, R45, 0x4, R26 ;  /* 0x000000042d207825 */ /* 0x000fc800078e021a */
[--C-:B------:R-:W-:Y:S02]  /*0b60*/  IMAD.WIDE R30, R39, 0x4, R26.reuse ;  /* 0x00000004271e7825 */ /* 0x100fe400078e021a */
[----:B------:R-:W3:Y:S04]  /*0b70*/  LDG.E R33, desc[UR6][R32.64] ;  /* 0x0000000620217981 */ /* 0x000ee8000c1e1900 */
[----:B------:R0:W4:Y:S02]  /*0b80*/  LDG.E R52, desc[UR6][R30.64] ;  /* 0x000000061e347981 */ /* 0x000124000c1e1900 */
[----:B0-----:R-:W-:-:S06]  /*0b90*/  IMAD.WIDE R30, R49, 0x4, R26 ;  /* 0x00000004311e7825 */ /* 0x001fcc00078e021a */
[----:B------:R-:W2:Y:S01]  /*0ba0*/  LDG.E R31, desc[UR6][R30.64] ;  /* 0x000000061e1f7981 */ /* 0x000ea2000c1e1900 */
[----:B---3--:R-:W-:Y:S01]  /*0bb0*/  FFMA R46, R48, R33, R46 ;  /* 0x00000021302e7223 */ /* 0x008fe2000000002e */
[----:B------:R-:W-:Y:S02]  /*0bc0*/  IMAD.WIDE R32, R47, 0x4, R26 ;  /* 0x000000042f207825 */ /* 0x000fe400078e021a */
[----:B------:R-:W3:Y:S02]  /*0bd0*/  LDG.E R48, desc[UR6][R28.64+0xc] ;  /* 0x00000c061c307981 */ /* 0x000ee4000c1e1900 */
[----:B----4-:R-:W-:Y:S02]  /*0be0*/  FFMA R46, R50, R52, R46 ;  /* 0x00000034322e7223 */ /* 0x010fe4000000002e */
[----:B------:R0:W3:Y:S04]  /*0bf0*/  LDG.E R50, desc[UR6][R32.64] ;  /* 0x0000000620327981 */ /* 0x0000e8000c1e1900 */
[----:B------:R-:W2:Y:S01]  /*0c00*/  LDG.E R52, desc[UR6][R28.64+0x10] ;  /* 0x000010061c347981 */ /* 0x000ea2000c1e1900 */
[----:B0-----:R-:W-:-:S06]  /*0c10*/  IMAD.WIDE R32, R53, 0x4, R26 ;  /* 0x0000000435207825 */ /* 0x001fcc00078e021a */
[----:B------:R-:W4:Y:S01]  /*0c20*/  LDG.E R33, desc[UR6][R32.64] ;  /* 0x0000000620217981 */ /* 0x000f22000c1e1900 */
[----:B---3--:R-:W-:-:S03]  /*0c30*/  FFMA R46, R48, R50, R46 ;  /* 0x00000032302e7223 */ /* 0x008fc6000000002e */
[----:B------:R-:W3:Y:S01]  /*0c40*/  LDG.E R50, desc[UR6][R28.64+0x14] ;  /* 0x000014061c327981 */ /* 0x000ee2000c1e1900 */
[----:B--2---:R-:W-:Y:S01]  /*0c50*/  FFMA R46, R52, R31, R46 ;  /* 0x0000001f342e7223 */ /* 0x004fe2000000002e */
[--C-:B------:R-:W-:Y:S02]  /*0c60*/  IMAD.WIDE R30, R51, 0x4, R26.reuse ;  /* 0x00000004331e7825 */ /* 0x100fe400078e021a */
[----:B------:R-:W4:Y:S02]  /*0c70*/  LDG.E R48, desc[UR6][R28.64+0x18] ;  /* 0x000018061c307981 */ /* 0x000f24000c1e1900 */
[----:B------:R-:W-:Y:S02]  /*0c80*/  IMAD.WIDE R26, R44, 0x4, R26 ;  /* 0x000000042c1a7825 */ /* 0x000fe400078e021a */
[----:B------:R-:W2:Y:S04]  /*0c90*/  LDG.E R52, desc[UR6][R28.64+0x1c] ;  /* 0x00001c061c347981 */ /* 0x000ea8000c1e1900 */
[----:B------:R-:W3:Y:S04]  /*0ca0*/  LDG.E R31, desc[UR6][R30.64] ;  /* 0x000000061e1f7981 */ /* 0x000ee8000c1e1900 */
[----:B------:R-:W2:Y:S01]  /*0cb0*/  LDG.E R27, desc[UR6][R26.64] ;  /* 0x000000061a1b7981 */ /* 0x000ea2000c1e1900 */
[----:B------:R-:W-:-:S05]  /*0cc0*/  VIADD R41, R41, 0x8 ;  /* 0x0000000829297836 */ /* 0x000fca0000000000 */
[----:B------:R-:W-:Y:S01]  /*0cd0*/  ISETP.NE.AND P1, PT, R41, RZ, PT ;  /* 0x000000ff2900720c */ /* 0x000fe20003f25270 */
[C---:B------:R-:W-:Y:S01]  /*0ce0*/  IMAD R39, R22.reuse, 0x8, R39 ;  /* 0x0000000816277824 */ /* 0x040fe200078e0227 */
[C---:B------:R-:W-:Y:S01]  /*0cf0*/  LEA R45, R22.reuse, R45, 0x3 ;  /* 0x0000002d162d7211 */ /* 0x040fe200078e18ff */
[C---:B------:R-:W-:Y:S01]  /*0d00*/  IMAD R47, R22.reuse, 0x8, R47 ;  /* 0x00000008162f7824 */ /* 0x040fe200078e022f */
[C---:B------:R-:W-:Y:S01]  /*0d10*/  LEA R49, R22.reuse, R49, 0x3 ;  /* 0x0000003116317211 */ /* 0x040fe200078e18ff */
[C---:B------:R-:W-:Y:S01]  /*0d20*/  IMAD R51, R22.reuse, 0x8, R51 ;  /* 0x0000000816337824 */ /* 0x040fe200078e0233 */
[C---:B------:R-:W-:Y:S01]  /*0d30*/  LEA R44, R22.reuse, R44, 0x3 ;  /* 0x0000002c162c7211 */ /* 0x040fe200078e18ff */
[C---:B------:R-:W-:Y:S02]  /*0d40*/  IMAD R53, R22.reuse, 0x8, R53 ;  /* 0x0000000816357824 */ /* 0x040fe400078e0235 */
[----:B------:R-:W-:Y:S02]  /*0d50*/  IMAD R43, R22, 0x8, R43 ;  /* 0x00000008162b7824 */ /* 0x000fe400078e022b */
[----:B------:R-:W-:-:S02]  /*0d60*/  VIADD R42, R42, 0x8 ;  /* 0x000000082a2a7836 */ /* 0x000fc40000000000 */
[----:B---3--:R-:W-:-:S04]  /*0d70*/  FFMA R46, R50, R31, R46 ;  /* 0x0000001f322e7223 */ /* 0x008fc8000000002e */
[----:B----4-:R-:W-:-:S04]  /*0d80*/  FFMA R46, R48, R33, R46 ;  /* 0x00000021302e7223 */ /* 0x010fc8000000002e */
[----:B--2---:R-:W-:Y:S01]  /*0d90*/  FFMA R46, R52, R27, R46 ;  /* 0x0000001b342e7223 */ /* 0x004fe2000000002e */
[----:B------:R-:W-:Y:S06]  /*0da0*/  @P1 BRA `(.L_x_462) ;  /* 0xfffffffc00441947 */ /* 0x000fec000383ffff */
[----:B------:R-:W-:-:S07]  /*0db0*/  MOV R39, R23 ;  /* 0x0000001700277202 */ /* 0x000fce0000000f00 */
.L_x_461:
[----:B------:R-:W0:Y:S02]  /*0dc0*/  LDCU UR4, c[0x0][0x3b8] ;  /* 0x00007700ff0477ac */ /* 0x000e240008000800 */
[----:B0-----:R-:W-:-:S04]  /*0dd0*/  ULOP3.LUT UR4, UR4, 0x7, URZ, 0xc0, !UPT ;  /* 0x0000000704047892 */ /* 0x001fc8000f8ec0ff */
[----:B------:R-:W-:-:S09]  /*0de0*/  UISETP.NE.AND UP0, UPT, UR4, URZ, UPT ;  /* 0x000000ff0400728c */ /* 0x000fd2000bf05270 */
[----:B------:R-:W-:Y:S05]  /*0df0*/  BRA.U !UP0, `(.L_x_463) ;  /* 0x0000000508387547 */ /* 0x000fea000b800000 */
[----:B------:R-:W-:Y:S01]  /*0e00*/  UIADD3 UR4, UPT, UPT, UR4, -0x1, URZ ;  /* 0xffffffff04047890 */ /* 0x000fe2000fffe0ff */
[----:B------:R-:W-:-:S03]  /*0e10*/  LOP3.LUT P1, R44, R38, 0x3, RZ, 0xc0, !PT ;  /* 0x00000003262c7812 */ /* 0x000fc6000782c0ff */
[----:B------:R-:W-:-:S09]  /*0e20*/  UISETP.GE.U32.AND UP0, UPT, UR4, 0x3, UPT ;  /* 0x000000030400788c */ /* 0x000fd2000bf06070 */
[----:B------:R-:W-:Y:S05]  /*0e30*/  BRA.U !UP0, `(.L_x_464) ;  /* 0x0000000108847547 */ /* 0x000fea000b800000 */
[----:B------:R-:W0:Y:S01]  /*0e40*/  LDCU UR4, c[0x0][0x3b4] ;  /* 0x00007680ff0477ac */ /* 0x000e220008000800 */
[----:B------:R-:W1:Y:S01]  /*0e50*/  LDC.64 R26, c[0x0][0x390] ;  /* 0x0000e400ff1a7b82 */ /* 0x000e620000000a00 */
[----:B------:R-:W-:Y:S02]  /*0e60*/  IMAD.IADD R28, R12, 0x1, R39 ;  /* 0x000000010c1c7824 */ /* 0x000fe400078e0227 */
[----:B------:R-:W-:-:S05]  /*0e70*/  IMAD.IADD R29, R0, 0x1, R35 ;  /* 0x00000001001d7824 */ /* 0x000fca00078e0223 */
[----:B------:R-:W2:Y:S01]  /*0e80*/  LDC.64 R32, c[0x0][0x388] ;  /* 0x0000e200ff207b82 */ /* 0x000ea20000000a00 */
[----:B0-----:R-:W-:Y:S01]  /*0e90*/  IMAD R31, R28, UR4, R29 ;  /* 0x000000041c1f7c24 */ /* 0x001fe2000f8e021d */
[----:B------:R-:W-:Y:S01]  /*0ea0*/  IADD3 R28, PT, PT, R4, R37, RZ ;  /* 0x00000025041c7210 */ /* 0x000fe20007ffe0ff */
[----:B------:R-:W-:Y:S02]  /*0eb0*/  IMAD.IADD R29, R40, 0x1, R39 ;  /* 0x00000001281d7824 */ /* 0x000fe400078e0227 */
[C---:B------:R-:W-:Y:S02]  /*0ec0*/  VIADD R41, R31.reuse, UR4 ;  /* 0x000000041f297c36 */ /* 0x040fe40008000000 */
[--C-:B------:R-:W-:Y:S02]  /*0ed0*/  IMAD R43, R31, UR4, R28.reuse ;  /* 0x000000041f2b7c24 */ /* 0x100fe4000f8e021c */
[C---:B------:R-:W-:Y:S01]  /*0ee0*/  IMAD R31, R41.reuse, UR4, R28 ;  /* 0x00000004291f7c24 */ /* 0x040fe2000f8e021c */
[----:B------:R-:W-:Y:S01]  /*0ef0*/  IADD3 R45, PT, PT, R41, UR4, RZ ;  /* 0x00000004292d7c10 */ /* 0x000fe2000fffe0ff */
[----:B-1----:R-:W-:-:S04]  /*0f00*/  IMAD.WIDE R42, R43, 0x4, R26 ;  /* 0x000000042b2a7825 */ /* 0x002fc800078e021a */
[----:B------:R-:W-:Y:S02]  /*0f10*/  VIADD R47, R45, UR4 ;  /* 0x000000042d2f7c36 */ /* 0x000fe40008000000 */
[----:B--2---:R-:W-:Y:S01]  /*0f20*/  IMAD.WIDE R32, R29, 0x4, R32 ;  /* 0x000000041d207825 */ /* 0x004fe200078e0220 */
[----:B------:R-:W2:Y:S03]  /*0f30*/  LDG.E R43, desc[UR6][R42.64] ;  /* 0x000000062a2b7981 */ /* 0x000ea6000c1e1900 */
[----:B------:R-:W-:Y:S01]  /*0f40*/  IMAD R29, R45, UR4, R28 ;  /* 0x000000042d1d7c24 */ /* 0x000fe2000f8e021c */
[----:B------:R-:W2:Y:S01]  /*0f50*/  LDG.E R41, desc[UR6][R32.64] ;  /* 0x0000000620297981 */ /* 0x000ea2000c1e1900 */
[----:B------:R-:W-:-:S03]  /*0f60*/  IMAD.WIDE R30, R31, 0x4, R26 ;  /* 0x000000041f1e7825 */ /* 0x000fc600078e021a */
[----:B------:R-:W3:Y:S01]  /*0f70*/  LDG.E R48, desc[UR6][R32.64+0x4] ;  /* 0x0000040620307981 */ /* 0x000ee2000c1e1900 */
[----:B------:R-:W-:Y:S02]  /*0f80*/  IMAD R47, R47, UR4, R28 ;  /* 0x000000042f2f7c24 */ /* 0x000fe4000f8e021c */
[--C-:B------:R-:W-:Y:S01]  /*0f90*/  IMAD.WIDE R28, R29, 0x4, R26.reuse ;  /* 0x000000041d1c7825 */ /* 0x100fe200078e021a */
[----:B------:R-:W3:Y:S03]  /*0fa0*/  LDG.E R30, desc[UR6][R30.64] ;  /* 0x000000061e1e7981 */ /* 0x000ee6000c1e1900 */
[----:B------:R-:W-:Y:S01]  /*0fb0*/  IMAD.WIDE R26, R47, 0x4, R26 ;  /* 0x000000042f1a7825 */ /* 0x000fe200078e021a */
        /* <DEDUP_REMOVED lines=9> */
.L_x_464:
[----:B------:R-:W-:Y:S05]  /*1050*/  @!P1 BRA `(.L_x_463) ;  /* 0x0000000000a09947 */ /* 0x000fea0003800000 */
[----:B------:R-:W-:Y:S02]  /*1060*/  ISETP.NE.AND P1, PT, R44, 0x1, PT ;  /* 0x000000012c00780c */ /* 0x000fe40003f25270 */
[----:B------:R-:W-:-:S04]  /*1070*/  LOP3.LUT R38, R38, 0x1, RZ, 0xc0, !PT ;  /* 0x0000000126267812 */ /* 0x000fc800078ec0ff */
[----:B------:R-:W-:-:S07]  /*1080*/  ISETP.NE.U32.AND P2, PT, R38, 0x1, PT ;  /* 0x000000012600780c */ /* 0x000fce0003f45070 */
[----:B------:R-:W-:Y:S06]  /*1090*/  @!P1 BRA `(.L_x_465) ;  /* 0x0000000000549947 */ /* 0x000fec0003800000 */
[----:B------:R-:W0:Y:S01]  /*10a0*/  LDCU UR4, c[0x0][0x3b4] ;  /* 0x00007680ff0477ac */ /* 0x000e220008000800 */
[----:B------:R-:W1:Y:S01]  /*10b0*/  LDC.64 R30, c[0x0][0x388] ;  /* 0x0000e200ff1e7b82 */ /* 0x000e620000000a00 */
[----:B------:R-:W-:Y:S01]  /*10c0*/  IADD3 R28, PT, PT, R12, R39, RZ ;  /* 0x000000270c1c7210 */ /* 0x000fe20007ffe0ff */
[----:B------:R-:W-:Y:S02]  /*10d0*/  IMAD.IADD R29, R0, 0x1, R35 ;  /* 0x00000001001d7824 */ /* 0x000fe400078e0223 */
[----:B------:R-:W-:-:S04]  /*10e0*/  IMAD.IADD R33, R4, 0x1, R37 ;  /* 0x0000000104217824 */ /* 0x000fc800078e0225 */
[----:B------:R-:W2:Y:S01]  /*10f0*/  LDC.64 R26, c[0x0][0x390] ;  /* 0x0000e400ff1a7b82 */ /* 0x000ea20000000a00 */
[----:B0-----:R-:W-:Y:S01]  /*1100*/  IMAD R28, R28, UR4, R29 ;  /* 0x000000041c1c7c24 */ /* 0x001fe2000f8e021d */
[----:B------:R-:W-:-:S03]  /*1110*/  IADD3 R29, PT, PT, R40, R39, RZ ;  /* 0x00000027281d7210 */ /* 0x000fc60007ffe0ff */
[C---:B------:R-:W-:Y:S02]  /*1120*/  VIADD R32, R28.reuse, UR4 ;  /* 0x000000041c207c36 */ /* 0x040fe40008000000 */
[----:B------:R-:W-:Y:S02]  /*1130*/  IMAD R41, R28, UR4, R33 ;  /* 0x000000041c297c24 */ /* 0x000fe4000f8e0221 */
[----:B-1----:R-:W-:-:S04]  /*1140*/  IMAD.WIDE R30, R29, 0x4, R30 ;  /* 0x000000041d1e7825 */ /* 0x002fc800078e021e */
[----:B------:R-:W-:Y:S02]  /*1150*/  IMAD R43, R32, UR4, R33 ;  /* 0x00000004202b7c24 */ /* 0x000fe4000f8e0221 */
[----:B------:R-:W3:Y:S01]  /*1160*/  LDG.E R33, desc[UR6][R30.64] ;  /* 0x000000061e217981 */ /* 0x000ee2000c1e1900 */
[----:B--2---:R-:W-:-:S03]  /*1170*/  IMAD.WIDE R28, R41, 0x4, R26 ;  /* 0x00000004291c7825 */ /* 0x004fc600078e021a */
[----:B------:R-:W2:Y:S01]  /*1180*/  LDG.E R32, desc[UR6][R30.64+0x4] ;  /* 0x000004061e207981 */ /* 0x000ea2000c1e1900 */
[----:B------:R-:W-:-:S03]  /*1190*/  IMAD.WIDE R26, R43, 0x4, R26 ;  /* 0x000000042b1a7825 */ /* 0x000fc600078e021a */
[----:B------:R-:W3:Y:S04]  /*11a0*/  LDG.E R28, desc[UR6][R28.64] ;  /* 0x000000061c1c7981 */ /* 0x000ee8000c1e1900 */
[----:B------:R-:W2:Y:S01]  /*11b0*/  LDG.E R26, desc[UR6][R26.64] ;  /* 0x000000061a1a7981 */ /* 0x000ea2000c1e1900 */
[----:B------:R-:W-:Y:S02]  /*11c0*/  VIADD R39, R39, 0x2 ;  /* 0x0000000227277836 */ /* 0x000fe40000000000 */
[----:B---3--:R-:W-:-:S04]  /*11d0*/  FFMA R33, R33, R28, R46 ;  /* 0x0000001c21217223 */ /* 0x008fc8000000002e */
[----:B--2---:R-:W-:-:S07]  /*11e0*/  FFMA R46, R32, R26, R33 ;  /* 0x0000001a202e7223 */ /* 0x004fce0000000021 */
.L_x_465:
[----:B------:R-:W-:Y:S05]  /*11f0*/  @P2 BRA `(.L_x_463) ;  /* 0x0000000000382947 */ /* 0x000fea0003800000 */
        /* <DEDUP_REMOVED lines=8> */
[----:B------:R-:W-:Y:S02]  /*1280*/  IMAD R33, R30, UR4, R33 ;  /* 0x000000041e217c24 */ /* 0x000fe4000f8e0221 */
[----:B-1----:R-:W-:-:S06]  /*1290*/  IMAD.WIDE R28, R31, 0x4, R28 ;  /* 0x000000041f1c7825 */ /* 0x002fcc00078e021c */
[----:B------:R-:W3:Y:S01]  /*12a0*/  LDG.E R29, desc[UR6][R28.64] ;  /* 0x000000061c1d7981 */ /* 0x000ee2000c1e1900 */
[----:B--2---:R-:W-:-:S06]  /*12b0*/  IMAD.WIDE R26, R33, 0x4, R26 ;  /* 0x00000004211a7825 */ /* 0x004fcc00078e021a */
[----:B------:R-:W3:Y:S02]  /*12c0*/  LDG.E R26, desc[UR6][R26.64] ;  /* 0x000000061a1a7981 */ /* 0x000ee4000c1e1900 */
[----:B---3--:R-:W-:-:S07]  /*12d0*/  FFMA R46, R29, R26, R46 ;  /* 0x0000001a1d2e7223 */ /* 0x008fce000000002e */
.L_x_463:
[----:B------:R-:W-:-:S05]  /*12e0*/  VIADD R37, R37, 0x1 ;  /* 0x0000000125257836 */ /* 0x000fca0000000000 */
[----:B------:R-:W-:-:S13]  /*12f0*/  ISETP.NE.AND P1, PT, R37, R6, PT ;  /* 0x000000062500720c */ /* 0x000fda0003f25270 */
[----:B------:R-:W-:Y:S05]  /*1300*/  @P1 BRA `(.L_x_466) ;  /* 0xfffffff400701947 */ /* 0x000fea000383ffff */
[----:B------:R-:W-:Y:S05]  /*1310*/  BSYNC.RECONVERGENT B2 ;  /* 0x0000000000027941 */ /* 0x000fea0003800200 */
.L_x_460:
[----:B------:R-:W-:-:S05]  /*1320*/  IMAD.SHL.U32 R26, R34, 0x4, RZ ;  /* 0x00000004221a7824 */ /* 0x000fca00078e00ff */
[C---:B------:R-:W-:Y:S02]  /*1330*/  ISETP.EQ.AND P1, PT, R26.reuse, RZ, PT ;  /* 0x000000ff1a00720c */ /* 0x040fe40003f22270 */
[C---:B------:R-:W-:Y:S02]  /*1340*/  ISETP.EQ.AND P2, PT, R26.reuse, 0x4, PT ;  /* 0x000000041a00780c */ /* 0x040fe40003f42270 */
[C---:B------:R-:W-:Y:S02]  /*1350*/  ISETP.EQ.AND P4, PT, R26.reuse, 0x8, PT ;  /* 0x000000081a00780c */ /* 0x040fe40003f82270 */
[C---:B------:R-:W-:Y:S02]  /*1360*/  ISETP.EQ.AND P5, PT, R26.reuse, 0xc, PT ;  /* 0x0000000c1a00780c */ /* 0x040fe40003fa2270 */
[----:B------:R-:W-:-:S05]  /*1370*/  ISETP.EQ.AND P6, PT, R26, 0x10, PT ;  /* 0x000000101a00780c */ /* 0x000fca0003fc2270 */
[-C--:B------:R-:W-:Y:S02]  /*1380*/  @P1 MOV R7, R46.reuse ;  /* 0x0000002e00071202 */ /* 0x080fe40000000f00 */
[--C-:B------:R-:W-:Y:S02]  /*1390*/  @P2 IMAD.MOV.U32 R8, RZ, RZ, R46.reuse ;  /* 0x000000ffff082224 */ /* 0x100fe400078e002e */
[--C-:B------:R-:W-:Y:S02]  /*13a0*/  @P4 IMAD.MOV.U32 R9, RZ, RZ, R46.reuse ;  /* 0x000000ffff094224 */ /* 0x100fe400078e002e */
[----:B------:R-:W-:Y:S02]  /*13b0*/  @P5 MOV R10, R46 ;  /* 0x0000002e000a5202 */ /* 0x000fe40000000f00 */
[----:B------:R-:W-:-:S07]  /*13c0*/  @P6 IMAD.MOV.U32 R11, RZ, RZ, R46 ;  /* 0x000000ffff0b6224 */ /* 0x000fce00078e002e */
.L_x_459:
[----:B------:R-:W-:Y:S05]  /*13d0*/  BSYNC.RECONVERGENT B1 ;  /* 0x0000000000017941 */ /* 0x000fea0003800200 */
.L_x_458:
[----:B------:R-:W-:-:S05]  /*13e0*/  VIADD R35, R35, 0x1 ;  /* 0x0000000123237836 */ /* 0x000fca0000000000 */
[----:B------:R-:W-:-:S13]  /*13f0*/  ISETP.NE.AND P1, PT, R35, R3, PT ;  /* 0x000000032300720c */ /* 0x000fda0003f25270 */
[----:B------:R-:W-:Y:S05]  /*1400*/  @P1 BRA `(.L_x_467) ;  /* 0xfffffff000e41947 */ /* 0x000fea000383ffff */
.L_x_457:
[----:B------:R-:W-:Y:S05]  /*1410*/  BSYNC.RECONVERGENT B0 ;  /* 0x0000000000007941 */ /* 0x000fea0003800200 */
.L_x_456:
[----:B------:R-:W-:Y:S04]  /*1420*/  BSSY.RECONVERGENT B0, `(.L_x_468) ;  /* 0x000001b000007945 */ /* 0x000fe80003800200 */
[----:B------:R-:W-:Y:S05]  /*1430*/  @!P3 BRA `(.L_x_469) ;  /* 0x000000000064b947 */ /* 0x000fea0003800000 */
[----:B------:R-:W0:Y:S01]  /*1440*/  LDC.64 R26, c[0x0][0x380] ;  /* 0x0000e000ff1a7b82 */ /* 0x000e220000000a00 */
[----:B------:R-:W-:Y:S01]  /*1450*/  P2R R30, PR, RZ, 0x1 ;  /* 0x00000001ff1e7803 */ /* 0x000fe20000000000 */
[----:B0-----:R-:W-:-:S06]  /*1460*/  IMAD.WIDE.U32 R26, R2, 0x4, R26 ;  /* 0x00000004021a7825 */ /* 0x001fcc00078e001a */
        /* <DEDUP_REMOVED lines=14> */
[----:B------:R-:W-:Y:S02]  /*1550*/  FSEL R27, R27, RZ, P0 ;  /* 0x000000ff1b1b7208 */ /* 0x000fe40000000000 */
[----:B------:R-:W-:Y:S02]  /*1560*/  ISETP.NE.AND P0, PT, R30, RZ, PT ;  /* 0x000000ff1e00720c */ /* 0x000fe40003f05270 */
[-C--:B------:R-:W-:Y:S01]  /*1570*/  @P6 MOV R7, R27.reuse ;  /* 0x0000001b00076202 */ /* 0x080fe20000000f00 */
[----:B------:R0:W-:Y:S01]  /*1580*/  STG.E desc[UR6][R24.64], R27 ;  /* 0x0000001b18007986 */ /* 0x0001e2000c101906 */
[--C-:B------:R-:W-:Y:S01]  /*1590*/  @P5 IMAD.MOV.U32 R8, RZ, RZ, R27.reuse ;  /* 0x000000ffff085224 */ /* 0x100fe200078e001b */
[----:B------:R-:W-:Y:S01]  /*15a0*/  @P2 MOV R10, R27 ;  /* 0x0000001b000a2202 */ /* 0x000fe20000000f00 */
[--C-:B------:R-:W-:Y:S02]  /*15b0*/  @P4 IMAD.MOV.U32 R9, RZ, RZ, R27.reuse ;  /* 0x000000ffff094224 */ /* 0x100fe400078e001b */
[----:B------:R-:W-:-:S07]  /*15c0*/  @P1 IMAD.MOV.U32 R11, RZ, RZ, R27 ;  /* 0x000000ffff0b1224 */ /* 0x000fce00078e001b */
.L_x_469:
[----:B------:R-:W-:Y:S05]  /*15d0*/  BSYNC.RECONVERGENT B0 ;  /* 0x0000000000007941 */ /* 0x000fea0003800200 */
.L_x_468:
[----:B------:R-:W1:Y:S01]  /*15e0*/  LDCU UR4, c[0x0][0x3a0] ;  /* 0x00007400ff0477ac */ /* 0x000e620008000800 */
[----:B------:R-:W-:-:S05]  /*15f0*/  VIADD R34, R34, 0x1 ;  /* 0x0000000122227836 */ /* 0x000fca0000000000 */
[----:B-1----:R-:W-:-:S13]  /*1600*/  ISETP.NE.AND P1, PT, R34, UR4, PT ;  /* 0x0000000422007c0c */ /* 0x002fda000bf25270 */
[----:B------:R-:W-:Y:S05]  /*1610*/  @!P1 EXIT ;  /* 0x000000000000994d */ /* 0x000fea0003800000 */
[----:B------:R-:W-:Y:S05]  /*1620*/  BRA `(.L_x_470) ;  /* 0xfffffff0004c7947 */ /* 0x000fea000383ffff */
.L_x_455:
[C---:B------:R-:W-:Y:S01]  /*1630*/  LOP3.LUT R14, R27.reuse, 0x7, RZ, 0xc0, !PT ;  /* 0x000000071b0e7812 */ /* 0x040fe200078ec0ff */
[----:B------:R-:W-:Y:S01]  /*1640*/  IMAD.MOV.U32 R17, RZ, RZ, RZ ;  /* 0x000000ffff117224 */ /* 0x000fe200078e00ff */
[----:B------:R-:W-:Y:S02]  /*1650*/  LOP3.LUT R16, R27, 0x7ffffff8, RZ, 0xc0, !PT ;  /* 0x7ffffff81b107812 */ /* 0x000fe400078ec0ff */
[----:B------:R-:W-:-:S04]  /*1660*/  IADD3 R15, PT, PT, R14, -0x1, RZ ;  /* 0xffffffff0e0f7810 */ /* 0x000fc80007ffe0ff */
[----:B------:R-:W-:Y:S02]  /*1670*/  ISETP.GE.U32.AND P0, PT, R15, 0x3, PT ;  /* 0x000000030f00780c */ /* 0x000fe40003f06070 */
[----:B------:R-:W-:-:S11]  /*1680*/  LOP3.LUT R15, R27, 0x3, RZ, 0xc0, !PT ;  /* 0x000000031b0f7812 */ /* 0x000fd600078ec0ff */
.L_x_484:
[----:B------:R-:W-:Y:S01]  /*1690*/  ISETP.GT.AND P1, PT, R3, RZ, PT ;  /* 0x000000ff0300720c */ /* 0x000fe20003f24270 */
[----:B------:R-:W-:Y:S01]  /*16a0*/  BSSY.RECONVERGENT B0, `(.L_x_471) ;  /* 0x00000ae000007945 */ /* 0x000fe20003800200 */
[----:B------:R-:W-:-:S11]  /*16b0*/  IMAD.SHL.U32 R18, R17, 0x4, RZ ;  /* 0x0000000411127824 */ /* 0x000fd600078e00ff */
[----:B0-----:R-:W-:Y:S05]  /*16c0*/  @!P1 BRA `(.L_x_472) ;  /* 0x0000000800ac9947 */ /* 0x001fea0003800000 */
[----:B------:R-:W-:-:S07]  /*16d0*/  HFMA2 R19, -RZ, RZ, 0, 0 ;  /* 0x00000000ff137431 */ /* 0x000fce00000001ff */
.L_x_481:
[----:B------:R-:W-:Y:S01]  /*16e0*/  ISETP.GT.AND P1, PT, R6, RZ, PT ;  /* 0x000000ff0600720c */ /* 0x000fe20003f24270 */
[----:B------:R-:W-:-:S12]  /*16f0*/  BSSY.RECONVERGENT B1, `(.L_x_473) ;  /* 0x00000a5000017945 */ /* 0x000fd80003800200 */
[----:B------:R-:W-:Y:S05]  /*1700*/  @!P1 BRA `(.L_x_474) ;  /* 0x00000008008c9947 */ /* 0x000fea0003800000 */
[C---:B------:R-:W-:Y:S01]  /*1710*/  ISETP.EQ.AND P1, PT, R18.reuse, RZ, PT ;  /* 0x000000ff1200720c */ /* 0x040fe20003f22270 */
[----:B------:R-:W-:Y:S01]  /*1720*/  BSSY.RECONVERGENT B2, `(.L_x_475) ;  /* 0x0000097000027945 */ /* 0x000fe20003800200 */
[C---:B------:R-:W-:Y:S01]  /*1730*/  ISETP.EQ.AND P2, PT, R18.reuse, 0x4, PT ;  /* 0x000000041200780c */ /* 0x040fe20003f42270 */
[----:B------:R-:W-:Y:S01]  /*1740*/  IMAD.MOV.U32 R21, RZ, RZ, RZ ;  /* 0x000000ffff157224 */ /* 0x000fe200078e00ff */
[C---:B------:R-:W-:Y:S02]  /*1750*/  ISETP.EQ.AND P4, PT, R18.reuse, 0x8, PT ;  /* 0x000000081200780c */ /* 0x040fe40003f82270 */
[----:B------:R-:W-:Y:S02]  /*1760*/  ISETP.EQ.AND P5, PT, R18, 0xc, PT ;  /* 0x0000000c1200780c */ /* 0x000fe40003fa2270 */
[----:B------:R-:W-:-:S05]  /*1770*/  IADD3 R20, PT, PT, R0, R19, RZ ;  /* 0x0000001300147210 */ /* 0x000fca0007ffe0ff */
[----:B------:R-:W-:Y:S01]  /*1780*/  @P1 IMAD.MOV.U32 R36, RZ, RZ, R7 ;  /* 0x000000ffff241224 */ /* 0x000fe200078e0007 */
[----:B------:R-:W-:Y:S01]  /*1790*/  ISETP.EQ.AND P1, PT, R18, 0x10, PT ;  /* 0x000000101200780c */ /* 0x000fe20003f22270 */
[----:B------:R-:W-:Y:S02]  /*17a0*/  @P2 IMAD.MOV.U32 R36, RZ, RZ, R8 ;  /* 0x000000ffff242224 */ /* 0x000fe400078e0008 */
[----:B------:R-:W-:Y:S02]  /*17b0*/  @P4 MOV R36, R9 ;  /* 0x0000000900244202 */ /* 0x000fe40000000f00 */
[----:B------:R-:W-:-:S08]  /*17c0*/  @P5 IMAD.MOV.U32 R36, RZ, RZ, R10 ;  /* 0x000000ffff245224 */ /* 0x000fd000078e000a */
[----:B------:R-:W-:-:S07]  /*17d0*/  @P1 IMAD.MOV.U32 R36, RZ, RZ, R11 ;  /* 0x000000ffff241224 */ /* 0x000fce00078e000b */
.L_x_480:
[----:B------:R-:W0:Y:S01]  /*17e0*/  LDC R38, c[0x0][0x3b8] ;  /* 0x0000ee00ff267b82 */ /* 0x000e220000000800 */
[----:B------:R-:W1:Y:S01]  /*17f0*/  LDCU UR4, c[0x0][0x3a4] ;  /* 0x00007480ff0477ac */ /* 0x000e620008000800 */
[----:B------:R-:W-:Y:S01]  /*1800*/  ISETP.GE.U32.AND P2, PT, R13, 0x7, PT ;  /* 0x000000070d00780c */ /* 0x000fe20003f46070 */
[--C-:B------:R-:W-:Y:S02]  /*1810*/  IMAD.IADD R35, R4, 0x1, R21.reuse ;  /* 0x0000000104237824 */ /* 0x100fe400078e0215 */
[----:B------:R-:W-:Y:S02]  /*1820*/  IMAD.MOV.U32 R37, RZ, RZ, RZ ;  /* 0x000000ffff257224 */ /* 0x000fe400078e00ff */
[----:B-1----:R-:W-:Y:S01]  /*1830*/  IMAD R34, R19, UR4, R21 ;  /* 0x0000000413227c24 */ /* 0x002fe2000f8e0215 */
[----:B------:R-:W-:-:S04]  /*1840*/  IADD3 R21, PT, PT, R21, 0x1, RZ ;  /* 0x0000000115157810 */ /* 0x000fc80007ffe0ff */
[----:B------:R-:W-:Y:S01]  /*1850*/  ISETP.NE.AND P1, PT, R21, R6, PT ;  /* 0x000000061500720c */ /* 0x000fe20003f25270 */
[----:B0-----:R-:W-:Y:S02]  /*1860*/  IMAD R34, R34, R38, R5 ;  /* 0x0000002622227224 */ /* 0x001fe400078e0205 */
[----:B------:R-:W-:Y:S10]  /*1870*/  @!P2 BRA `(.L_x_476) ;  /* 0x0000000000eca947 */ /* 0x000ff40003800000 */
[----:B------:R-:W-:-:S07]  /*1880*/  IMAD.MOV.U32 R37, RZ, RZ, RZ ;  /* 0x000000ffff257224 */ /* 0x000fce00078e00ff */
.L_x_477:
[----:B------:R-:W0:Y:S01]  /*1890*/  LDCU UR4, c[0x0][0x3b4] ;  /* 0x00007680ff0477ac */ /* 0x000e220008000800 */
[----:B------:R-:W1:Y:S01]  /*18a0*/  LDC.64 R22, c[0x0][0x390] ;  /* 0x0000e400ff167b82 */ /* 0x000e620000000a00 */
[----:B------:R-:W-:-:S07]  /*18b0*/  IADD3 R29, PT, PT, R12, R37, RZ ;  /* 0x000000250c1d7210 */ /* 0x000fce0007ffe0ff */
[----:B------:R-:W2:Y:S01]  /*18c0*/  LDC.64 R26, c[0x0][0x388] ;  /* 0x0000e200ff1a7b82 */ /* 0x000ea20000000a00 */
[----:B0-----:R-:W-:Y:S02]  /*18d0*/  IMAD R28, R29, UR4, R20 ;  /* 0x000000041d1c7c24 */ /* 0x001fe4000f8e0214 */
[----:B------:R-:W-:Y:S02]  /*18e0*/  IMAD.IADD R29, R34, 0x1, R37 ;  /* 0x00000001221d7824 */ /* 0x000fe400078e0225 */
[C---:B------:R-:W-:Y:S02]  /*18f0*/  VIADD R30, R28.reuse, UR4 ;  /* 0x000000041c1e7c36 */ /* 0x040fe40008000000 */
[--C-:B------:R-:W-:Y:S02]  /*1900*/  IMAD R41, R28, UR4, R35.reuse ;  /* 0x000000041c297c24 */ /* 0x100fe4000f8e0223 */
[C---:B------:R-:W-:Y:S01]  /*1910*/  IMAD R31, R30.reuse, UR4, R35 ;  /* 0x000000041e1f7c24 */ /* 0x040fe2000f8e0223 */
[----:B------:R-:W-:Y:S01]  /*1920*/  IADD3 R28, PT, PT, R30, UR4, RZ ;  /* 0x000000041e1c7c10 */ /* 0x000fe2000fffe0ff */
[----:B-1----:R-:W-:-:S04]  /*1930*/  IMAD.WIDE R40, R41, 0x4, R22 ;  /* 0x0000000429287825 */ /* 0x002fc800078e0216 */
[----:B------:R-:W-:Y:S01]  /*1940*/  VIADD R32, R28, UR4 ;  /* 0x000000041c207c36 */ /* 0x000fe20008000000 */
[----:B------:R0:W3:Y:S01]  /*1950*/  LDG.E R39, desc[UR6][R40.64] ;  /* 0x0000000628277981 */ /* 0x0000e2000c1e1900 */
[----:B--2---:R-:W-:-:S04]  /*1960*/  IMAD.WIDE R26, R29, 0x4, R26 ;  /* 0x000000041d1a7825 */ /* 0x004fc800078e021a */
[--C-:B------:R-:W-:Y:S01]  /*1970*/  IMAD R33, R28, UR4, R35.reuse ;  /* 0x000000041c217c24 */ /* 0x100fe2000f8e0223 */
[----:B------:R-:W3:Y:S01]  /*1980*/  LDG.E R43, desc[UR6][R26.64] ;  /* 0x000000061a2b7981 */ /* 0x000ee2000c1e1900 */
[C---:B------:R-:W-:Y:S02]  /*1990*/  IMAD R45, R32.reuse, UR4, R35 ;  /* 0x00000004202d7c24 */ /* 0x040fe4000f8e0223 */
[--C-:B------:R-:W-:Y:S01]  /*19a0*/  IMAD.WIDE R28, R31, 0x4, R22.reuse ;  /* 0x000000041f1c7825 */ /* 0x100fe200078e0216 */
[----:B------:R-:W2:Y:S03]  /*19b0*/  LDG.E R47, desc[UR6][R26.64+0x8] ;  /* 0x000008061a2f7981 */ /* 0x000ea6000c1e1900 */
[----:B------:R-:W-:Y:S01]  /*19c0*/  VIADD R46, R32, UR4 ;  /* 0x00000004202e7c36 */ /* 0x000fe20008000000 */
[----:B------:R1:W4:Y:S01]  /*19d0*/  LDG.E R42, desc[UR6][R28.64] ;  /* 0x000000061c2a7981 */ /* 0x000322000c1e1900 */
[----:B------:R-:W-:-:S03]  /*19e0*/  IMAD.WIDE R30, R33, 0x4, R22 ;  /* 0x00000004211e7825 */ /* 0x000fc600078e0216 */
[C---:B------:R-:W-:Y:S01]  /*19f0*/  IADD3 R48, PT, PT, R46.reuse, UR4, RZ ;  /* 0x000000042e307c10 */ /* 0x040fe2000fffe0ff */
[----:B------:R-:W-:Y:S01]  /*1a00*/  IMAD.WIDE R32, R45, 0x4, R22 ;  /* 0x000000042d207825 */ /* 0x000fe200078e0216 */
[----:B------:R5:W2:Y:S04]  /*1a10*/  LDG.E R44, desc[UR6][R30.64] ;  /* 0x000000061e2c7981 */ /* 0x000aa8000c1e1900 */
[----:B------:R-:W4:Y:S01]  /*1a20*/  LDG.E R45, desc[UR6][R26.64+0x4] ;  /* 0x000004061a2d7981 */ /* 0x000f22000c1e1900 */
[--C-:B0-----:R-:W-:Y:S02]  /*1a30*/  IMAD R41, R46, UR4, R35.reuse ;  /* 0x000000042e297c24 */ /* 0x101fe4000f8e0223 */
[C---:B------:R-:W-:Y:S01]  /*1a40*/  VIADD R50, R48.reuse, UR4 ;  /* 0x0000000430327c36 */ /* 0x040fe20008000000 */
[----:B------:R-:W2:Y:S01]  /*1a50*/  LDG.E R33, desc[UR6][R32.64] ;  /* 0x0000000620217981 */ /* 0x000ea2000c1e1900 */
[----:B------:R-:W-:-:S02]  /*1a60*/  IMAD R49, R48, UR4, R35 ;  /* 0x0000000430317c24 */ /* 0x000fc4000f8e0223 */
[----:B------:R-:W-:Y:S01]  /*1a70*/  IMAD.WIDE R40, R41, 0x4, R22 ;  /* 0x0000000429287825 */ /* 0x000fe200078e0216 */
[----:B------:R-:W2:Y:S03]  /*1a80*/  LDG.E R46, desc[UR6][R26.64+0xc] ;  /* 0x00000c061a2e7981 */ /* 0x000ea6000c1e1900 */
[C---:B-1----:R-:W-:Y:S01]  /*1a90*/  VIADD R28, R50.reuse, UR4 ;  /* 0x00000004321c7c36 */ /* 0x042fe20008000000 */
[----:B------:R-:W2:Y:S01]  /*1aa0*/  LDG.E R48, desc[UR6][R26.64+0x14] ;  /* 0x000014061a307981 */ /* 0x000ea2000c1e1900 */
[----:B------:R-:W-:Y:S02]  /*1ab0*/  IMAD R29, R50, UR4, R35 ;  /* 0x00000004321d7c24 */ /* 0x000fe4000f8e0223 */
[----:B-----5:R-:W-:Y:S01]  /*1ac0*/  IMAD.WIDE R30, R49, 0x4, R22 ;  /* 0x00000004311e7825 */ /* 0x020fe200078e0216 */
[----:B------:R-:W5:Y:S03]  /*1ad0*/  LDG.E R41, desc[UR6][R40.64] ;  /* 0x0000000628297981 */ /* 0x000f66000c1e1900 */
[----:B------:R-:W-:Y:S01]  /*1ae0*/  IMAD R49, R28, UR4, R35 ;  /* 0x000000041c317c24 */ /* 0x000fe2000f8e0223 */
[----:B------:R-:W5:Y:S01]  /*1af0*/  LDG.E R32, desc[UR6][R26.64+0x10] ;  /* 0x000010061a207981 */ /* 0x000f62000c1e1900 */
[----:B------:R-:W-:-:S03]  /*1b00*/  IMAD.WIDE R28, R29, 0x4, R22 ;  /* 0x000000041d1c7825 */ /* 0x000fc600078e0216 */
[----:B------:R-:W5:Y:S01]  /*1b10*/  LDG.E R31, desc[UR6][R30.64] ;  /* 0x000000061e1f7981 */ /* 0x000f62000c1e1900 */
[----:B------:R-:W-:-:S03]  /*1b20*/  IMAD.WIDE R22, R49, 0x4, R22 ;  /* 0x0000000431167825 */ /* 0x000fc600078e0216 */
[----:B------:R-:W5:Y:S04]  /*1b30*/  LDG.E R28, desc[UR6][R28.64] ;  /* 0x000000061c1c7981 */ /* 0x000f68000c1e1900 */
[----:B------:R-:W5:Y:S04]  /*1b40*/  LDG.E R49, desc[UR6][R26.64+0x18] ;  /* 0x000018061a317981 */ /* 0x000f68000c1e1900 */
[----:B------:R-:W5:Y:S04]  /*1b50*/  LDG.E R22, desc[UR6][R22.64] ;  /* 0x0000000616167981 */ /* 0x000f68000c1e1900 */
[----:B------:R-:W5:Y:S01]  /*1b60*/  LDG.E R51, desc[UR6][R26.64+0x1c] ;  /* 0x00001c061a337981 */ /* 0x000f62000c1e1900 */
[----:B------:R-:W-:-:S04]  /*1b70*/  IADD3 R37, PT, PT, R37, 0x8, RZ ;  /* 0x0000000825257810 */ /* 0x000fc80007ffe0ff */
[----:B------:R-:W-:Y:S01]  /*1b80*/  ISETP.NE.AND P2, PT, R37, R16, PT ;  /* 0x000000102500720c */ /* 0x000fe20003f45270 */
[----:B---3--:R-:W-:-:S04]  /*1b90*/  FFMA R36, R43, R39, R36 ;  /* 0x000000272b247223 */ /* 0x008fc80000000024 */
[----:B----4-:R-:W-:-:S04]  /*1ba0*/  FFMA R36, R45, R42, R36 ;  /* 0x0000002a2d247223 */ /* 0x010fc80000000024 */
[----:B--2---:R-:W-:-:S04]  /*1bb0*/  FFMA R47, R47, R44, R36 ;  /* 0x0000002c2f2f7223 */ /* 0x004fc80000000024 */
[----:B------:R-:W-:-:S04]  /*1bc0*/  FFMA R33, R46, R33, R47 ;  /* 0x000000212e217223 */ /* 0x000fc8000000002f */
[----:B-----5:R-:W-:-:S04]  /*1bd0*/  FFMA R33, R32, R41, R33 ;  /* 0x0000002920217223 */ /* 0x020fc80000000021 */
[----:B------:R-:W-:-:S04]  /*1be0*/  FFMA R48, R48, R31, R33 ;  /* 0x0000001f30307223 */ /* 0x000fc80000000021 */
[----:B------:R-:W-:-:S04]  /*1bf0*/  FFMA R28, R49, R28, R48 ;  /* 0x0000001c311c7223 */ /* 0x000fc80000000030 */
[----:B------:R-:W-:Y:S01]  /*1c00*/  FFMA R36, R51, R22, R28 ;  /* 0x0000001633247223 */ /* 0x000fe2000000001c */
[----:B------:R-:W-:Y:S06]  /*1c10*/  @P2 BRA `(.L_x_477) ;  /* 0xfffffffc001c2947 */ /* 0x000fec000383ffff */
[----:B------:R-:W-:-:S07]  /*1c20*/  IMAD.MOV.U32 R37, RZ, RZ, R16 ;  /* 0x000000ffff257224 */ /* 0x000fce00078e0010 */
.L_x_476:
[----:B------:R-:W-:-:S13]  /*1c30*/  ISETP.NE.AND P2, PT, R14, RZ, PT ;  /* 0x000000ff0e00720c */ /* 0x000fda0003f45270 */
[----:B------:R-:W-:Y:S05]  /*1c40*/  @!P2 BRA `(.L_x_478) ;  /* 0x00000004000ca947 */ /* 0x000fea0003800000 */
[----:B------:R-:W-:Y:S01]  /*1c50*/  ISETP.NE.AND P2, PT, R15, RZ, PT ;  /* 0x000000ff0f00720c */ /* 0x000fe20003f45270 */
[----:B------:R-:W-:-:S12]  /*1c60*/  @!P0 BRA `(.L_x_479) ;  /* 0x00000000007c8947 */ /* 0x000fd80003800000 */
[----:B------:R-:W0:Y:S01]  /*1c70*/  LDCU UR4, c[0x0][0x3b4] ;  /* 0x00007680ff0477ac */ /* 0x000e220008000800 */
[----:B------:R-:W1:Y:S01]  /*1c80*/  LDC.64 R22, c[0x0][0x390] ;  /* 0x0000e400ff167b82 */ /* 0x000e620000000a00 */
[----:B------:R-:W-:-:S07]  /*1c90*/  IMAD.IADD R27, R12, 0x1, R37 ;  /* 0x000000010c1b7824 */ /* 0x000fce00078e0225 */
[----:B------:R-:W2:Y:S01]  /*1ca0*/  LDC.64 R30, c[0x0][0x388] ;  /* 0x0000e200ff1e7b82 */ /* 0x000ea20000000a00 */
[----:B0-----:R-:W-:Y:S02]  /*1cb0*/  IMAD R26, R27, UR4, R20 ;  /* 0x000000041b1a7c24 */ /* 0x001fe4000f8e0214 */
[----:B------:R-:W-:Y:S02]  /*1cc0*/  IMAD.IADD R27, R34, 0x1, R37 ;  /* 0x00000001221b7824 */ /* 0x000fe400078e0225 */
[C---:B------:R-:W-:Y:S01]  /*1cd0*/  IMAD R33, R26.reuse, UR4, R35 ;  /* 0x000000041a217c24 */ /* 0x040fe2000f8e0223 */
[----:B------:R-:W-:-:S03]  /*1ce0*/  IADD3 R28, PT, PT, R26, UR4, RZ ;  /* 0x000000041a1c7c10 */ /* 0x000fc6000fffe0ff */
[----:B-1----:R-:W-:-:S04]  /*1cf0*/  IMAD.WIDE R32, R33, 0x4, R22 ;  /* 0x0000000421207825 */ /* 0x002fc800078e0216 */
[C---:B------:R-:W-:Y:S02]  /*1d00*/  VIADD R26, R28.reuse, UR4 ;  /* 0x000000041c1a7c36 */ /* 0x040fe40008000000 */
[----:B------:R-:W-:Y:S01]  /*1d10*/  IMAD R29, R28, UR4, R35 ;  /* 0x000000041c1d7c24 */ /* 0x000fe2000f8e0223 */
[----:B------:R-:W3:Y:S01]  /*1d20*/  LDG.E R32, desc[UR6][R32.64] ;  /* 0x0000000620207981 */ /* 0x000ee2000c1e1900 */
[----:B--2---:R-:W-:Y:S01]  /*1d30*/  IMAD.WIDE R30, R27, 0x4, R30 ;  /* 0x000000041b1e7825 */ /* 0x004fe200078e021e */
[----:B------:R-:W-:-:S03]  /*1d40*/  IADD3 R40, PT, PT, R26, UR4, RZ ;  /* 0x000000041a287c10 */ /* 0x000fc6000fffe0ff */
[----:B------:R-:W-:Y:S01]  /*1d50*/  IMAD R27, R26, UR4, R35 ;  /* 0x000000041a1b7c24 */ /* 0x000fe2000f8e0223 */
[----:B------:R-:W3:Y:S01]  /*1d60*/  LDG.E R39, desc[UR6][R30.64] ;  /* 0x000000061e277981 */ /* 0x000ee2000c1e1900 */
[----:B------:R-:W-:-:S03]  /*1d70*/  IMAD.WIDE R28, R29, 0x4, R22 ;  /* 0x000000041d1c7825 */ /* 0x000fc600078e0216 */
[----:B------:R-:W2:Y:S01]  /*1d80*/  LDG.E R41, desc[UR6][R30.64+0x4] ;  /* 0x000004061e297981 */ /* 0x000ea2000c1e1900 */
[----:B------:R-:W-:Y:S02]  /*1d90*/  IMAD R43, R40, UR4, R35 ;  /* 0x00000004282b7c24 */ /* 0x000fe4000f8e0223 */
[--C-:B------:R-:W-:Y:S01]  /*1da0*/  IMAD.WIDE R26, R27, 0x4, R22.reuse ;  /* 0x000000041b1a7825 */ /* 0x100fe200078e0216 */
[----:B------:R-:W2:Y:S03]  /*1db0*/  LDG.E R28, desc[UR6][R28.64] ;  /* 0x000000061c1c7981 */ /* 0x000ea6000c1e1900 */
[----:B------:R-:W-:Y:S01]  /*1dc0*/  IMAD.WIDE R22, R43, 0x4, R22 ;  /* 0x000000042b167825 */ /* 0x000fe200078e0216 */
[----:B------:R-:W4:Y:S04]  /*1dd0*/  LDG.E R45, desc[UR6][R30.64+0xc] ;  /* 0x00000c061e2d7981 */ /* 0x000f28000c1e1900 */
[----:B------:R-:W5:Y:S04]  /*1de0*/  LDG.E R26, desc[UR6][R26.64] ;  /* 0x000000061a1a7981 */ /* 0x000f68000c1e1900 */
[----:B------:R-:W5:Y:S04]  /*1df0*/  LDG.E R43, desc[UR6][R30.64+0x8] ;  /* 0x000008061e2b7981 */ /* 0x000f68000c1e1900 */
[----:B------:R-:W4:Y:S01]  /*1e00*/  LDG.E R22, desc[UR6][R22.64] ;  /* 0x0000000616167981 */ /* 0x000f22000c1e1900 */
[----:B------:R-:W-:-:S02]  /*1e10*/  VIADD R37, R37, 0x4 ;  /* 0x0000000425257836 */ /* 0x000fc40000000000 */
[----:B---3--:R-:W-:-:S04]  /*1e20*/  FFMA R32, R39, R32, R36 ;  /* 0x0000002027207223 */ /* 0x008fc80000000024 */
[----:B--2---:R-:W-:-:S04]  /*1e30*/  FFMA R32, R41, R28, R32 ;  /* 0x0000001c29207223 */ /* 0x004fc80000000020 */
[----:B-----5:R-:W-:-:S04]  /*1e40*/  FFMA R32, R43, R26, R32 ;  /* 0x0000001a2b207223 */ /* 0x020fc80000000020 */
[----:B----4-:R-:W-:-:S07]  /*1e50*/  FFMA R36, R45, R22, R32 ;  /* 0x000000162d247223 */ /* 0x010fce0000000020 */
.L_x_479:
[----:B------:R-:W-:Y:S05]  /*1e60*/  @!P2 BRA `(.L_x_478) ;  /* 0x000000000084a947 */ /* 0x000fea0003800000 */
[----:B------:R-:W-:Y:S02]  /*1e70*/  ISETP.NE.AND P2, PT, R15, 0x1, PT ;  /* 0x000000010f00780c */ /* 0x000fe40003f45270 */
[----:B------:R-:W-:-:S11]  /*1e80*/  LOP3.LUT P4, RZ, R38, 0x1, RZ, 0xc0, !PT ;  /* 0x0000000126ff7812 */ /* 0x000fd6000788c0ff */
[----:B------:R-:W0:Y:S01]  /*1e90*/  @P2 LDC R30, c[0x0][0x3b4] ;  /* 0x0000ed00ff1e2b82 */ /* 0x000e220000000800 */
[----:B------:R-:W-:Y:S01]  /*1ea0*/  @P2 IMAD.IADD R31, R12, 0x1, R37 ;  /* 0x000000010c1f2824 */ /* 0x000fe200078e0225 */
[----:B------:R-:W-:Y:S01]  /*1eb0*/  @P2 IADD3 R41, PT, PT, R34, R37, RZ ;  /* 0x0000002522292210 */ /* 0x000fe20007ffe0ff */
[----:B------:R-:W-:-:S05]  /*1ec0*/  @P2 VIADD R37, R37, 0x2 ;  /* 0x0000000225252836 */ /* 0x000fca0000000000 */
[----:B------:R-:W1:Y:S01]  /*1ed0*/  @P2 LDC.64 R22, c[0x0][0x390] ;  /* 0x0000e400ff162b82 */ /* 0x000e620000000a00 */
[----:B------:R-:W-:Y:S01]  /*1ee0*/  @P4 IADD3 R39, PT, PT, R12, R37, RZ ;  /* 0x000000250c274210 */ /* 0x000fe20007ffe0ff */
[----:B------:R-:W-:-:S06]  /*1ef0*/  @P4 IMAD.IADD R37, R34, 0x1, R37 ;  /* 0x0000000122254824 */ /* 0x000fcc00078e0225 */
[----:B------:R-:W2:Y:S08]  /*1f00*/  @P4 LDC R40, c[0x0][0x3b4] ;  /* 0x0000ed00ff284b82 */ /* 0x000eb00000000800 */
[----:B------:R-:W3:Y:S01]  /*1f10*/  @P2 LDC.64 R32, c[0x0][0x388] ;  /* 0x0000e200ff202b82 */ /* 0x000ee20000000a00 */
[----:B0-----:R-:W-:-:S04]  /*1f20*/  @P2 IMAD R31, R31, R30, R20 ;  /* 0x0000001e1f1f2224 */ /* 0x001fc800078e0214 */
[C---:B------:R-:W-:Y:S02]  /*1f30*/  @P2 IMAD.IADD R38, R31.reuse, 0x1, R30 ;  /* 0x000000011f262824 */ /* 0x040fe400078e021e */
[-CC-:B------:R-:W-:Y:S01]  /*1f40*/  @P2 IMAD R31, R31, R30.reuse, R35.reuse ;  /* 0x0000001e1f1f2224 */ /* 0x180fe200078e0223 */
[----:B------:R-:W0:Y:S01]  /*1f50*/  @P4 LDC.64 R26, c[0x0][0x388] ;  /* 0x0000e200ff1a4b82 */ /* 0x000e220000000a00 */
[----:B------:R-:W-:Y:S02]  /*1f60*/  @P2 IMAD R43, R38, R30, R35 ;  /* 0x0000001e262b2224 */ /* 0x000fe400078e0223 */
[----:B-1----:R-:W-:-:S04]  /*1f70*/  @P2 IMAD.WIDE R30, R31, 0x4, R22 ;  /* 0x000000041f1e2825 */ /* 0x002fc800078e0216 */
[----:B------:R-:W-:Y:S01]  /*1f80*/  @P2 IMAD.WIDE R22, R43, 0x4, R22 ;  /* 0x000000042b162825 */ /* 0x000fe200078e0216 */
[----:B------:R-:W1:Y:S01]  /*1f90*/  @P4 LDC.64 R28, c[0x0][0x390] ;  /* 0x0000e400ff1c4b82 */ /* 0x000e620000000a00 */
[----:B------:R-:W4:Y:S02]  /*1fa0*/  @P2 LDG.E R30, desc[UR6][R30.64] ;  /* 0x000000061e1e2981 */ /* 0x000f24000c1e1900 */
[----:B--2---:R-:W-:Y:S02]  /*1fb0*/  @P4 IMAD R38, R39, R40, R20 ;  /* 0x0000002827264224 */ /* 0x004fe400078e0214 */
[----:B------:R-:W2:Y:S01]  /*1fc0*/  @P2 LDG.E R22, desc[UR6][R22.64] ;  /* 0x0000000616162981 */ /* 0x000ea2000c1e1900 */
[----:B---3--:R-:W-:-:S04]  /*1fd0*/  @P2 IMAD.WIDE R32, R41, 0x4, R32 ;  /* 0x0000000429202825 */ /* 0x008fc800078e0220 */
[----:B------:R-:W-:Y:S01]  /*1fe0*/  @P4 IMAD R35, R38, R40, R35 ;  /* 0x0000002826234224 */ /* 0x000fe200078e0223 */
[----:B------:R-:W4:Y:S01]  /*1ff0*/  @P2 LDG.E R39, desc[UR6][R32.64] ;  /* 0x0000000620272981 */ /* 0x000f22000c1e1900 */
[----:B0-----:R-:W-:-:S03]  /*2000*/  @P4 IMAD.WIDE R26, R37, 0x4, R26 ;  /* 0x00000004251a4825 */ /* 0x001fc600078e021a */
[----:B------:R-:W2:Y:S04]  /*2010*/  @P2 LDG.E R34, desc[UR6][R32.64+0x4] ;  /* 0x0000040620222981 */ /* 0x000ea8000c1e1900 */
[----:B------:R-:W3:Y:S01]  /*2020*/  @P4 LDG.E R27, desc[UR6][R26.64] ;  /* 0x000000061a1b4981 */ /* 0x000ee2000c1e1900 */
[----:B-1----:R-:W-:-:S06]  /*2030*/  @P4 IMAD.WIDE R28, R35, 0x4, R28 ;  /* 0x00000004231c4825 */ /* 0x002fcc00078e021c */
[----:B------:R-:W3:Y:S01]  /*2040*/  @P4 LDG.E R28, desc[UR6][R28.64] ;  /* 0x000000061c1c4981 */ /* 0x000ee2000c1e1900 */
[----:B----4-:R-:W-:-:S04]  /*2050*/  @P2 FFMA R39, R39, R30, R36 ;  /* 0x0000001e27272223 */ /* 0x010fc80000000024 */
[----:B--2---:R-:W-:-:S04]  /*2060*/  @P2 FFMA R36, R34, R22, R39 ;  /* 0x0000001622242223 */ /* 0x004fc80000000027 */
[----:B---3--:R-:W-:-:S07]  /*2070*/  @P4 FFMA R36, R27, R28, R36 ;  /* 0x0000001c1b244223 */ /* 0x008fce0000000024 */
.L_x_478:
[----:B------:R-:W-:Y:S05]  /*2080*/  @P1 BRA `(.L_x_480) ;  /* 0xfffffff400d41947 */ /* 0x000fea000383ffff */
[----:B------:R-:W-:Y:S05]  /*2090*/  BSYNC.RECONVERGENT B2 ;  /* 0x0000000000027941 */ /* 0x000fea0003800200 */
.L_x_475:
[C---:B------:R-:W-:Y:S02]  /*20a0*/  ISETP.EQ.AND P1, PT, R18.reuse, RZ, PT ;  /* 0x000000ff1200720c */ /* 0x040fe40003f22270 */
[C---:B------:R-:W-:Y:S02]  /*20b0*/  ISETP.EQ.AND P2, PT, R18.reuse, 0x4, PT ;  /* 0x000000041200780c */ /* 0x040fe40003f42270 */
[C---:B------:R-:W-:Y:S02]  /*20c0*/  ISETP.EQ.AND P4, PT, R18.reuse, 0x8, PT ;  /* 0x000000081200780c */ /* 0x040fe40003f82270 */
[C---:B------:R-:W-:Y:S02]  /*20d0*/  ISETP.EQ.AND P5, PT, R18.reuse, 0xc, PT ;  /* 0x0000000c1200780c */ /* 0x040fe40003fa2270 */
[----:B------:R-:W-:-:S05]  /*20e0*/  ISETP.EQ.AND P6, PT, R18, 0x10, PT ;  /* 0x000000101200780c */ /* 0x000fca0003fc2270 */
[--C-:B------:R-:W-:Y:S02]  /*20f0*/  @P1 IMAD.MOV.U32 R7, RZ, RZ, R36.reuse ;  /* 0x000000ffff071224 */ /* 0x100fe400078e0024 */
[-C--:B------:R-:W-:Y:S02]  /*2100*/  @P2 MOV R8, R36.reuse ;  /* 0x0000002400082202 */ /* 0x080fe40000000f00 */
[--C-:B------:R-:W-:Y:S02]  /*2110*/  @P4 IMAD.MOV.U32 R9, RZ, RZ, R36.reuse ;  /* 0x000000ffff094224 */ /* 0x100fe400078e0024 */
[----:B------:R-:W-:Y:S02]  /*2120*/  @P5 IMAD.MOV.U32 R10, RZ, RZ, R36 ;  /* 0x000000ffff0a5224 */ /* 0x000fe400078e0024 */
[----:B------:R-:W-:-:S07]  /*2130*/  @P6 MOV R11, R36 ;  /* 0x00000024000b6202 */ /* 0x000fce0000000f00 */
.L_x_474:
[----:B------:R-:W-:Y:S05]  /*2140*/  BSYNC.RECONVERGENT B1 ;  /* 0x0000000000017941 */ /* 0x000fea0003800200 */
.L_x_473:
[----:B------:R-:W-:-:S05]  /*2150*/  VIADD R19, R19, 0x1 ;  /* 0x0000000113137836 */ /* 0x000fca0000000000 */
[----:B------:R-:W-:-:S13]  /*2160*/  ISETP.NE.AND P1, PT, R19, R3, PT ;  /* 0x000000031300720c */ /* 0x000fda0003f25270 */
[----:B------:R-:W-:Y:S05]  /*2170*/  @P1 BRA `(.L_x_481) ;  /* 0xfffffff400581947 */ /* 0x000fea000383ffff */
.L_x_472:
[----:B------:R-:W-:Y:S05]  /*2180*/  BSYNC.RECONVERGENT B0 ;  /* 0x0000000000007941 */ /* 0x000fea0003800200 */
.L_x_471:
[----:B------:R-:W-:Y:S04]  /*2190*/  BSSY.RECONVERGENT B0, `(.L_x_482) ;  /* 0x0000016000007945 */ /* 0x000fe80003800200 */
[----:B------:R-:W-:Y:S05]  /*21a0*/  @!P3 BRA `(.L_x_483) ;  /* 0x000000000050b947 */ /* 0x000fea0003800000 */
[----:B------:R-:W0:Y:S02]  /*21b0*/  LDC.64 R20, c[0x0][0x380] ;  /* 0x0000e000ff147b82 */ /* 0x000e240000000a00 */
[----:B0-----:R-:W-:-:S06]  /*21c0*/  IMAD.WIDE.U32 R20, R2, 0x4, R20 ;  /* 0x0000000402147825 */ /* 0x001fcc00078e0014 */
[----:B------:R-:W2:Y:S01]  /*21d0*/  LDG.E R20, desc[UR6][R20.64] ;  /* 0x0000000614147981 */ /* 0x000ea2000c1e1900 */
        /* <DEDUP_REMOVED lines=10> */
[----:B--2---:R-:W-:-:S04]  /*2280*/  FADD R19, R20, R19 ;  /* 0x0000001314137221 */ /* 0x004fc80000000000 */
[--C-:B------:R-:W-:Y:S01]  /*2290*/  @P1 IMAD.MOV.U32 R7, RZ, RZ, R19.reuse ;  /* 0x000000ffff071224 */ /* 0x100fe200078e0013 */
[----:B------:R0:W-:Y:S01]  /*22a0*/  STG.E desc[UR6][R24.64], R19 ;  /* 0x0000001318007986 */ /* 0x0001e2000c101906 */
[--C-:B------:R-:W-:Y:S01]  /*22b0*/  @P2 IMAD.MOV.U32 R8, RZ, RZ, R19.reuse ;  /* 0x000000ffff082224 */ /* 0x100fe200078e0013 */
[----:B------:R-:W-:Y:S01]  /*22c0*/  @P4 MOV R9, R19 ;  /* 0x0000001300094202 */ /* 0x000fe20000000f00 */
[--C-:B------:R-:W-:Y:S02]  /*22d0*/  @P5 IMAD.MOV.U32 R10, RZ, RZ, R19.reuse ;  /* 0x000000ffff0a5224 */ /* 0x100fe400078e0013 */
[----:B------:R-:W-:-:S07]  /*22e0*/  @P6 IMAD.MOV.U32 R11, RZ, RZ, R19 ;  /* 0x000000ffff0b6224 */ /* 0x000fce00078e0013 */
.L_x_483:
[----:B------:R-:W-:Y:S05]  /*22f0*/  BSYNC.RECONVERGENT B0 ;  /* 0x0000000000007941 */ /* 0x000fea0003800200 */
.L_x_482:
[----:B------:R-:W1:Y:S01]  /*2300*/  LDCU UR4, c[0x0][0x3a0] ;  /* 0x00007400ff0477ac */ /* 0x000e620008000800 */
[----:B------:R-:W-:-:S04]  /*2310*/  IADD3 R17, PT, PT, R17, 0x1, RZ ;  /* 0x0000000111117810 */ /* 0x000fc80007ffe0ff */
[----:B-1----:R-:W-:-:S13]  /*2320*/  ISETP.NE.AND P1, PT, R17, UR4, PT ;  /* 0x0000000411007c0c */ /* 0x002fda000bf25270 */
[----:B------:R-:W-:Y:S05]  /*2330*/  @!P1 EXIT ;  /* 0x000000000000994d */ /* 0x000fea0003800000 */
[----:B------:R-:W-:Y:S05]  /*2340*/  BRA `(.L_x_484) ;  /* 0xfffffff000d07947 */ /* 0x000fea000383ffff */
.L_x_454:
[----:B------:R-:W0:Y:S01]  /*2350*/  LDCU.S8 UR4, c[0x0][0x3bd] ;  /* 0x000077a0ff0477ac */ /* 0x000e220008000200 */
[----:B------:R-:W-:Y:S01]  /*2360*/  VIADD R2, R27, 0xffffffff ;  /* 0xffffffff1b027836 */ /* 0x000fe20000000000 */
[----:B0-----:R-:W-:-:S09]  /*2370*/  UISETP.NE.AND UP0, UPT, UR4, 0x1, UPT ;  /* 0x000000010400788c */ /* 0x001fd2000bf05270 */
[----:B------:R-:W-:Y:S05]  /*2380*/  BRA.U UP0, `(.L_x_485) ;  /* 0x0000000d00547547 */ /* 0x000fea000b800000 */
[C---:B------:R-:W-:Y:S01]  /*2390*/  LOP3.LUT R13, R27.reuse, 0x7, RZ, 0xc0, !PT ;  /* 0x000000071b0d7812 */ /* 0x040fe200078ec0ff */
[----:B------:R-:W-:Y:S01]  /*23a0*/  HFMA2 R16, -RZ, RZ, 0, 0 ;  /* 0x00000000ff107431 */ /* 0x000fe200000001ff */
[----:B------:R-:W-:-:S03]  /*23b0*/  LOP3.LUT R15, R27, 0x7ffffff8, RZ, 0xc0, !PT ;  /* 0x7ffffff81b0f7812 */ /* 0x000fc600078ec0ff */
[----:B------:R-:W-:-:S05]  /*23c0*/  VIADD R14, R13, 0xffffffff ;  /* 0xffffffff0d0e7836 */ /* 0x000fca0000000000 */
[----:B------:R-:W-:Y:S02]  /*23d0*/  ISETP.GE.U32.AND P0, PT, R14, 0x3, PT ;  /* 0x000000030e00780c */ /* 0x000fe40003f06070 */
[----:B------:R-:W-:-:S11]  /*23e0*/  LOP3.LUT R14, R27, 0x3, RZ, 0xc0, !PT ;  /* 0x000000031b0e7812 */ /* 0x000fd600078ec0ff */
.L_x_501:
[----:B------:R-:W-:Y:S01]  /*23f0*/  ISETP.GT.AND P1, PT, R3, RZ, PT ;  /* 0x000000ff0300720c */ /* 0x000fe20003f24270 */
[----:B------:R-:W-:Y:S01]  /*2400*/  BSSY.RECONVERGENT B0, `(.L_x_486) ;  /* 0x00000ae000007945 */ /* 0x000fe20003800200 */
[----:B------:R-:W-:-:S11]  /*2410*/  IMAD.SHL.U32 R17, R16, 0x4, RZ ;  /* 0x0000000410117824 */ /* 0x000fd600078e00ff */
[----:B0-----:R-:W-:Y:S05]  /*2420*/  @!P1 BRA `(.L_x_487) ;  /* 0x0000000800ac9947 */ /* 0x001fea0003800000 */
[----:B------:R-:W-:-:S07]  /*2430*/  IMAD.MOV.U32 R18, RZ, RZ, RZ ;  /* 0x000000ffff127224 */ /* 0x000fce00078e00ff */
.L_x_496:
[----:B------:R-:W-:Y:S01]  /*2440*/  ISETP.GT.AND P1, PT, R6, RZ, PT ;  /* 0x000000ff0600720c */ /* 0x000fe20003f24270 */
[----:B------:R-:W-:-:S12]  /*2450*/  BSSY.RECONVERGENT B1, `(.L_x_488) ;  /* 0x00000a5000017945 */ /* 0x000fd80003800200 */
[----:B------:R-:W-:Y:S05]  /*2460*/  @!P1 BRA `(.L_x_489) ;  /* 0x00000008008c9947 */ /* 0x000fea0003800000 */
[C---:B------:R-:W-:Y:S01]  /*2470*/  ISETP.EQ.AND P1, PT, R17.reuse, RZ, PT ;  /* 0x000000ff1100720c */ /* 0x040fe20003f22270 */
[----:B------:R-:W-:Y:S01]  /*2480*/  HFMA2 R21, -RZ, RZ, 0, 0 ;  /* 0x00000000ff157431 */ /* 0x000fe200000001ff */
[C---:B------:R-:W-:Y:S01]  /*2490*/  ISETP.EQ.AND P2, PT, R17.reuse, 0x4, PT ;  /* 0x000000041100780c */ /* 0x040fe20003f42270 */
[----:B------:R-:W-:Y:S01]  /*24a0*/  BSSY.RECONVERGENT B2, `(.L_x_490) ;  /* 0x0000095000027945 */ /* 0x000fe20003800200 */
[C---:B------:R-:W-:Y:S01]  /*24b0*/  ISETP.EQ.AND P4, PT, R17.reuse, 0x8, PT ;  /* 0x000000081100780c */ /* 0x040fe20003f82270 */
[----:B------:R-:W-:Y:S01]  /*24c0*/  IMAD.IADD R19, R0, 0x1, R18 ;  /* 0x0000000100137824 */ /* 0x000fe200078e0212 */
[----:B------:R-:W-:-:S07]  /*24d0*/  ISETP.EQ.AND P5, PT, R17, 0xc, PT ;  /* 0x0000000c1100780c */ /* 0x000fce0003fa2270 */
[----:B------:R-:W-:Y:S02]  /*24e0*/  @P1 MOV R35, R7 ;  /* 0x0000000700231202 */ /* 0x000fe40000000f00 */
[----:B------:R-:W-:Y:S01]  /*24f0*/  ISETP.EQ.AND P1, PT, R17, 0x10, PT ;  /* 0x000000101100780c */ /* 0x000fe20003f22270 */
[----:B------:R-:W-:Y:S02]  /*2500*/  @P2 IMAD.MOV.U32 R35, RZ, RZ, R8 ;  /* 0x000000ffff232224 */ /* 0x000fe400078e0008 */
[----:B------:R-:W-:Y:S01]  /*2510*/  @P4 IMAD.MOV.U32 R35, RZ, RZ, R9 ;  /* 0x000000ffff234224 */ /* 0x000fe200078e0009 */
[----:B------:R-:W-:-:S09]  /*2520*/  @P5 MOV R35, R10 ;  /* 0x0000000a00235202 */ /* 0x000fd20000000f00 */
[----:B------:R-:W-:-:S07]  /*2530*/  @P1 IMAD.MOV.U32 R35, RZ, RZ, R11 ;  /* 0x000000ffff231224 */ /* 0x000fce00078e000b */
.L_x_495:
[----:B------:R-:W0:Y:S01]  /*2540*/  LDCU UR4, c[0x0][0x3a4] ;  /* 0x00007480ff0477ac */ /* 0x000e220008000800 */
[----:B------:R-:W1:Y:S01]  /*2550*/  LDC R36, c[0x0][0x3b8] ;  /* 0x0000ee00ff247b82 */ /* 0x000e620000000800 */
[----:B------:R-:W-:Y:S01]  /*2560*/  ISETP.GE.U32.AND P2, PT, R2, 0x7, PT ;  /* 0x000000070200780c */ /* 0x000fe20003f46070 */
[--C-:B------:R-:W-:Y:S01]  /*2570*/  IMAD.IADD R34, R4, 0x1, R21.reuse ;  /* 0x0000000104227824 */ /* 0x100fe200078e0215 */
[----:B------:R-:W-:Y:S01]  /*2580*/  MOV R37, RZ ;  /* 0x000000ff00257202 */ /* 0x000fe20000000f00 */
[----:B0-----:R-:W-:Y:S02]  /*2590*/  IMAD R20, R18, UR4, R21 ;  /* 0x0000000412147c24 */ /* 0x001fe4000f8e0215 */
[----:B------:R-:W-:-:S05]  /*25a0*/  VIADD R21, R21, 0x1 ;  /* 0x0000000115157836 */ /* 0x000fca0000000000 */
[----:B------:R-:W-:Y:S01]  /*25b0*/  ISETP.NE.AND P1, PT, R21, R6, PT ;  /* 0x000000061500720c */ /* 0x000fe20003f25270 */
[----:B-1----:R-:W-:Y:S02]  /*25c0*/  IMAD R20, R20, R36, R5 ;  /* 0x0000002414147224 */ /* 0x002fe400078e0205 */
[----:B------:R-:W-:Y:S10]  /*25d0*/  @!P2 BRA `(.L_x_491) ;  /* 0x0000000000eca947 */ /* 0x000ff40003800000 */
[----:B------:R-:W-:-:S07]  /*25e0*/  IMAD.MOV.U32 R37, RZ, RZ, RZ ;  /* 0x000000ffff257224 */ /* 0x000fce00078e00ff */
.L_x_492:
[----:B------:R-:W0:Y:S01]  /*25f0*/  LDCU UR4, c[0x0][0x3b4] ;  /* 0x00007680ff0477ac */ /* 0x000e220008000800 */
[----:B------:R-:W1:Y:S01]  /*2600*/  LDC.64 R22, c[0x0][0x390] ;  /* 0x0000e400ff167b82 */ /* 0x000e620000000a00 */
[----:B------:R-:W-:-:S07]  /*2610*/  IMAD.IADD R28, R12, 0x1, R37 ;  /* 0x000000010c1c7824 */ /* 0x000fce00078e0225 */
[----:B------:R-:W2:Y:S01]  /*2620*/  LDC.64 R26, c[0x0][0x388] ;  /* 0x0000e200ff1a7b82 */ /* 0x000ea20000000a00 */
[----:B0-----:R-:W-:-:S04]  /*2630*/  IMAD R29, R28, UR4, R19 ;  /* 0x000000041c1d7c24 */ /* 0x001fc8000f8e0213 */
[C---:B------:R-:W-:Y:S01]  /*2640*/  IMAD R39, R29.reuse, UR4, R34 ;  /* 0x000000041d277c24 */ /* 0x040fe2000f8e0222 */
[----:B------:R-:W-:Y:S01]  /*2650*/  IADD3 R31, PT, PT, R29, UR4, RZ ;  /* 0x000000041d1f7c10 */ /* 0x000fe2000fffe0ff */
[----:B------:R-:W-:Y:S02]  /*2660*/  IMAD.IADD R29, R20, 0x1, R37 ;  /* 0x00000001141d7824 */ /* 0x000fe400078e0225 */
[----:B-1----:R-:W-:-:S04]  /*2670*/  IMAD.WIDE R38, R39, 0x4, R22 ;  /* 0x0000000427267825 */ /* 0x002fc800078e0216 */
[C---:B------:R-:W-:Y:S01]  /*2680*/  VIADD R33, R31.reuse, UR4 ;  /* 0x000000041f217c36 */ /* 0x040fe20008000000 */
[----:B------:R0:W3:Y:S01]  /*2690*/  LDG.E R40, desc[UR6][R38.64] ;  /* 0x0000000626287981 */ /* 0x0000e2000c1e1900 */
[----:B------:R-:W-:Y:S02]  /*26a0*/  IMAD R31, R31, UR4, R34 ;  /* 0x000000041f1f7c24 */ /* 0x000fe4000f8e0222 */
[----:B--2---:R-:W-:Y:S01]  /*26b0*/  IMAD.WIDE R26, R29, 0x4, R26 ;  /* 0x000000041d1a7825 */ /* 0x004fe200078e021a */
[----:B------:R-:W-:-:S03]  /*26c0*/  IADD3 R41, PT, PT, R33, UR4, RZ ;  /* 0x0000000421297c10 */ /* 0x000fc6000fffe0ff */
[----:B------:R-:W-:Y:S01]  /*26d0*/  IMAD R33, R33, UR4, R34 ;  /* 0x0000000421217c24 */ /* 0x000fe2000f8e0222 */
[----:B------:R-:W3:Y:S01]  /*26e0*/  LDG.E R42, desc[UR6][R26.64] ;  /* 0x000000061a2a7981 */ /* 0x000ee2000c1e1900 */
[----:B------:R-:W-:-:S03]  /*26f0*/  IMAD.WIDE R28, R31, 0x4, R22 ;  /* 0x000000041f1c7825 */ /* 0x000fc600078e0216 */
[----:B------:R-:W2:Y:S01]  /*2700*/  LDG.E R44, desc[UR6][R26.64+0x4] ;  /* 0x000004061a2c7981 */ /* 0x000ea2000c1e1900 */
[C---:B------:R-:W-:Y:S02]  /*2710*/  VIADD R45, R41.reuse, UR4 ;  /* 0x00000004292d7c36 */ /* 0x040fe40008000000 */
[----:B------:R-:W-:Y:S01]  /*2720*/  IMAD R43, R41, UR4, R34 ;  /* 0x00000004292b7c24 */ /* 0x000fe2000f8e0222 */
[----:B------:R-:W4:Y:S01]  /*2730*/  LDG.E R46, desc[UR6][R26.64+0x8] ;  /* 0x000008061a2e7981 */ /* 0x000f22000c1e1900 */
[----:B------:R-:W-:-:S03]  /*2740*/  IMAD.WIDE R30, R33, 0x4, R22 ;  /* 0x00000004211e7825 */ /* 0x000fc600078e0216 */
[----:B------:R1:W2:Y:S01]  /*2750*/  LDG.E R41, desc[UR6][R28.64] ;  /* 0x000000061c297981 */ /* 0x0002a2000c1e1900 */
[----:B------:R-:W-:Y:S02]  /*2760*/  VIADD R47, R45, UR4 ;  /* 0x000000042d2f7c36 */ /* 0x000fe40008000000 */
[----:B------:R-:W-:Y:S02]  /*2770*/  IMAD.WIDE R32, R43, 0x4, R22 ;  /* 0x000000042b207825 */ /* 0x000fe400078e0216 */
[----:B------:R5:W4:Y:S02]  /*2780*/  LDG.E R43, desc[UR6][R30.64] ;  /* 0x000000061e2b7981 */ /* 0x000b24000c1e1900 */
[--C-:B0-----:R-:W-:Y:S01]  /*2790*/  IMAD R39, R45, UR4, R34.reuse ;  /* 0x000000042d277c24 */ /* 0x101fe2000f8e0222 */
[C---:B------:R-:W-:Y:S01]  /*27a0*/  IADD3 R49, PT, PT, R47.reuse, UR4, RZ ;  /* 0x000000042f317c10 */ /* 0x040fe2000fffe0ff */
[----:B------:R-:W-:Y:S01]  /*27b0*/  IMAD R47, R47, UR4, R34 ;  /* 0x000000042f2f7c24 */ /* 0x000fe2000f8e0222 */
[----:B------:R-:W4:Y:S01]  /*27c0*/  LDG.E R32, desc[UR6][R32.64] ;  /* 0x0000000620207981 */ /* 0x000f22000c1e1900 */
[----:B------:R-:W-:-:S03]  /*27d0*/  IMAD.WIDE R38, R39, 0x4, R22 ;  /* 0x0000000427267825 */ /* 0x000fc600078e0216 */
[----:B------:R-:W4:Y:S01]  /*27e0*/  LDG.E R45, desc[UR6][R26.64+0xc] ;  /* 0x00000c061a2d7981 */ /* 0x000f22000c1e1900 */
[C---:B------:R-:W-:Y:S02]  /*27f0*/  VIADD R51, R49.reuse, UR4 ;  /* 0x0000000431337c36 */ /* 0x040fe40008000000 */
[----:B-1----:R-:W-:Y:S01]  /*2800*/  IMAD R29, R49, UR4, R34 ;  /* 0x00000004311d7c24 */ /* 0x002fe2000f8e0222 */
[----:B------:R-:W4:Y:S01]  /*2810*/  LDG.E R38, desc[UR6][R38.64] ;  /* 0x0000000626267981 */ /* 0x000f22000c1e1900 */
[----:B-----5:R-:W-:-:S03]  /*2820*/  IMAD.WIDE R30, R47, 0x4, R22 ;  /* 0x000000042f1e7825 */ /* 0x020fc600078e0216 */
[----:B------:R-:W5:Y:S01]  /*2830*/  LDG.E R33, desc[UR6][R26.64+0x10] ;  /* 0x000010061a217981 */ /* 0x000f62000c1e1900 */
[----:B------:R-:W-:Y:S02]  /*2840*/  IMAD R51, R51, UR4, R34 ;  /* 0x0000000433337c24 */ /* 0x000fe4000f8e0222 */
[--C-:B------:R-:W-:Y:S01]  /*2850*/  IMAD.WIDE R28, R29, 0x4, R22.reuse ;  /* 0x000000041d1c7825 */ /* 0x100fe200078e0216 */
[----:B------:R-:W5:Y:S04]  /*2860*/  LDG.E R30, desc[UR6][R30.64] ;  /* 0x000000061e1e7981 */ /* 0x000f68000c1e1900 */
[----:B------:R-:W5:Y:S01]  /*2870*/  LDG.E R47, desc[UR6][R26.64+0x14] ;  /* 0x000014061a2f7981 */ /* 0x000f62000c1e1900 */
[----:B------:R-:W-:-:S03]  /*2880*/  IMAD.WIDE R22, R51, 0x4, R22 ;  /* 0x0000000433167825 */ /* 0x000fc600078e0216 */
[----:B------:R-:W5:Y:S04]  /*2890*/  LDG.E R28, desc[UR6][R28.64] ;  /* 0x000000061c1c7981 */ /* 0x000f68000c1e1900 */
[----:B------:R-:W5:Y:S04]  /*28a0*/  LDG.E R49, desc[UR6][R26.64+0x18] ;  /* 0x000018061a317981 */ /* 0x000f68000c1e1900 */
[----:B------:R-:W5:Y:S04]  /*28b0*/  LDG.E R22, desc[UR6][R22.64] ;  /* 0x0000000616167981 */ /* 0x000f68000c1e1900 */
[----:B------:R-:W5:Y:S01]  /*28c0*/  LDG.E R51, desc[UR6][R26.64+0x1c] ;  /* 0x00001c061a337981 */ /* 0x000f62000c1e1900 */
[----:B------:R-:W-:-:S05]  /*28d0*/  VIADD R37, R37, 0x8 ;  /* 0x0000000825257836 */ /* 0x000fca0000000000 */
[----:B------:R-:W-:Y:S01]  /*28e0*/  ISETP.NE.AND P2, PT, R37, R15, PT ;  /* 0x0000000f2500720c */ /* 0x000fe20003f45270 */
[----:B---3--:R-:W-:-:S04]  /*28f0*/  FFMA R35, R42, R40, R35 ;  /* 0x000000282a237223 */ /* 0x008fc80000000023 */
[----:B--2---:R-:W-:-:S04]  /*2900*/  FFMA R35, R44, R41, R35 ;  /* 0x000000292c237223 */ /* 0x004fc80000000023 */
[----:B----4-:R-:W-:-:S04]  /*2910*/  FFMA R46, R46, R43, R35 ;  /* 0x0000002b2e2e7223 */ /* 0x010fc80000000023 */
[----:B------:R-:W-:-:S04]  /*2920*/  FFMA R32, R45, R32, R46 ;  /* 0x000000202d207223 */ /* 0x000fc8000000002e */
[----:B-----5:R-:W-:-:S04]  /*2930*/  FFMA R32, R33, R38, R32 ;  /* 0x0000002621207223 */ /* 0x020fc80000000020 */
[----:B------:R-:W-:-:S04]  /*2940*/  FFMA R30, R47, R30, R32 ;  /* 0x0000001e2f1e7223 */ /* 0x000fc80000000020 */
[----:B------:R-:W-:-:S04]  /*2950*/  FFMA R28, R49, R28, R30 ;  /* 0x0000001c311c7223 */ /* 0x000fc8000000001e */
[----:B------:R-:W-:Y:S01]  /*2960*/  FFMA R35, R51, R22, R28 ;  /* 0x0000001633237223 */ /* 0x000fe2000000001c */
[----:B------:R-:W-:Y:S06]  /*2970*/  @P2 BRA `(.L_x_492) ;  /* 0xfffffffc001c2947 */ /* 0x000fec000383ffff */
[----:B------:R-:W-:-:S07]  /*2980*/  MOV R37, R15 ;  /* 0x0000000f00257202 */ /* 0x000fce0000000f00 */
.L_x_491:
[----:B------:R-:W-:-:S13]  /*2990*/  ISETP.NE.AND P2, PT, R13, RZ, PT ;  /* 0x000000ff0d00720c */ /* 0x000fda0003f45270 */
[----:B------:R-:W-:Y:S05]  /*29a0*/  @!P2 BRA `(.L_x_493) ;  /* 0x00000004000ca947 */ /* 0x000fea0003800000 */
[----:B------:R-:W-:Y:S01]  /*29b0*/  ISETP.NE.AND P2, PT, R14, RZ, PT ;  /* 0x000000ff0e00720c */ /* 0x000fe20003f45270 */
[----:B------:R-:W-:-:S12]  /*29c0*/  @!P0 BRA `(.L_x_494) ;  /* 0x00000000007c8947 */ /* 0x000fd80003800000 */
[----:B------:R-:W0:Y:S01]  /*29d0*/  LDCU UR4, c[0x0][0x3b4] ;  /* 0x00007680ff0477ac */ /* 0x000e220008000800 */
[----:B------:R-:W1:Y:S01]  /*29e0*/  LDC.64 R22, c[0x0][0x390] ;  /* 0x0000e400ff167b82 */ /* 0x000e620000000a00 */
[----:B------:R-:W-:Y:S01]  /*29f0*/  IMAD.IADD R26, R12, 0x1, R37 ;  /* 0x000000010c1a7824 */ /* 0x000fe200078e0225 */
[----:B------:R-:W-:-:S06]  /*2a00*/  IADD3 R27, PT, PT, R20, R37, RZ ;  /* 0x00000025141b7210 */ /* 0x000fcc0007ffe0ff */
[----:B------:R-:W2:Y:S01]  /*2a10*/  LDC.64 R30, c[0x0][0x388] ;  /* 0x0000e200ff1e7b82 */ /* 0x000ea20000000a00 */
[----:B0-----:R-:W-:-:S04]  /*2a20*/  IMAD R29, R26, UR4, R19 ;  /* 0x000000041a1d7c24 */ /* 0x001fc8000f8e0213 */
[C---:B------:R-:W-:Y:S02]  /*2a30*/  VIADD R39, R29.reuse, UR4 ;  /* 0x000000041d277c36 */ /* 0x040fe40008000000 */
[--C-:B------:R-:W-:Y:S02]  /*2a40*/  IMAD R33, R29, UR4, R34.reuse ;  /* 0x000000041d217c24 */ /* 0x100fe4000f8e0222 */
[C---:B------:R-:W-:Y:S02]  /*2a50*/  VIADD R41, R39.reuse, UR4 ;  /* 0x0000000427297c36 */ /* 0x040fe40008000000 */
[----:B------:R-:W-:Y:S02]  /*2a60*/  IMAD R29, R39, UR4, R34 ;  /* 0x00000004271d7c24 */ /* 0x000fe4000f8e0222 */
[----:B-1----:R-:W-:-:S04]  /*2a70*/  IMAD.WIDE R32, R33, 0x4, R22 ;  /* 0x0000000421207825 */ /* 0x002fc800078e0216 */
[----:B--2---:R-:W-:Y:S02]  /*2a80*/  IMAD.WIDE R30, R27, 0x4, R30 ;  /* 0x000000041b1e7825 */ /* 0x004fe400078e021e */
[----:B------:R-:W2:Y:S02]  /*2a90*/  LDG.E R32, desc[UR6][R32.64] ;  /* 0x0000000620207981 */ /* 0x000ea4000c1e1900 */
[C---:B------:R-:W-:Y:S02]  /*2aa0*/  VIADD R39, R41.reuse, UR4 ;  /* 0x0000000429277c36 */ /* 0x040fe40008000000 */
[----:B------:R-:W-:Y:S01]  /*2ab0*/  IMAD R27, R41, UR4, R34 ;  /* 0x00000004291b7c24 */ /* 0x000fe2000f8e0222 */
[----:B------:R-:W2:Y:S01]  /*2ac0*/  LDG.E R38, desc[UR6][R30.64] ;  /* 0x000000061e267981 */ /* 0x000ea2000c1e1900 */
[----:B------:R-:W-:-:S03]  /*2ad0*/  IMAD.WIDE R28, R29, 0x4, R22 ;  /* 0x000000041d1c7825 */ /* 0x000fc600078e0216 */
[----:B------:R-:W3:Y:S01]  /*2ae0*/  LDG.E R43, desc[UR6][R30.64+0xc] ;  /* 0x00000c061e2b7981 */ /* 0x000ee2000c1e1900 */
[----:B------:R-:W-:Y:S02]  /*2af0*/  IMAD R41, R39, UR4, R34 ;  /* 0x0000000427297c24 */ /* 0x000fe4000f8e0222 */
[--C-:B------:R-:W-:Y:S01]  /*2b00*/  IMAD.WIDE R26, R27, 0x4, R22.reuse ;  /* 0x000000041b1a7825 */ /* 0x100fe200078e0216 */
[----:B------:R-:W4:Y:S04]  /*2b10*/  LDG.E R28, desc[UR6][R28.64] ;  /* 0x000000061c1c7981 */ /* 0x000f28000c1e1900 */
[----:B------:R-:W4:Y:S01]  /*2b20*/  LDG.E R39, desc[UR6][R30.64+0x4] ;  /* 0x000004061e277981 */ /* 0x000f22000c1e1900 */
[----:B------:R-:W-:-:S03]  /*2b30*/  IMAD.WIDE R22, R41, 0x4, R22 ;  /* 0x0000000429167825 */ /* 0x000fc600078e0216 */
[----:B------:R-:W5:Y:S04]  /*2b40*/  LDG.E R26, desc[UR6][R26.64] ;  /* 0x000000061a1a7981 */ /* 0x000f68000c1e1900 */
[----:B------:R-:W5:Y:S04]  /*2b50*/  LDG.E R41, desc[UR6][R30.64+0x8] ;  /* 0x000008061e297981 */ /* 0x000f68000c1e1900 */
[----:B------:R-:W3:Y:S01]  /*2b60*/  LDG.E R22, desc[UR6][R22.64] ;  /* 0x0000000616167981 */ /* 0x000ee2000c1e1900 */
[----:B------:R-:W-:Y:S01]  /*2b70*/  IADD3 R37, PT, PT, R37, 0x4, RZ ;  /* 0x0000000425257810 */ /* 0x000fe20007ffe0ff */
[----:B--2---:R-:W-:-:S04]  /*2b80*/  FFMA R32, R38, R32, R35 ;  /* 0x0000002026207223 */ /* 0x004fc80000000023 */
[----:B----4-:R-:W-:-:S04]  /*2b90*/  FFMA R32, R39, R28, R32 ;  /* 0x0000001c27207223 */ /* 0x010fc80000000020 */
[----:B-----5:R-:W-:-:S04]  /*2ba0*/  FFMA R32, R41, R26, R32 ;  /* 0x0000001a29207223 */ /* 0x020fc80000000020 */
[----:B---3--:R-:W-:-:S07]  /*2bb0*/  FFMA R35, R43, R22, R32 ;  /* 0x000000162b237223 */ /* 0x008fce0000000020 */
.L_x_494:
[----:B------:R-:W-:Y:S05]  /*2bc0*/  @!P2 BRA `(.L_x_493) ;  /* 0x000000000084a947 */ /* 0x000fea0003800000 */
[----:B------:R-:W-:Y:S02]  /*2bd0*/  ISETP.NE.AND P2, PT, R14, 0x1, PT ;  /* 0x000000010e00780c */ /* 0x000fe40003f45270 */
[----:B------:R-:W-:-:S11]  /*2be0*/  LOP3.LUT P4, RZ, R36, 0x1, RZ, 0xc0, !PT ;  /* 0x0000000124ff7812 */ /* 0x000fd6000788c0ff */
[----:B------:R-:W0:Y:S01]  /*2bf0*/  @P2 LDC R31, c[0x0][0x3b4] ;  /* 0x0000ed00ff1f2b82 */ /* 0x000e220000000800 */
[--C-:B------:R-:W-:Y:S02]  /*2c00*/  @P2 IMAD.IADD R30, R12, 0x1, R37.reuse ;  /* 0x000000010c1e2824 */ /* 0x100fe400078e0225 */
[----:B------:R-:W-:Y:S01]  /*2c10*/  @P2 IMAD.IADD R39, R20, 0x1, R37 ;  /* 0x0000000114272824 */ /* 0x000fe200078e0225 */
[----:B------:R-:W-:-:S04]  /*2c20*/  @P2 IADD3 R37, PT, PT, R37, 0x2, RZ ;  /* 0x0000000225252810 */ /* 0x000fc80007ffe0ff */
[----:B------:R-:W1:Y:S01]  /*2c30*/  @P2 LDC.64 R32, c[0x0][0x388] ;  /* 0x0000e200ff202b82 */ /* 0x000e620000000a00 */
[----:B------:R-:W-:Y:S01]  /*2c40*/  @P4 IMAD.IADD R36, R12, 0x1, R37 ;  /* 0x000000010c244824 */ /* 0x000fe200078e0225 */
[----:B------:R-:W-:-:S06]  /*2c50*/  @P4 IADD3 R37, PT, PT, R20, R37, RZ ;  /* 0x0000002514254210 */ /* 0x000fcc0007ffe0ff */
[----:B------:R-:W2:Y:S08]  /*2c60*/  @P2 LDC.64 R22, c[0x0][0x390] ;  /* 0x0000e400ff162b82 */ /* 0x000eb00000000a00 */
[----:B------:R-:W3:Y:S01]  /*2c70*/  @P4 LDC R40, c[0x0][0x3b4] ;  /* 0x0000ed00ff284b82 */ /* 0x000ee20000000800 */
[----:B0-----:R-:W-:-:S04]  /*2c80*/  @P2 IMAD R30, R30, R31, R19 ;  /* 0x0000001f1e1e2224 */ /* 0x001fc800078e0213 */
[C---:B------:R-:W-:Y:S02]  /*2c90*/  @P2 IMAD.IADD R38, R30.reuse, 0x1, R31 ;  /* 0x000000011e262824 */ /* 0x040fe400078e021f */
[-CC-:B------:R-:W-:Y:S01]  /*2ca0*/  @P2 IMAD R41, R30, R31.reuse, R34.reuse ;  /* 0x0000001f1e292224 */ /* 0x180fe200078e0222 */
[----:B------:R-:W0:Y:S01]  /*2cb0*/  @P4 LDC.64 R26, c[0x0][0x388] ;  /* 0x0000e200ff1a4b82 */ /* 0x000e220000000a00 */
[----:B------:R-:W-:Y:S02]  /*2cc0*/  @P2 IMAD R43, R38, R31, R34 ;  /* 0x0000001f262b2224 */ /* 0x000fe400078e0222 */
[----:B-1----:R-:W-:-:S05]  /*2cd0*/  @P2 IMAD.WIDE R32, R39, 0x4, R32 ;  /* 0x0000000427202825 */ /* 0x002fca00078e0220 */
[----:B------:R-:W1:Y:S01]  /*2ce0*/  @P4 LDC.64 R28, c[0x0][0x390] ;  /* 0x0000e400ff1c4b82 */ /* 0x000e620000000a00 */
[--C-:B--2---:R-:W-:Y:S01]  /*2cf0*/  @P2 IMAD.WIDE R30, R41, 0x4, R22.reuse ;  /* 0x00000004291e2825 */ /* 0x104fe200078e0216 */
[----:B------:R-:W2:Y:S03]  /*2d00*/  @P2 LDG.E R20, desc[UR6][R32.64] ;  /* 0x0000000620142981 */ /* 0x000ea6000c1e1900 */
[----:B------:R-:W-:Y:S02]  /*2d10*/  @P2 IMAD.WIDE R22, R43, 0x4, R22 ;  /* 0x000000042b162825 */ /* 0x000fe400078e0216 */
[----:B------:R-:W2:Y:S02]  /*2d20*/  @P2 LDG.E R30, desc[UR6][R30.64] ;  /* 0x000000061e1e2981 */ /* 0x000ea4000c1e1900 */
[-C--:B---3--:R-:W-:Y:S02]  /*2d30*/  @P4 IMAD R39, R36, R40.reuse, R19 ;  /* 0x0000002824274224 */ /* 0x088fe400078e0213 */
[----:B------:R-:W3:Y:S02]  /*2d40*/  @P2 LDG.E R22, desc[UR6][R22.64] ;  /* 0x0000000616162981 */ /* 0x000ee4000c1e1900 */
[----:B------:R-:W-:-:S02]  /*2d50*/  @P4 IMAD R39, R39, R40, R34 ;  /* 0x0000002827274224 */ /* 0x000fc400078e0222 */
[----:B0-----:R-:W-:Y:S02]  /*2d60*/  @P4 IMAD.WIDE R26, R37, 0x4, R26 ;  /* 0x00000004251a4825 */ /* 0x001fe400078e021a */
[----:B------:R-:W3:Y:S04]  /*2d70*/  @P2 LDG.E R37, desc[UR6][R32.64+0x4] ;  /* 0x0000040620252981 */ /* 0x000ee8000c1e1900 */
[----:B------:R-:W4:Y:S01]  /*2d80*/  @P4 LDG.E R26, desc[UR6][R26.64] ;  /* 0x000000061a1a4981 */ /* 0x000f22000c1e1900 */
[----:B-1----:R-:W-:-:S06]  /*2d90*/  @P4 IMAD.WIDE R28, R39, 0x4, R28 ;  /* 0x00000004271c4825 */ /* 0x002fcc00078e021c */
[----:B------:R-:W4:Y:S01]  /*2da0*/  @P4 LDG.E R28, desc[UR6][R28.64] ;  /* 0x000000061c1c4981 */ /* 0x000f22000c1e1900 */
[----:B--2---:R-:W-:-:S04]  /*2db0*/  @P2 FFMA R20, R20, R30, R35 ;  /* 0x0000001e14142223 */ /* 0x004fc80000000023 */
[----:B---3--:R-:W-:-:S04]  /*2dc0*/  @P2 FFMA R35, R37, R22, R20 ;  /* 0x0000001625232223 */ /* 0x008fc80000000014 */
[----:B----4-:R-:W-:-:S07]  /*2dd0*/  @P4 FFMA R35, R26, R28, R35 ;  /* 0x0000001c1a234223 */ /* 0x010fce0000000023 */
.L_x_493:
[----:B------:R-:W-:Y:S05]  /*2de0*/  @P1 BRA `(.L_x_495) ;  /* 0xfffffff400d41947 */ /* 0x000fea000383ffff */
[----:B------:R-:W-:Y:S05]  /*2df0*/  BSYNC.RECONVERGENT B2 ;  /* 0x0000000000027941 */ /* 0x000fea0003800200 */
.L_x_490:
        /* <DEDUP_REMOVED lines=10> */
.L_x_489:
[----:B------:R-:W-:Y:S05]  /*2ea0*/  BSYNC.RECONVERGENT B1 ;  /* 0x0000000000017941 */ /* 0x000fea0003800200 */
.L_x_488:
[----:B------:R-:W-:-:S04]  /*2eb0*/  IADD3 R18, PT, PT, R18, 0x1, RZ ;  /* 0x0000000112127810 */ /* 0x000fc80007ffe0ff */
[----:B------:R-:W-:-:S13]  /*2ec0*/  ISETP.NE.AND P1, PT, R18, R3, PT ;  /* 0x000000031200720c */ /* 0x000fda0003f25270 */
[----:B------:R-:W-:Y:S05]  /*2ed0*/  @P1 BRA `(.L_x_496) ;  /* 0xfffffff400581947 */ /* 0x000fea000383ffff */
.L_x_487:
[----:B------:R-:W-:Y:S05]  /*2ee0*/  BSYNC.RECONVERGENT B0 ;  /* 0x0000000000007941 */ /* 0x000fea0003800200 */
.L_x_486:
[----:B------:R-:W-:Y:S04]  /*2ef0*/  BSSY.RECONVERGENT B0, `(.L_x_497) ;  /* 0x0000019000007945 */ /* 0x000fe80003800200 */
[----:B------:R-:W-:Y:S05]  /*2f00*/  @!P3 BRA `(.L_x_498) ;  /* 0x00000000005cb947 */ /* 0x000fea0003800000 */
[C---:B------:R-:W-:Y:S01]  /*2f10*/  ISETP.EQ.AND P5, PT, R17.reuse, RZ, PT ;  /* 0x000000ff1100720c */ /* 0x040fe20003fa2270 */
[----:B------:R-:W-:Y:S01]  /*2f20*/  BSSY.RECONVERGENT B1, `(.L_x_499) ;  /* 0x0000014000017945 */ /* 0x000fe20003800200 */
[C---:B------:R-:W-:Y:S02]  /*2f30*/  ISETP.EQ.AND P1, PT, R17.reuse, 0x4, PT ;  /* 0x000000041100780c */ /* 0x040fe40003f22270 */
[C---:B------:R-:W-:Y:S02]  /*2f40*/  ISETP.EQ.AND P2, PT, R17.reuse, 0x8, PT ;  /* 0x000000081100780c */ /* 0x040fe40003f42270 */
[----:B------:R-:W-:Y:S02]  /*2f50*/  P2R R18, PR, RZ, 0x20 ;  /* 0x00000020ff127803 */ /* 0x000fe40000000000 */
[----:B------:R-:W-:-:S05]  /*2f60*/  ISETP.EQ.AND P4, PT, R17, 0xc, PT ;  /* 0x0000000c1100780c */ /* 0x000fca0003f82270 */
[----:B------:R-:W-:Y:S01]  /*2f70*/  @P5 IMAD.MOV.U32 R18, RZ, RZ, R7 ;  /* 0x000000ffff125224 */ /* 0x000fe200078e0007 */
[----:B------:R-:W-:Y:S01]  /*2f80*/  ISETP.EQ.AND P5, PT, R17, 0x10, PT ;  /* 0x000000101100780c */ /* 0x000fe20003fa2270 */
[----:B------:R-:W-:Y:S02]  /*2f90*/  @P1 IMAD.MOV.U32 R18, RZ, RZ, R8 ;  /* 0x000000ffff121224 */ /* 0x000fe400078e0008 */
[----:B------:R-:W-:-:S04]  /*2fa0*/  @P2 MOV R18, R9 ;  /* 0x0000000900122202 */ /* 0x000fc80000000f00 */
[----:B------:R-:W-:-:S06]  /*2fb0*/  @P4 IMAD.MOV.U32 R18, RZ, RZ, R10 ;  /* 0x000000ffff124224 */ /* 0x000fcc00078e000a */
[----:B------:R-:W-:-:S05]  /*2fc0*/  @P5 IMAD.MOV.U32 R18, RZ, RZ, R11 ;  /* 0x000000ffff125224 */ /* 0x000fca00078e000b */
[----:B------:R-:W-:-:S13]  /*2fd0*/  FSETP.GEU.AND P6, PT, R18, RZ, PT ;  /* 0x000000ff1200720b */ /* 0x000fda0003fce000 */
[----:B------:R-:W-:Y:S05]  /*2fe0*/  @P6 BRA `(.L_x_500) ;  /* 0x00000000001c6947 */ /* 0x000fea0003800000 */
[----:B------:R-:W-:Y:S01]  /*2ff0*/  ISETP.EQ.AND P6, PT, R17, RZ, PT ;  /* 0x000000ff1100720c */ /* 0x000fe20003fc2270 */
[----:B------:R-:W-:Y:S01]  /*3000*/  @P1 IMAD.MOV.U32 R8, RZ, RZ, RZ ;  /* 0x000000ffff081224 */ /* 0x000fe200078e00ff */
[----:B------:R-:W-:Y:S01]  /*3010*/  @P4 MOV R10, RZ ;  /* 0x000000ff000a4202 */ /* 0x000fe20000000f00 */
[----:B------:R-:W-:Y:S02]  /*3020*/  @P2 IMAD.MOV.U32 R9, RZ, RZ, RZ ;  /* 0x000000ffff092224 */ /* 0x000fe400078e00ff */
[----:B------:R-:W-:Y:S02]  /*3030*/  @P5 IMAD.MOV.U32 R11, RZ, RZ, RZ ;  /* 0x000000ffff0b5224 */ /* 0x000fe400078e00ff */
[----:B------:R-:W-:-:S06]  /*3040*/  IMAD.MOV.U32 R18, RZ, RZ, RZ ;  /* 0x000000ffff127224 */ /* 0x000fcc00078e00ff */
[----:B------:R-:W-:-:S07]  /*3050*/  @P6 MOV R7, RZ ;  /* 0x000000ff00076202 */ /* 0x000fce0000000f00 */
.L_x_500:
[----:B------:R-:W-:Y:S05]  /*3060*/  BSYNC.RECONVERGENT B1 ;  /* 0x0000000000017941 */ /* 0x000fea0003800200 */
.L_x_499:
[----:B------:R0:W-:Y:S02]  /*3070*/  STG.E desc[UR6][R24.64], R18 ;  /* 0x0000001218007986 */ /* 0x0001e4000c101906 */
.L_x_498:
[----:B------:R-:W-:Y:S05]  /*3080*/  BSYNC.RECONVERGENT B0 ;  /* 0x0000000000007941 */ /* 0x000fea0003800200 */
.L_x_497:
[----:B------:R-:W1:Y:S01]  /*3090*/  LDCU UR4, c[0x0][0x3a0] ;  /* 0x00007400ff0477ac */ /* 0x000e620008000800 */
[----:B------:R-:W-:-:S04]  /*30a0*/  IADD3 R16, PT, PT, R16, 0x1, RZ ;  /* 0x0000000110107810 */ /* 0x000fc80007ffe0ff */
[----:B-1----:R-:W-:-:S13]  /*30b0*/  ISETP.NE.AND P1, PT, R16, UR4, PT ;  /* 0x0000000410007c0c */ /* 0x002fda000bf25270 */
[----:B------:R-:W-:Y:S05]  /*30c0*/  @!P1 EXIT ;  /* 0x000000000000994d */ /* 0x000fea0003800000 */
[----:B------:R-:W-:Y:S05]  /*30d0*/  BRA `(.L_x_501) ;  /* 0xfffffff000c47947 */ /* 0x000fea000383ffff */
.L_x_485:
[C---:B------:R-:W-:Y:S01]  /*30e0*/  LOP3.LUT R13, R27.reuse, 0x7, RZ, 0xc0, !PT ;  /* 0x000000071b0d7812 */ /* 0x040fe200078ec0ff */
[----:B------:R-:W-:Y:S01]  /*30f0*/  IMAD.MOV.U32 R16, RZ, RZ, RZ ;  /* 0x000000ffff107224 */ /* 0x000fe200078e00ff */
[----:B------:R-:W-:-:S03]  /*3100*/  LOP3.LUT R15, R27, 0x7ffffff8, RZ, 0xc0, !PT ;  /* 0x7ffffff81b0f7812 */ /* 0x000fc600078ec0ff */
[----:B------:R-:W-:-:S05]  /*3110*/  VIADD R14, R13, 0xffffffff ;  /* 0xffffffff0d0e7836 */ /* 0x000fca0000000000 */
[----:B------:R-:W-:Y:S02]  /*3120*/  ISETP.GE.U32.AND P0, PT, R14, 0x3, PT ;  /* 0x000000030e00780c */ /* 0x000fe40003f06070 */
[----:B------:R-:W-:-:S11]  /*3130*/  LOP3.LUT R14, R27, 0x3, RZ, 0xc0, !PT ;  /* 0x000000031b0e7812 */ /* 0x000fd600078ec0ff */
.L_x_515:
[----:B------:R-:W-:Y:S01]  /*3140*/  ISETP.GT.AND P1, PT, R3, RZ, PT ;  /* 0x000000ff0300720c */ /* 0x000fe20003f24270 */
[----:B------:R-:W-:Y:S01]  /*3150*/  BSSY.RECONVERGENT B0, `(.L_x_502) ;  /* 0x00000ae000007945 */ /* 0x000fe20003800200 */
[----:B------:R-:W-:-:S11]  /*3160*/  SHF.L.U32 R17, R16, 0x2, RZ ;  /* 0x0000000210117819 */ /* 0x000fd600000006ff */
[----:B0-----:R-:W-:Y:S05]  /*3170*/  @!P1 BRA `(.L_x_503) ;  /* 0x0000000800ac9947 */ /* 0x001fea0003800000 */
[----:B------:R-:W-:-:S07]  /*3180*/  IMAD.MOV.U32 R18, RZ, RZ, RZ ;  /* 0x000000ffff127224 */ /* 0x000fce00078e00ff */
.L_x_512:
[----:B------:R-:W-:Y:S01]  /*3190*/  ISETP.GT.AND P1, PT, R6, RZ, PT ;  /* 0x000000ff0600720c */ /* 0x000fe20003f24270 */
[----:B------:R-:W-:-:S12]  /*31a0*/  BSSY.RECONVERGENT B1, `(.L_x_504) ;  /* 0x00000a5000017945 */ /* 0x000fd80003800200 */
[----:B------:R-:W-:Y:S05]  /*31b0*/  @!P1 BRA `(.L_x_505) ;  /* 0x00000008008c9947 */ /* 0x000fea0003800000 */
[C---:B------:R-:W-:Y:S01]  /*31c0*/  ISETP.EQ.AND P1, PT, R17.reuse, RZ, PT ;  /* 0x000000ff1100720c */ /* 0x040fe20003f22270 */
[----:B------:R-:W-:Y:S01]  /*31d0*/  BSSY.RECONVERGENT B2, `(.L_x_506) ;  /* 0x0000097000027945 */ /* 0x000fe20003800200 */
[C---:B------:R-:W-:Y:S01]  /*31e0*/  ISETP.EQ.AND P2, PT, R17.reuse, 0x4, PT ;  /* 0x000000041100780c */ /* 0x040fe20003f42270 */
[----:B------:R-:W-:Y:S01]  /*31f0*/  IMAD.IADD R19, R0, 0x1, R18 ;  /* 0x0000000100137824 */ /* 0x000fe200078e0212 */
[C---:B------:R-:W-:Y:S01]  /*3200*/  ISETP.EQ.AND P4, PT, R17.reuse, 0x8, PT ;  /* 0x000000081100780c */ /* 0x040fe20003f82270 */
[----:B------:R-:W-:Y:S01]  /*3210*/  IMAD.MOV.U32 R21, RZ, RZ, RZ ;  /* 0x000000ffff157224 */ /* 0x000fe200078e00ff */
[----:B------:R-:W-:-:S07]  /*3220*/  ISETP.EQ.AND P5, PT, R17, 0xc, PT ;  /* 0x0000000c1100780c */ /* 0x000fce0003fa2270 */
[----:B------:R-:W-:Y:S01]  /*3230*/  @P1 IMAD.MOV.U32 R35, RZ, RZ, R7 ;  /* 0x000000ffff231224 */ /* 0x000fe200078e0007 */
[----:B------:R-:W-:Y:S02]  /*3240*/  ISETP.EQ.AND P1, PT, R17, 0x10, PT ;  /* 0x000000101100780c */ /* 0x000fe40003f22270 */
[----:B------:R-:W-:Y:S01]  /*3250*/  @P2 MOV R35, R8 ;  /* 0x0000000800232202 */ /* 0x000fe20000000f00 */
[----:B------:R-:W-:Y:S02]  /*3260*/  @P4 IMAD.MOV.U32 R35, RZ, RZ, R9 ;  /* 0x000000ffff234224 */ /* 0x000fe400078e0009 */
[----:B------:R-:W-:-:S08]  /*3270*/  @P5 IMAD.MOV.U32 R35, RZ, RZ, R10 ;  /* 0x000000ffff235224 */ /* 0x000fd000078e000a */
[----:B------:R-:W-:-:S07]  /*3280*/  @P1 MOV R35, R11 ;  /* 0x0000000b00231202 */ /* 0x000fce0000000f00 */
.L_x_511:
[----:B------:R-:W0:Y:S01]  /*3290*/  LDCU UR4, c[0x0][0x3a4] ;  /* 0x00007480ff0477ac */ /* 0x000e220008000800 */
[----:B------:R-:W1:Y:S01]  /*32a0*/  LDC R36, c[0x0][0x3b8] ;  /* 0x0000ee00ff247b82 */ /* 0x000e620000000800 */
[----:B------:R-:W-:Y:S01]  /*32b0*/  ISETP.GE.U32.AND P2, PT, R2, 0x7, PT ;  /* 0x000000070200780c */ /* 0x000fe20003f46070 */
[----:B------:R-:W-:Y:S01]  /*32c0*/  IMAD.MOV.U32 R37, RZ, RZ, RZ ;  /* 0x000000ffff257224 */ /* 0x000fe200078e00ff */
[----:B------:R-:W-:Y:S01]  /*32d0*/  IADD3 R34, PT, PT, R4, R21, RZ ;  /* 0x0000001504227210 */ /* 0x000fe20007ffe0ff */
[----:B0-----:R-:W-:Y:S02]  /*32e0*/  IMAD R20, R18, UR4, R21 ;  /* 0x0000000412147c24 */ /* 0x001fe4000f8e0215 */
[----:B------:R-:W-:-:S05]  /*32f0*/  VIADD R21, R21, 0x1 ;  /* 0x0000000115157836 */ /* 0x000fca0000000000 */
[----:B------:R-:W-:Y:S01]  /*3300*/  ISETP.NE.AND P1, PT, R21, R6, PT ;  /* 0x000000061500720c */ /* 0x000fe20003f25270 */
[----:B-1----:R-:W-:Y:S02]  /*3310*/  IMAD R20, R20, R36, R5 ;  /* 0x0000002414147224 */ /* 0x002fe400078e0205 */
[----:B------:R-:W-:Y:S10]  /*3320*/  @!P2 BRA `(.L_x_507) ;  /* 0x0000000000eca947 */ /* 0x000ff40003800000 */
[----:B------:R-:W-:-:S07]  /*3330*/  HFMA2 R37, -RZ, RZ, 0, 0 ;  /* 0x00000000ff257431 */ /* 0x000fce00000001ff */
.L_x_508:
[----:B------:R-:W0:Y:S01]  /*3340*/  LDCU UR4, c[0x0][0x3b4] ;  /* 0x00007680ff0477ac */ /* 0x000e220008000800 */
[----:B------:R-:W1:Y:S01]  /*3350*/  LDC.64 R22, c[0x0][0x390] ;  /* 0x0000e400ff167b82 */ /* 0x000e620000000a00 */
[----:B------:R-:W-:-:S07]  /*3360*/  IMAD.IADD R28, R12, 0x1, R37 ;  /* 0x000000010c1c7824 */ /* 0x000fce00078e0225 */
[----:B------:R-:W2:Y:S01]  /*3370*/  LDC.64 R26, c[0x0][0x388] ;  /* 0x0000e200ff1a7b82 */ /* 0x000ea20000000a00 */
[----:B0-----:R-:W-:-:S04]  /*3380*/  IMAD R29, R28, UR4, R19 ;  /* 0x000000041c1d7c24 */ /* 0x001fc8000f8e0213 */
[C---:B------:R-:W-:Y:S02]  /*3390*/  VIADD R31, R29.reuse, UR4 ;  /* 0x000000041d1f7c36 */ /* 0x040fe40008000000 */
[----:B------:R-:W-:Y:S01]  /*33a0*/  IMAD R39, R29, UR4, R34 ;  /* 0x000000041d277c24 */ /* 0x000fe2000f8e0222 */
[----:B------:R-:W-:Y:S01]  /*33b0*/  IADD3 R29, PT, PT, R20, R37, RZ ;  /* 0x00000025141d7210 */ /* 0x000fe20007ffe0ff */
[----:B------:R-:W-:Y:S02]  /*33c0*/  VIADD R33, R31, UR4 ;  /* 0x000000041f217c36 */ /* 0x000fe40008000000 */
[----:B-1----:R-:W-:-:S04]  /*33d0*/  IMAD.WIDE R38, R39, 0x4, R22 ;  /* 0x0000000427267825 */ /* 0x002fc800078e0216 */
[----:B------:R-:W-:Y:S01]  /*33e0*/  VIADD R41, R33, UR4 ;  /* 0x0000000421297c36 */ /* 0x000fe20008000000 */
        /* <DEDUP_REMOVED lines=10> */
[----:B------:R1:W2:Y:S03]  /*3490*/  LDG.E R41, desc[UR6][R28.64] ;  /* 0x000000061c297981 */ /* 0x0002a6000c1e1900 */
[----:B------:R-:W-:Y:S01]  /*34a0*/  VIADD R47, R45, UR4 ;  /* 0x000000042d2f7c36 */ /* 0x000fe20008000000 */
[----:B------:R-:W4:Y:S01]  /*34b0*/  LDG.E R46, desc[UR6][R26.64+0x8] ;  /* 0x000008061a2e7981 */ /* 0x000f22000c1e1900 */
[----:B------:R-:W-:-:S03]  /*34c0*/  IMAD.WIDE R32, R43, 0x4, R22 ;  /* 0x000000042b207825 */ /* 0x000fc600078e0216 */
[----:B------:R5:W4:Y:S01]  /*34d0*/  LDG.E R43, desc[UR6][R30.64] ;  /* 0x000000061e2b7981 */ /* 0x000b22000c1e1900 */
[--C-:B0-----:R-:W-:Y:S02]  /*34e0*/  IMAD R39, R45, UR4, R34.reuse ;  /* 0x000000042d277c24 */ /* 0x101fe4000f8e0222 */
[C---:B------:R-:W-:Y:S01]  /*34f0*/  VIADD R49, R47.reuse, UR4 ;  /* 0x000000042f317c36 */ /* 0x040fe20008000000 */
[----:B------:R-:W4:Y:S01]  /*3500*/  LDG.E R32, desc[UR6][R32.64] ;  /* 0x0000000620207981 */ /* 0x000f22000c1e1900 */
[----:B------:R-:W-:Y:S02]  /*3510*/  IMAD R47, R47, UR4, R34 ;  /* 0x000000042f2f7c24 */ /* 0x000fe4000f8e0222 */
[----:B------:R-:W-:Y:S01]  /*3520*/  IMAD.WIDE R38, R39, 0x4, R22 ;  /* 0x0000000427267825 */ /* 0x000fe200078e0216 */
[----:B------:R-:W4:Y:S01]  /*3530*/  LDG.E R45, desc[UR6][R26.64+0xc] ;  /* 0x00000c061a2d7981 */ /* 0x000f22000c1e1900 */
[C---:B------:R-:W-:Y:S02]  /*3540*/  IADD3 R51, PT, PT, R49.reuse, UR4, RZ ;  /* 0x0000000431337c10 */ /* 0x040fe4000fffe0ff */
[----:B-1----:R-:W-:-:S02]  /*3550*/  IMAD R29, R49, UR4, R34 ;  /* 0x00000004311d7c24 */ /* 0x002fc4000f8e0222 */
[----:B-----5:R-:W-:Y:S01]  /*3560*/  IMAD.WIDE R30, R47, 0x4, R22 ;  /* 0x000000042f1e7825 */ /* 0x020fe200078e0216 */
[----:B------:R-:W5:Y:S04]  /*3570*/  LDG.E R38, desc[UR6][R38.64] ;  /* 0x0000000626267981 */ /* 0x000f68000c1e1900 */
        /* <DEDUP_REMOVED lines=21> */
[----:B------:R-:W-:-:S07]  /*36d0*/  IMAD.MOV.U32 R37, RZ, RZ, R15 ;  /* 0x000000ffff257224 */ /* 0x000fce00078e000f */
.L_x_507:
[----:B------:R-:W-:-:S13]  /*36e0*/  ISETP.NE.AND P2, PT, R13, RZ, PT ;  /* 0x000000ff0d00720c */ /* 0x000fda0003f45270 */
[----:B------:R-:W-:Y:S05]  /*36f0*/  @!P2 BRA `(.L_x_509) ;  /* 0x00000004000ca947 */ /* 0x000fea0003800000 */
[----:B------:R-:W-:Y:S01]  /*3700*/  ISETP.NE.AND P2, PT, R14, RZ, PT ;  /* 0x000000ff0e00720c */ /* 0x000fe20003f45270 */
[----:B------:R-:W-:-:S12]  /*3710*/  @!P0 BRA `(.L_x_510) ;  /* 0x00000000007c8947 */ /* 0x000fd80003800000 */
[----:B------:R-:W0:Y:S01]  /*3720*/  LDCU UR4, c[0x0][0x3b4] ;  /* 0x00007680ff0477ac */ /* 0x000e220008000800 */
[----:B------:R-:W1:Y:S01]  /*3730*/  LDC.64 R22, c[0x0][0x390] ;  /* 0x0000e400ff167b82 */ /* 0x000e620000000a00 */
[----:B------:R-:W-:Y:S01]  /*3740*/  IADD3 R26, PT, PT, R12, R37, RZ ;  /* 0x000000250c1a7210 */ /* 0x000fe20007ffe0ff */
[----:B------:R-:W-:-:S06]  /*3750*/  IMAD.IADD R27, R20, 0x1, R37 ;  /* 0x00000001141b7824 */ /* 0x000fcc00078e0225 */
[----:B------:R-:W2:Y:S01]  /*3760*/  LDC.64 R30, c[0x0][0x388] ;  /* 0x0000e200ff1e7b82 */ /* 0x000ea20000000a00 */
[----:B0-----:R-:W-:-:S04]  /*3770*/  IMAD R29, R26, UR4, R19 ;  /* 0x000000041a1d7c24 */ /* 0x001fc8000f8e0213 */
        /* <DEDUP_REMOVED lines=20> */
[----:B------:R-:W-:Y:S02]  /*38c0*/  VIADD R37, R37, 0x4 ;  /* 0x0000000425257836 */ /* 0x000fe40000000000 */
[----:B--2---:R-:W-:-:S04]  /*38d0*/  FFMA R32, R38, R32, R35 ;  /* 0x0000002026207223 */ /* 0x004fc80000000023 */
[----:B----4-:R-:W-:-:S04]  /*38e0*/  FFMA R32, R39, R28, R32 ;  /* 0x0000001c27207223 */ /* 0x010fc80000000020 */
[----:B-----5:R-:W-:-:S04]  /*38f0*/  FFMA R32, R41, R26, R32 ;  /* 0x0000001a29207223 */ /* 0x020fc80000000020 */
[----:B---3--:R-:W-:-:S07]  /*3900*/  FFMA R35, R43, R22, R32 ;  /* 0x000000162b237223 */ /* 0x008fce0000000020 */
.L_x_510:
[----:B------:R-:W-:Y:S05]  /*3910*/  @!P2 BRA `(.L_x_509) ;  /* 0x000000000084a947 */ /* 0x000fea0003800000 */
[----:B------:R-:W-:Y:S02]  /*3920*/  ISETP.NE.AND P2, PT, R14, 0x1, PT ;  /* 0x000000010e00780c */ /* 0x000fe40003f45270 */
[----:B------:R-:W-:-:S11]  /*3930*/  LOP3.LUT P4, RZ, R36, 0x1, RZ, 0xc0, !PT ;  /* 0x0000000124ff7812 */ /* 0x000fd6000788c0ff */
[----:B------:R-:W0:Y:S01]  /*3940*/  @P2 LDC R31, c[0x0][0x3b4] ;  /* 0x0000ed00ff1f2b82 */ /* 0x000e220000000800 */
[----:B------:R-:W-:Y:S01]  /*3950*/  @P2 IADD3 R30, PT, PT, R12, R37, RZ ;  /* 0x000000250c1e2210 */ /* 0x000fe20007ffe0ff */
[----:B------:R-:W-:Y:S02]  /*3960*/  @P2 IMAD.IADD R39, R20, 0x1, R37 ;  /* 0x0000000114272824 */ /* 0x000fe400078e0225 */
[----:B------:R-:W-:-:S04]  /*3970*/  @P2 VIADD R37, R37, 0x2 ;  /* 0x0000000225252836 */ /* 0x000fc80000000000 */
[----:B------:R-:W1:Y:S01]  /*3980*/  @P2 LDC.64 R32, c[0x0][0x388] ;  /* 0x0000e200ff202b82 */ /* 0x000e620000000a00 */
[--C-:B------:R-:W-:Y:S02]  /*3990*/  @P4 IMAD.IADD R36, R12, 0x1, R37.reuse ;  /* 0x000000010c244824 */ /* 0x100fe400078e0225 */
[----:B------:R-:W-:-:S05]  /*39a0*/  @P4 IMAD.IADD R37, R20, 0x1, R37 ;  /* 0x0000000114254824 */ /* 0x000fca00078e0225 */
[----:B------:R-:W2:Y:S08]  /*39b0*/  @P2 LDC.64 R22, c[0x0][0x390] ;  /* 0x0000e400ff162b82 */ /* 0x000eb00000000a00 */
[----:B------:R-:W3:Y:S01]  /*39c0*/  @P4 LDC R40, c[0x0][0x3b4] ;  /* 0x0000ed00ff284b82 */ /* 0x000ee20000000800 */
[----:B0-----:R-:W-:-:S04]  /*39d0*/  @P2 IMAD R30, R30, R31, R19 ;  /* 0x0000001f1e1e2224 */ /* 0x001fc800078e0213 */
[CC--:B------:R-:W-:Y:S01]  /*39e0*/  @P2 IMAD R41, R30.reuse, R31.reuse, R34 ;  /* 0x0000001f1e292224 */ /* 0x0c0fe200078e0222 */
[----:B------:R-:W-:Y:S02]  /*39f0*/  @P2 IADD3 R38, PT, PT, R30, R31, RZ ;  /* 0x0000001f1e262210 */ /* 0x000fe40007ffe0ff */
[----:B------:R-:W0:Y:S01]  /*3a00*/  @P4 LDC.64 R26, c[0x0][0x388] ;  /* 0x0000e200ff1a4b82 */ /* 0x000e220000000a00 */
[----:B-1----:R-:W-:-:S04]  /*3a10*/  @P2 IMAD.WIDE R32, R39, 0x4, R32 ;  /* 0x0000000427202825 */ /* 0x002fc800078e0220 */
[----:B------:R-:W-:Y:S01]  /*3a20*/  @P2 IMAD R43, R38, R31, R34 ;  /* 0x0000001f262b2224 */ /* 0x000fe200078e0222 */
[----:B------:R-:W4:Y:S02]  /*3a30*/  @P2 LDG.E R20, desc[UR6][R32.64] ;  /* 0x0000000620142981 */ /* 0x000f24000c1e1900 */
[----:B------:R-:W1:Y:S01]  /*3a40*/  @P4 LDC.64 R28, c[0x0][0x390] ;  /* 0x0000e400ff1c4b82 */ /* 0x000e620000000a00 */
[----:B--2---:R-:W-:-:S04]  /*3a50*/  @P2 IMAD.WIDE R30, R41, 0x4, R22 ;  /* 0x00000004291e2825 */ /* 0x004fc800078e0216 */
[----:B------:R-:W-:Y:S02]  /*3a60*/  @P2 IMAD.WIDE R22, R43, 0x4, R22 ;  /* 0x000000042b162825 */ /* 0x000fe400078e0216 */
[----:B------:R-:W4:Y:S02]  /*3a70*/  @P2 LDG.E R30, desc[UR6][R30.64] ;  /* 0x000000061e1e2981 */ /* 0x000f24000c1e1900 */
[-C--:B---3--:R-:W-:Y:S02]  /*3a80*/  @P4 IMAD R39, R36, R40.reuse, R19 ;  /* 0x0000002824274224 */ /* 0x088fe400078e0213 */
[----:B------:R-:W2:Y:S02]  /*3a90*/  @P2 LDG.E R22, desc[UR6][R22.64] ;  /* 0x0000000616162981 */ /* 0x000ea4000c1e1900 */
[----:B------:R-:W-:Y:S02]  /*3aa0*/  @P4 IMAD R39, R39, R40, R34 ;  /* 0x0000002827274224 */ /* 0x000fe400078e0222 */
[----:B0-----:R-:W-:-:S02]  /*3ab0*/  @P4 IMAD.WIDE R26, R37, 0x4, R26 ;  /* 0x00000004251a4825 */ /* 0x001fc400078e021a */
[----:B------:R-:W2:Y:S04]  /*3ac0*/  @P2 LDG.E R37, desc[UR6][R32.64+0x4] ;  /* 0x0000040620252981 */ /* 0x000ea8000c1e1900 */
[----:B------:R-:W3:Y:S01]  /*3ad0*/  @P4 LDG.E R26, desc[UR6][R26.64] ;  /* 0x000000061a1a4981 */ /* 0x000ee2000c1e1900 */
[----:B-1----:R-:W-:-:S06]  /*3ae0*/  @P4 IMAD.WIDE R28, R39, 0x4, R28 ;  /* 0x00000004271c4825 */ /* 0x002fcc00078e021c */
[----:B------:R-:W3:Y:S01]  /*3af0*/  @P4 LDG.E R28, desc[UR6][R28.64] ;  /* 0x000000061c1c4981 */ /* 0x000ee2000c1e1900 */
[----:B----4-:R-:W-:-:S04]  /*3b00*/  @P2 FFMA R20, R20, R30, R35 ;  /* 0x0000001e14142223 */ /* 0x010fc80000000023 */
[----:B--2---:R-:W-:-:S04]  /*3b10*/  @P2 FFMA R35, R37, R22, R20 ;  /* 0x0000001625232223 */ /* 0x004fc80000000014 */
[----:B---3--:R-:W-:-:S07]  /*3b20*/  @P4 FFMA R35, R26, R28, R35 ;  /* 0x0000001c1a234223 */ /* 0x008fce0000000023 */
.L_x_509:
[----:B------:R-:W-:Y:S05]  /*3b30*/  @P1 BRA `(.L_x_511) ;  /* 0xfffffff400d41947 */ /* 0x000fea000383ffff */
[----:B------:R-:W-:Y:S05]  /*3b40*/  BSYNC.RECONVERGENT B2 ;  /* 0x0000000000027941 */ /* 0x000fea0003800200 */
.L_x_506:
        /* <DEDUP_REMOVED lines=10> */
.L_x_505:
[----:B------:R-:W-:Y:S05]  /*3bf0*/  BSYNC.RECONVERGENT B1 ;  /* 0x0000000000017941 */ /* 0x000fea0003800200 */
.L_x_504:
[----:B------:R-:W-:-:S05]  /*3c00*/  VIADD R18, R18, 0x1 ;  /* 0x0000000112127836 */ /* 0x000fca0000000000 */
[----:B------:R-:W-:-:S13]  /*3c10*/  ISETP.NE.AND P1, PT, R18, R3, PT ;  /* 0x000000031200720c */ /* 0x000fda0003f25270 */
[----:B------:R-:W-:Y:S05]  /*3c20*/  @P1 BRA `(.L_x_512) ;  /* 0xfffffff400581947 */ /* 0x000fea000383ffff */
.L_x_503:
[----:B------:R-:W-:Y:S05]  /*3c30*/  BSYNC.RECONVERGENT B0 ;  /* 0x0000000000007941 */ /* 0x000fea0003800200 */
.L_x_502:
[----:B------:R-:W-:Y:S04]  /*3c40*/  BSSY.RECONVERGENT B0, `(.L_x_513) ;  /* 0x000000d000007945 */ /* 0x000fe80003800200 */
[----:B------:R-:W-:Y:S05]  /*3c50*/  @!P3 BRA `(.L_x_514) ;  /* 0x00000000002cb947 */ /* 0x000fea0003800000 */
[C---:B------:R-:W-:Y:S02]  /*3c60*/  ISETP.EQ.AND P1, PT, R17.reuse, RZ, PT ;  /* 0x000000ff1100720c */ /* 0x040fe40003f22270 */
[C---:B------:R-:W-:Y:S02]  /*3c70*/  ISETP.EQ.AND P2, PT, R17.reuse, 0x4, PT ;  /* 0x000000041100780c */ /* 0x040fe40003f42270 */
[C---:B------:R-:W-:Y:S02]  /*3c80*/  ISETP.EQ.AND P4, PT, R17.reuse, 0x8, PT ;  /* 0x000000081100780c */ /* 0x040fe40003f82270 */
[----:B------:R-:W-:-:S07]  /*3c90*/  ISETP.EQ.AND P5, PT, R17, 0xc, PT ;  /* 0x0000000c1100780c */ /* 0x000fce0003fa2270 */
[----:B------:R-:W-:Y:S02]  /*3ca0*/  @P1 MOV R19, R7 ;  /* 0x0000000700131202 */ /* 0x000fe40000000f00 */
[----:B------:R-:W-:Y:S01]  /*3cb0*/  ISETP.EQ.AND P1, PT, R17, 0x10, PT ;  /* 0x000000101100780c */ /* 0x000fe20003f22270 */
[----:B------:R-:W-:Y:S02]  /*3cc0*/  @P2 IMAD.MOV.U32 R19, RZ, RZ, R8 ;  /* 0x000000ffff132224 */ /* 0x000fe400078e0008 */
[----:B------:R-:W-:Y:S01]  /*3cd0*/  @P4 IMAD.MOV.U32 R19, RZ, RZ, R9 ;  /* 0x000000ffff134224 */ /* 0x000fe200078e0009 */
[----:B------:R-:W-:-:S09]  /*3ce0*/  @P5 MOV R19, R10 ;  /* 0x0000000a00135202 */ /* 0x000fd20000000f00 */
[----:B------:R-:W-:-:S05]  /*3cf0*/  @P1 IMAD.MOV.U32 R19, RZ, RZ, R11 ;  /* 0x000000ffff131224 */ /* 0x000fca00078e000b */
[----:B------:R0:W-:Y:S02]  /*3d00*/  STG.E desc[UR6][R24.64], R19 ;  /* 0x0000001318007986 */ /* 0x0001e4000c101906 */
.L_x_514:
[----:B------:R-:W-:Y:S05]  /*3d10*/  BSYNC.RECONVERGENT B0 ;  /* 0x0000000000007941 */ /* 0x000fea0003800200 */
.L_x_513:
[----:B------:R-:W1:Y:S01]  /*3d20*/  LDCU UR4, c[0x0][0x3a0] ;  /* 0x00007400ff0477ac */ /* 0x000e620008000800 */
[----:B------:R-:W-:-:S05]  /*3d30*/  VIADD R16, R16, 0x1 ;  /* 0x0000000110107836 */ /* 0x000fca0000000000 */
[----:B-1----:R-:W-:-:S13]  /*3d40*/  ISETP.NE.AND P1, PT, R16, UR4, PT ;  /* 0x0000000410007c0c */ /* 0x002fda000bf25270 */
[----:B------:R-:W-:Y:S05]  /*3d50*/  @!P1 EXIT ;  /* 0x000000000000994d */ /* 0x000fea0003800000 */
[----:B------:R-:W-:Y:S05]  /*3d60*/  BRA `(.L_x_515) ;  /* 0xfffffff000f47947 */ /* 0x000fea000383ffff */
.L_x_453:
[----:B------:R-:W0:Y:S02]  /*3d70*/  LDCU.U8 UR4, c[0x0][0x3bc] ;  /* 0x00007780ff0477ac */ /* 0x000e240008000000 */
[----:B0-----:R-:W-:-:S04]  /*3d80*/  UPRMT UR4, UR4, 0x8880, URZ ;  /* 0x0000888004047896 */ /* 0x001fc800080000ff */
[----:B------:R-:W-:-:S09]  /*3d90*/  UISETP.NE.AND UP0, UPT, UR4, 0x1, UPT ;  /* 0x000000010400788c */ /* 0x000fd2000bf05270 */
[----:B------:R-:W-:Y:S05]  /*3da0*/  BRA.U UP0, `(.L_x_516) ;  /* 0x0000004100ec7547 */ /* 0x000fea000b800000 */
[----:B------:R-:W0:Y:S01]  /*3db0*/  LDCU.S8 UR4, c[0x0][0x3bd] ;  /* 0x000077a0ff0477ac */ /* 0x000e220008000200 */
[----:B------:R-:W1:Y:S01]  /*3dc0*/  LDC.64 R4, c[0x0][0x380] ;  /* 0x0000e000ff047b82 */ /* 0x000e620000000a00 */
[----:B0-----:R-:W-:Y:S01]  /*3dd0*/  UISETP.NE.AND UP0, UPT, UR4, 0x1, UPT ;  /* 0x000000010400788c */ /* 0x001fe2000bf05270 */
[----:B-1----:R-:W-:-:S08]  /*3de0*/  IMAD.WIDE.U32 R2, R2, 0x4, R4 ;  /* 0x0000000402027825 */ /* 0x002fd000078e0004 */
[----:B------:R-:W-:Y:S05]  /*3df0*/  BRA.U UP0, `(.L_x_517) ;  /* 0x0000002100f07547 */ /* 0x000fea000b800000 */
        /* <DEDUP_REMOVED lines=8> */
[----:B------:R-:W-:Y:S01]  /*3e80*/  IMAD.IADD R4, R0, 0x1, -R5 ;  /* 0x0000000100047824 */ /* 0x000fe200078e0a05 */
[----:B------:R-:W-:-:S04]  /*3e90*/  PLOP3.LUT P1, PT, PT, PT, PT, 0x80, 0x8 ;  /* 0x000000000008781c */ /* 0x000fc80003f2f070 */
[----:B------:R-:W-:Y:S02]  /*3ea0*/  ISETP.GT.AND P0, PT, R4, 0xc, PT ;  /* 0x0000000c0400780c */ /* 0x000fe40003f04270 */
[----:B------:R-:W-:-:S11]  /*3eb0*/  P2R R17, PR, RZ, 0x2 ;  /* 0x00000002ff117803 */ /* 0x000fd60000000000 */
[----:B------:R-:W-:Y:S05]  /*3ec0*/  @!P0 BRA `(.L_x_520) ;  /* 0x0000001000a48947 */ /* 0x000fea0003800000 */
[----:B------:R-:W-:Y:S02]  /*3ed0*/  PLOP3.LUT P0, PT, PT, PT, PT, 0x8, 0x80 ;  /* 0x000000000080781c */ /* 0x000fe40003f0e170 */
[----:B------:R-:W-:Y:S02]  /*3ee0*/  IADD3 R4, PT, PT, R0, -0xc, RZ ;  /* 0xfffffff400047810 */ /* 0x000fe40007ffe0ff */
[----:B------:R-:W-:-:S09]  /*3ef0*/  P2R R17, PR, RZ, 0x1 ;  /* 0x00000001ff117803 */ /* 0x000fd20000000000 */
.L_x_529:
        /* <DEDUP_REMOVED lines=14> */
[C---:B--2---:R-:W-:Y:S01]  /*3fe0*/  FADD R14, R6.reuse, R13 ;  /* 0x0000000d060e7221 */ /* 0x044fe20000000000 */
        /* <DEDUP_REMOVED lines=56> */
.L_x_522:
[----:B------:R-:W-:Y:S05]  /*4370*/  BSYNC.RECONVERGENT B0 ;  /* 0x0000000000007941 */ /* 0x000fea0003800200 */
.L_x_521:
[----:B------:R-:W-:Y:S04]  /*4380*/  BSSY.RECONVERGENT B0, `(.L_x_523) ;  /* 0x0000048000007945 */ /* 0x000fe80003800200 */
[----:B------:R-:W-:Y:S05]  /*4390*/  @!P3 BRA `(.L_x_524) ;  /* 0x000000040018b947 */ /* 0x000fea0003800000 */
[----:B------:R-:W2:Y:S01]  /*43a0*/  LDG.E R6, desc[UR6][R2.64] ;  /* 0x0000000602067981 */ /* 0x000ea2000c1e1900 */
[----:B------:R-:W-:-:S05]  /*43b0*/  IADD3 R12, PT, PT, R5, 0x4, RZ ;  /* 0x00000004050c7810 */ /* 0x000fca0007ffe0ff */
[----:B------:R-:W-:-:S05]  /*43c0*/  IMAD.SHL.U32 R12, R12, 0x4, RZ ;  /* 0x000000040c0c7824 */ /* 0x000fca00078e00ff */
[C---:B------:R-:W-:Y:S02]  /*43d0*/  ISETP.EQ.AND P1, PT, R12.reuse, RZ, PT ;  /* 0x000000ff0c00720c */ /* 0x040fe40003f22270 */
[C---:B------:R-:W-:Y:S02]  /*43e0*/  ISETP.EQ.AND P0, PT, R12.reuse, 0x4, PT ;  /* 0x000000040c00780c */ /* 0x040fe40003f02270 */
[C---:B------:R-:W-:Y:S02]  /*43f0*/  ISETP.EQ.AND P2, PT, R12.reuse, 0x8, PT ;  /* 0x000000080c00780c */ /* 0x040fe40003f42270 */
[C---:B------:R-:W-:Y:S02]  /*4400*/  ISETP.EQ.AND P4, PT, R12.reuse, 0xc, PT ;  /* 0x0000000c0c00780c */ /* 0x040fe40003f82270 */
[----:B------:R-:W-:-:S05]  /*4410*/  ISETP.EQ.AND P5, PT, R12, 0x10, PT ;  /* 0x000000100c00780c */ /* 0x000fca0003fa2270 */
[----:B0-----:R-:W-:Y:S02]  /*4420*/  @P1 IMAD.MOV.U32 R13, RZ, RZ, R7 ;  /* 0x000000ffff0d1224 */ /* 0x001fe400078e0007 */
        /* <DEDUP_REMOVED lines=61> */
.L_x_524:
[----:B------:R-:W-:Y:S05]  /*4800*/  BSYNC.RECONVERGENT B0 ;  /* 0x0000000000007941 */ /* 0x000fea0003800200 */
.L_x_523:
        /* <DEDUP_REMOVED lines=10> */
[----:B01----:R-:W-:Y:S02]  /*48b0*/  @P1 IMAD.MOV.U32 R13, RZ, RZ, R7 ;  /* 0x000000ffff0d1224 */ /* 0x003fe400078e0007 */
        /* <DEDUP_REMOVED lines=61> */
.L_x_526:
[----:B------:R-:W-:Y:S05]  /*4c90*/  BSYNC.RECONVERGENT B0 ;  /* 0x0000000000007941 */ /* 0x000fea0003800200 */
.L_x_525:
[----:B------:R-:W-:Y:S04]  /*4ca0*/  BSSY.RECONVERGENT B0, `(.L_x_527) ;  /* 0x0000048000007945 */ /* 0x000fe80003800200 */
[----:B------:R-:W-:Y:S05]  /*4cb0*/  @!P3 BRA `(.L_x_528) ;  /* 0x000000040018b947 */ /* 0x000fea0003800000 */
[----:B------:R-:W3:Y:S01]  /*4cc0*/  LDG.E R6, desc[UR6][R2.64] ;  /* 0x0000000602067981 */ /* 0x000ee2000c1e1900 */
[----:B------:R-:W-:-:S05]  /*4cd0*/  IADD3 R12, PT, PT, R5, 0xc, RZ ;  /* 0x0000000c050c7810 */ /* 0x000fca0007ffe0ff */
[----:B------:R-:W-:-:S05]  /*4ce0*/  IMAD.SHL.U32 R12, R12, 0x4, RZ ;  /* 0x000000040c0c7824 */ /* 0x000fca00078e00ff */
[C---:B------:R-:W-:Y:S02]  /*4cf0*/  ISETP.EQ.AND P1, PT, R12.reuse, RZ, PT ;  /* 0x000000ff0c00720c */ /* 0x040fe40003f22270 */
[C---:B------:R-:W-:Y:S02]  /*4d00*/  ISETP.EQ.AND P0, PT, R12.reuse, 0x4, PT ;  /* 0x000000040c00780c */ /* 0x040fe40003f02270 */
[C---:B------:R-:W-:Y:S02]  /*4d10*/  ISETP.EQ.AND P2, PT, R12.reuse, 0x8, PT ;  /* 0x000000080c00780c */ /* 0x040fe40003f42270 */
[C---:B------:R-:W-:Y:S02]  /*4d20*/  ISETP.EQ.AND P4, PT, R12.reuse, 0xc, PT ;  /* 0x0000000c0c00780c */ /* 0x040fe40003f82270 */
[----:B------:R-:W-:-:S05]  /*4d30*/  ISETP.EQ.AND P5, PT, R12, 0x10, PT ;  /* 0x000000100c00780c */ /* 0x000fca0003fa2270 */
[----:B012---:R-:W-:Y:S02]  /*4d40*/  @P1 IMAD.MOV.U32 R13, RZ, RZ, R7 ;  /* 0x000000ffff0d1224 */ /* 0x007fe400078e0007 */
[----:B------:R-:W-:Y:S02]  /*4d50*/  @P0 MOV R13, R8 ;  /* 0x00000008000d0202 */ /* 0x000fe40000000f00 */
[----:B------:R-:W-:Y:S02]  /*4d60*/  @P2 IMAD.MOV.U32 R13, RZ, RZ, R9 ;  /* 0x000000ffff0d2224 */ /* 0x000fe400078e0009 */
[----:B------:R-:W-:Y:S02]  /*4d70*/  @P4 IMAD.MOV.U32 R13, RZ, RZ, R10 ;  /* 0x000000ffff0d4224 */ /* 0x000fe400078e000a */
[----:B------:R-:W-:-:S05]  /*4d80*/  @P5 MOV R13, R11 ;  /* 0x0000000b000d5202 */ /* 0x000fca0000000f00 */
[C---:B---3--:R-:W-:Y:S01]  /*4d90*/  FADD R14, R6.reuse, R13 ;  /* 0x0000000d060e7221 */ /* 0x048fe20000000000 */
        /* <DEDUP_REMOVED lines=31> */
[C---:B0-----:R-:W-:Y:S01]  /*4f90*/  FADD R13, R6.reuse, R15 ;  /* 0x0000000f060d7221 */ /* 0x041fe20000000000 */
[----:B------:R-:W-:-:S04]  /*4fa0*/  FSETP.GEU.AND P6, PT, R6, -R15, PT ;  /* 0x8000000f0600720b */ /* 0x000fc80003fce000 */
[----:B------:R-:W-:-:S05]  /*4fb0*/  FSEL R13, R13, RZ, P6 ;  /* 0x000000ff0d0d7208 */ /* 0x000fca0003000000 */
        /* <DEDUP_REMOVED lines=13> */
[C---:B--2---:R-:W-:Y:S01]  /*5090*/  FADD R12, R6.reuse, R15 ;  /* 0x0000000f060c7221 */ /* 0x044fe20000000000 */
[----:B------:R-:W-:-:S04]  /*50a0*/  FSETP.GEU.AND P6, PT, R6, -R15, PT ;  /* 0x8000000f0600720b */ /* 0x000fc80003fce000 */
[----:B0-----:R-:W-:-:S04]  /*50b0*/  FSEL R13, R12, RZ, P6 ;  /* 0x000000ff0c0d7208 */ /* 0x001fc80003000000 */
[-C--:B------:R-:W-:Y:S01]  /*50c0*/  @P4 MOV R8, R13.reuse ;  /* 0x0000000d00084202 */ /* 0x080fe20000000f00 */
[----:B------:R3:W-:Y:S01]  /*50d0*/  STG.E desc[UR6][R24.64], R13 ;  /* 0x0000000d18007986 */ /* 0x0007e2000c101906 */
[--C-:B------:R-:W-:Y:S01]  /*50e0*/  @P2 IMAD.MOV.U32 R7, RZ, RZ, R13.reuse ;  /* 0x000000ffff072224 */ /* 0x100fe200078e000d */
[----:B------:R-:W-:Y:S01]  /*50f0*/  @P1 MOV R10, R13 ;  /* 0x0000000d000a1202 */ /* 0x000fe20000000f00 */
[--C-:B------:R-:W-:Y:S02]  /*5100*/  @P5 IMAD.MOV.U32 R9, RZ, RZ, R13.reuse ;  /* 0x000000ffff095224 */ /* 0x100fe400078e000d */
[----:B------:R-:W-:-:S07]  /*5110*/  @P0 IMAD.MOV.U32 R11, RZ, RZ, R13 ;  /* 0x000000ffff0b0224 */ /* 0x000fce00078e000d */
.L_x_528:
[----:B------:R-:W-:Y:S05]  /*5120*/  BSYNC.RECONVERGENT B0 ;  /* 0x0000000000007941 */ /* 0x000fea0003800200 */
.L_x_527:
[----:B------:R-:W-:-:S04]  /*5130*/  IADD3 R5, PT, PT, R5, 0x10, RZ ;  /* 0x0000001005057810 */ /* 0x000fc80007ffe0ff */
[----:B------:R-:W-:-:S13]  /*5140*/  ISETP.GE.AND P0, PT, R5, R4, PT ;  /* 0x000000040500720c */ /* 0x000fda0003f06270 */
[----:B------:R-:W-:Y:S05]  /*5150*/  @!P0 BRA `(.L_x_529) ;  /* 0xffffffec00688947 */ /* 0x000fea000383ffff */
.L_x_520:
[----:B------:R-:W-:-:S05]  /*5160*/  IMAD.IADD R4, R0, 0x1, -R5 ;  /* 0x0000000100047824 */ /* 0x000fca00078e0a05 */
[----:B------:R-:W-:-:S13]  /*5170*/  ISETP.GT.AND P0, PT, R4, 0x4, PT ;  /* 0x000000040400780c */ /* 0x000fda0003f04270 */
[----:B------:R-:W-:Y:S05]  /*5180*/  @!P0 BRA `(.L_x_530) ;  /* 0x0000000800508947 */ /* 0x000fea0003800000 */
[----:B------:R-:W-:Y:S01]  /*5190*/  PLOP3.LUT P0, PT, PT, PT, PT, 0x8, 0x80 ;  /* 0x000000000080781c */ /* 0x000fe20003f0e170 */
[----:B------:R-:W-:Y:S01]  /*51a0*/  BSSY.RECONVERGENT B0, `(.L_x_531) ;  /* 0x0000049000007945 */ /* 0x000fe20003800200 */
[----:B------:R-:W-:Y:S02]  /*51b0*/  IADD3 R12, PT, PT, R5, 0x4, RZ ;  /* 0x00000004050c7810 */ /* 0x000fe40007ffe0ff */
        /* <DEDUP_REMOVED lines=14> */
[C---:B----4-:R-:W-:Y:S01]  /*52a0*/  FADD R6, R4.reuse, R13 ;  /* 0x0000000d04067221 */ /* 0x050fe20000000000 */
        /* <DEDUP_REMOVED lines=56> */
.L_x_532:
[----:B------:R-:W-:Y:S05]  /*5630*/  BSYNC.RECONVERGENT B0 ;  /* 0x0000000000007941 */ /* 0x000fea0003800200 */
.L_x_531:
[----:B------:R-:W-:Y:S04]  /*5640*/  BSSY.RECONVERGENT B0, `(.L_x_533) ;  /* 0x0000047000007945 */ /* 0x000fe80003800200 */
[----:B------:R-:W-:Y:S05]  /*5650*/  @!P3 BRA `(.L_x_534) ;  /* 0x000000040014b947 */ /* 0x000fea0003800000 */
[----:B------:R-:W5:Y:S01]  /*5660*/  LDG.E R4, desc[UR6][R2.64] ;  /* 0x0000000602047981 */ /* 0x000f62000c1e1900 */
[----:B----4-:R-:W-:-:S04]  /*5670*/  SHF.L.U32 R5, R12, 0x2, RZ ;  /* 0x000000020c057819 */ /* 0x010fc800000006ff */
        /* <DEDUP_REMOVED lines=10> */
[C---:B-----5:R-:W-:Y:S01]  /*5720*/  FADD R6, R4.reuse, R13 ;  /* 0x0000000d04067221 */ /* 0x060fe20000000000 */
[----:B------:R-:W-:-:S04]  /*5730*/  FSETP.GEU.AND P6, PT, R4, -R13, PT ;  /* 0x8000000d0400720b */ /* 0x000fc80003fce000 */
[----:B------:R-:W-:-:S05]  /*5740*/  FSEL R13, R6, RZ, P6 ;  /* 0x000000ff060d7208 */ /* 0x000fca0003000000 */
        /* <DEDUP_REMOVED lines=47> */
[----:B------:R-:W-:-:S04]  /*5a40*/  FSEL R5, R6, RZ, P6 ;  /* 0x000000ff06057208 */ /* 0x000fc80003000000 */
[-C--:B------:R-:W-:Y:S01]  /*5a50*/  @P2 MOV R7, R5.reuse ;  /* 0x0000000500072202 */ /* 0x080fe20000000f00 */
[----:B------:R0:W-:Y:S01]  /*5a60*/  STG.E desc[UR6][R24.64], R5 ;  /* 0x0000000518007986 */ /* 0x0001e2000c101906 */
[--C-:B------:R-:W-:Y:S01]  /*5a70*/  @P4 IMAD.MOV.U32 R8, RZ, RZ, R5.reuse ;  /* 0x000000ffff084224 */ /* 0x100fe200078e0005 */
[-C--:B------:R-:W-:Y:S01]  /*5a80*/  @P5 MOV R9, R5.reuse ;  /* 0x0000000500095202 */ /* 0x080fe20000000f00 */
[----:B------:R-:W-:Y:S01]  /*5a90*/  @P1 IMAD.MOV.U32 R10, RZ, RZ, R5 ;  /* 0x000000ffff0a1224 */ /* 0x000fe200078e0005 */
[----:B------:R-:W-:-:S07]  /*5aa0*/  @P0 MOV R11, R5 ;  /* 0x00000005000b0202 */ /* 0x000fce0000000f00 */
.L_x_534:
[----:B------:R-:W-:Y:S05]  /*5ab0*/  BSYNC.RECONVERGENT B0 ;  /* 0x0000000000007941 */ /* 0x000fea0003800200 */
.L_x_533:
[----:B0---4-:R-:W-:-:S07]  /*5ac0*/  VIADD R5, R12, 0x4 ;  /* 0x000000040c057836 */ /* 0x011fce0000000000 */
.L_x_530:
[----:B------:R-:W-:-:S04]  /*5ad0*/  ISETP.NE.AND P0, PT, R17, RZ, PT ;  /* 0x000000ff1100720c */ /* 0x000fc80003f05270 */
[----:B------:R-:W-:-:S13]  /*5ae0*/  ISETP.NE.OR P0, PT, R5, R0, P0 ;  /* 0x000000000500720c */ /* 0x000fda0000705670 */
[----:B------:R-:W-:Y:S05]  /*5af0*/  @!P0 BRA `(.L_x_518) ;  /* 0x00000004002c8947 */ /* 0x000fea0003800000 */
.L_x_519:
[----:B------:R-:W-:Y:S04]  /*5b00*/  BSSY.RECONVERGENT B0, `(.L_x_535) ;  /* 0x0000047000007945 */ /* 0x000fe80003800200 */
[----:B----4-:R-:W-:Y:S05]  /*5b10*/  @!P3 BRA `(.L_x_536) ;  /* 0x000000040014b947 */ /* 0x010fea0003800000 */
        /* <DEDUP_REMOVED lines=12> */
[C---:B----4-:R-:W-:Y:S01]  /*5be0*/  FADD R12, R4.reuse, R13 ;  /* 0x0000000d040c7221 */ /* 0x050fe20000000000 */
[----:B------:R-:W-:-:S04]  /*5bf0*/  FSETP.GEU.AND P5, PT, R4, -R13, PT ;  /* 0x8000000d0400720b */ /* 0x000fc80003fae000 */
[----:B------:R-:W-:-:S05]  /*5c00*/  FSEL R13, R12, RZ, P5 ;  /* 0x000000ff0c0d7208 */ /* 0x000fca0002800000 */
[----:B------:R0:W-:Y:S04]  /*5c10*/  STG.E desc[UR6][R24.64], R13 ;  /* 0x0000000d18007986 */ /* 0x0001e8000c101906 */
[----:B------:R-:W2:Y:S01]  /*5c20*/  LDG.E R4, desc[UR6][R2.64] ;  /* 0x0000000602047981 */ /* 0x000ea2000c1e1900 */
[----:B------:R-:W-:Y:S01]  /*5c30*/  ISETP.EQ.AND P5, PT, R6, -0x4, PT ;  /* 0xfffffffc0600780c */ /* 0x000fe20003fa2270 */
[--C-:B------:R-:W-:Y:S01]  /*5c40*/  @P0 IMAD.MOV.U32 R8, RZ, RZ, R13.reuse ;  /* 0x000000ffff080224 */ /* 0x100fe200078e000d */
[----:B------:R-:W-:Y:S01]  /*5c50*/  @P1 MOV R7, R13 ;  /* 0x0000000d00071202 */ /* 0x000fe20000000f00 */
[--C-:B------:R-:W-:Y:S02]  /*5c60*/  @P4 IMAD.MOV.U32 R9, RZ, RZ, R13.reuse ;  /* 0x000000ffff094224 */ /* 0x100fe400078e000d */
[----:B------:R-:W-:-:S02]  /*5c70*/  @P2 IMAD.MOV.U32 R10, RZ, RZ, R13 ;  /* 0x000000ffff0a2224 */ /* 0x000fc400078e000d */
[----:B------:R-:W-:-:S06]  /*5c80*/  @P6 IMAD.MOV.U32 R11, RZ, RZ, R13 ;  /* 0x000000ffff0b6224 */ /* 0x000fcc00078e000d */
[----:B------:R-:W-:Y:S02]  /*5c90*/  @P5 MOV R15, R7 ;  /* 0x00000007000f5202 */ /* 0x000fe40000000f00 */
[----:B------:R-:W-:Y:S02]  /*5ca0*/  @P1 MOV R15, R8 ;  /* 0x00000008000f1202 */ /* 0x000fe40000000f00 */
[----:B------:R-:W-:Y:S02]  /*5cb0*/  @P0 MOV R15, R9 ;  /* 0x00000009000f0202 */ /* 0x000fe40000000f00 */
[----:B------:R-:W-:Y:S01]  /*5cc0*/  @P4 MOV R15, R10 ;  /* 0x0000000a000f4202 */ /* 0x000fe20000000f00 */
[----:B------:R-:W-:-:S04]  /*5cd0*/  @P2 IMAD.MOV.U32 R15, RZ, RZ, R11 ;  /* 0x000000ffff0f2224 */ /* 0x000fc800078e000b */
[C---:B--2---:R-:W-:Y:S01]  /*5ce0*/  FADD R12, R4.reuse, R15 ;  /* 0x0000000f040c7221 */ /* 0x044fe20000000000 */
[----:B------:R-:W-:-:S04]  /*5cf0*/  FSETP.GEU.AND P6, PT, R4, -R15, PT ;  /* 0x8000000f0400720b */ /* 0x000fc80003fce000 */
[----:B0-----:R-:W-:-:S05]  /*5d00*/  FSEL R13, R12, RZ, P6 ;  /* 0x000000ff0c0d7208 */ /* 0x001fca0003000000 */
        /* <DEDUP_REMOVED lines=31> */
[----:B0-----:R-:W-:-:S04]  /*5f00*/  FSEL R13, R6, RZ, P4 ;  /* 0x000000ff060d7208 */ /* 0x001fc80002000000 */
[-C--:B------:R-:W-:Y:S01]  /*5f10*/  @P2 MOV R7, R13.reuse ;  /* 0x0000000d00072202 */ /* 0x080fe20000000f00 */
[----:B------:R4:W-:Y:S01]  /*5f20*/  STG.E desc[UR6][R24.64], R13 ;  /* 0x0000000d18007986 */ /* 0x0009e2000c101906 */
[--C-:B------:R-:W-:Y:S01]  /*5f30*/  @P6 IMAD.MOV.U32 R8, RZ, RZ, R13.reuse ;  /* 0x000000ffff086224 */ /* 0x100fe200078e000d */
[-C--:B------:R-:W-:Y:S01]  /*5f40*/  @P5 MOV R9, R13.reuse ;  /* 0x0000000d00095202 */ /* 0x080fe20000000f00 */
[----:B------:R-:W-:Y:S01]  /*5f50*/  @P1 IMAD.MOV.U32 R10, RZ, RZ, R13 ;  /* 0x000000ffff0a1224 */ /* 0x000fe200078e000d */
[----:B------:R-:W-:-:S07]  /*5f60*/  @P0 MOV R11, R13 ;  /* 0x0000000d000b0202 */ /* 0x000fce0000000f00 */
.L_x_536:
[----:B------:R-:W-:Y:S05]  /*5f70*/  BSYNC.RECONVERGENT B0 ;  /* 0x0000000000007941 */ /* 0x000fea0003800200 */
.L_x_535:
[----:B------:R-:W-:-:S05]  /*5f80*/  VIADD R5, R5, 0x4 ;  /* 0x0000000405057836 */ /* 0x000fca0000000000 */
[----:B------:R-:W-:-:S13]  /*5f90*/  ISETP.NE.AND P0, PT, R5, R0, PT ;  /* 0x000000000500720c */ /* 0x000fda0003f05270 */
[----:B------:R-:W-:Y:S05]  /*5fa0*/  @P0 BRA `(.L_x_519) ;  /* 0xfffffff800d40947 */ /* 0x000fea000383ffff */
.L_x_518:
[----:B------:R-:W-:-:S13]  /*5fb0*/  ISETP.NE.AND P0, PT, R16, RZ, PT ;  /* 0x000000ff1000720c */ /* 0x000fda0003f05270 */
[----:B------:R-:W-:Y:S05]  /*5fc0*/  @!P0 EXIT ;  /* 0x000000000000894d */ /* 0x000fea0003800000 */
[----:B------:R-:W-:-:S05]  /*5fd0*/  UMOV UR4, URZ ;  /* 0x000000ff00047c82 */ /* 0x000fca0008000000 */
.L_x_539:
[----:B------:R-:W-:Y:S04]  /*5fe0*/  BSSY.RECONVERGENT B0, `(.L_x_537) ;  /* 0x0000017000007945 */ /* 0x000fe80003800200 */
[----:B0-----:R-:W-:Y:S05]  /*5ff0*/  @!P3 BRA `(.L_x_538) ;  /* 0x000000000054b947 */ /* 0x001fea0003800000 */
[----:B------:R-:W5:Y:S01]  /*6000*/  LDG.E R4, desc[UR6][R2.64] ;  /* 0x0000000602047981 */ /* 0x000f62000c1e1900 */
[----:B------:R-:W-:-:S04]  /*6010*/  SHF.L.U32 R5, R0, 0x2, RZ ;  /* 0x0000000200057819 */ /* 0x000fc800000006ff */
        /* <DEDUP_REMOVED lines=8> */
[----:B------:R-:W-:Y:S02]  /*60a0*/  @P5 MOV R13, R10 ;  /* 0x0000000a000d5202 */ /* 0x000fe40000000f00 */
[----:B------:R-:W-:-:S04]  /*60b0*/  @P6 IMAD.MOV.U32 R13, RZ, RZ, R11 ;  /* 0x000000ffff0d6224 */ /* 0x000fc800078e000b */
[C---:B-----5:R-:W-:Y:S01]  /*60c0*/  FADD R5, R4.reuse, R13 ;  /* 0x0000000d04057221 */ /* 0x060fe20000000000 */
        /* <DEDUP_REMOVED lines=8> */
.L_x_538:
[----:B------:R-:W-:Y:S05]  /*6150*/  BSYNC.RECONVERGENT B0 ;  /* 0x0000000000007941 */ /* 0x000fea0003800200 */
.L_x_537:
[----:B------:R-:W-:-:S06]  /*6160*/  UIADD3 UR5, UPT, UPT, UR4, 0x1, URZ ;  /* 0x0000000104057890 */ /* 0x000fcc000fffe0ff */
[----:B------:R-:W-:-:S13]  /*6170*/  ISETP.NE.AND P0, PT, R16, UR5, PT ;  /* 0x0000000510007c0c */ /* 0x000fda000bf05270 */
[----:B------:R-:W-:Y:S05]  /*6180*/  @!P0 EXIT ;  /* 0x000000000000894d */ /* 0x000fea0003800000 */
[----:B------:R-:W-:Y:S01]  /*6190*/  VIADD R0, R0, 0x1 ;  /* 0x0000000100007836 */ /* 0x000fe20000000000 */
[----:B------:R-:W-:Y:S01]  /*61a0*/  UMOV UR4, UR5 ;  /* 0x0000000500047c82 */ /* 0x000fe20008000000 */
[----:B------:R-:W-:Y:S05]  /*61b0*/  BRA `(.L_x_539) ;  /* 0xfffffffc00887947 */ /* 0x000fea000383ffff */
.L_x_517:
        /* <DEDUP_REMOVED lines=14> */
.L_x_551:
        /* <DEDUP_REMOVED lines=12> */
[----:B------:R-:W-:Y:S02]  /*6360*/  @P6 MOV R13, R10 ;  /* 0x0000000a000d6202 */ /* 0x000fe40000000f00 */
[----:B------:R-:W-:-:S04]  /*6370*/  @P4 IMAD.MOV.U32 R13, RZ, RZ, R11 ;  /* 0x000000ffff0d4224 */ /* 0x000fc800078e000b */
[----:B--2---:R-:W-:-:S05]  /*6380*/  FADD R13, R6, R13 ;  /* 0x0000000d060d7221 */ /* 0x004fca0000000000 */
        /* <DEDUP_REMOVED lines=41> */
[----:B0-----:R-:W-:-:S04]  /*6620*/  FADD R13, R6, R15 ;  /* 0x0000000f060d7221 */ /* 0x001fc80000000000 */
[--C-:B------:R-:W-:Y:S01]  /*6630*/  @P6 IMAD.MOV.U32 R8, RZ, RZ, R13.reuse ;  /* 0x000000ffff086224 */ /* 0x100fe200078e000d */
[----:B------:R0:W-:Y:S01]  /*6640*/  STG.E desc[UR6][R24.64], R13 ;  /* 0x0000000d18007986 */ /* 0x0001e2000c101906 */
[-C--:B------:R-:W-:Y:S01]  /*6650*/  @P5 MOV R7, R13.reuse ;  /* 0x0000000d00075202 */ /* 0x080fe20000000f00 */
[----:B------:R-:W-:Y:S01]  /*6660*/  @P2 IMAD.MOV.U32 R10, RZ, RZ, R13 ;  /* 0x000000ffff0a2224 */ /* 0x000fe200078e000d */
[-C--:B------:R-:W-:Y:S02]  /*6670*/  @P4 MOV R9, R13.reuse ;  /* 0x0000000d00094202 */ /* 0x080fe40000000f00 */
[----:B------:R-:W-:-:S07]  /*6680*/  @P1 MOV R11, R13 ;  /* 0x0000000d000b1202 */ /* 0x000fce0000000f00 */
.L_x_544:
[----:B------:R-:W-:Y:S05]  /*6690*/  BSYNC.RECONVERGENT B0 ;  /* 0x0000000000007941 */ /* 0x000fea0003800200 */
.L_x_543:
[----:B------:R-:W-:Y:S04]  /*66a0*/  BSSY.RECONVERGENT B0, `(.L_x_545) ;  /* 0x0000040000007945 */ /* 0x000fe80003800200 */
[----:B------:R-:W-:Y:S05]  /*66b0*/  @!P3 BRA `(.L_x_546) ;  /* 0x0000000000f8b947 */ /* 0x000fea0003800000 */
[----:B------:R-:W2:Y:S01]  /*66c0*/  LDG.E R6, desc[UR6][R2.64] ;  /* 0x0000000602067981 */ /* 0x000ea2000c1e1900 */
[----:B------:R-:W-:-:S05]  /*66d0*/  VIADD R12, R5, 0x4 ;  /* 0x00000004050c7836 */ /* 0x000fca0000000000 */
[----:B------:R-:W-:-:S04]  /*66e0*/  SHF.L.U32 R12, R12, 0x2, RZ ;  /* 0x000000020c0c7819 */ /* 0x000fc800000006ff */
        /* <DEDUP_REMOVED lines=59> */
.L_x_546:
[----:B------:R-:W-:Y:S05]  /*6aa0*/  BSYNC.RECONVERGENT B0 ;  /* 0x0000000000007941 */ /* 0x000fea0003800200 */
.L_x_545:
        /* <DEDUP_REMOVED lines=64> */
.L_x_548:
[----:B------:R-:W-:Y:S05]  /*6eb0*/  BSYNC.RECONVERGENT B0 ;  /* 0x0000000000007941 */ /* 0x000fea0003800200 */
.L_x_547:
[----:B------:R-:W-:Y:S04]  /*6ec0*/  BSSY.RECONVERGENT B0, `(.L_x_549) ;  /* 0x0000040000007945 */ /* 0x000fe80003800200 */
[----:B------:R-:W-:Y:S05]  /*6ed0*/  @!P3 BRA `(.L_x_550) ;  /* 0x0000000000f8b947 */ /* 0x000fea0003800000 */
[----:B------:R-:W3:Y:S01]  /*6ee0*/  LDG.E R6, desc[UR6][R2.64] ;  /* 0x0000000602067981 */ /* 0x000ee2000c1e1900 */
[----:B------:R-:W-:-:S05]  /*6ef0*/  VIADD R12, R5, 0xc ;  /* 0x0000000c050c7836 */ /* 0x000fca0000000000 */
[----:B------:R-:W-:-:S04]  /*6f00*/  SHF.L.U32 R12, R12, 0x2, RZ ;  /* 0x000000020c0c7819 */ /* 0x000fc800000006ff */
        /* <DEDUP_REMOVED lines=59> */
.L_x_550:
[----:B------:R-:W-:Y:S05]  /*72c0*/  BSYNC.RECONVERGENT B0 ;  /* 0x0000000000007941 */ /* 0x000fea0003800200 */
.L_x_549:
[----:B------:R-:W-:-:S05]  /*72d0*/  VIADD R5, R5, 0x10 ;  /* 0x0000001005057836 */ /* 0x000fca0000000000 */
[----:B------:R-:W-:-:S13]  /*72e0*/  ISETP.GE.AND P1, PT, R5, R4, PT ;  /* 0x000000040500720c */ /* 0x000fda0003f26270 */
[----:B------:R-:W-:Y:S05]  /*72f0*/  @!P1 BRA `(.L_x_551) ;  /* 0xffffffec00e89947 */ /* 0x000fea000383ffff */
.L_x_542:
        /* <DEDUP_REMOVED lines=68> */
.L_x_554:
[----:B------:R-:W-:Y:S05]  /*7740*/  BSYNC.RECONVERGENT B0 ;  /* 0x0000000000007941 */ /* 0x000fea0003800200 */
.L_x_553:
        /* <DEDUP_REMOVED lines=63> */
.L_x_556:
[----:B------:R-:W-:Y:S05]  /*7b40*/  BSYNC.RECONVERGENT B0 ;  /* 0x0000000000007941 */ /* 0x000fea0003800200 */
.L_x_555:
[----:B0---4-:R-:W-:-:S07]  /*7b50*/  IADD3 R5, PT, PT, R6, 0x4, RZ ;  /* 0x0000000406057810 */ /* 0x011fce0007ffe0ff */
.L_x_552:
[----:B------:R-:W-:-:S13]  /*7b60*/  ISETP.NE.OR P0, PT, R5, R0, P0 ;  /* 0x000000000500720c */ /* 0x000fda0000705670 */
[----:B------:R-:W-:Y:S05]  /*7b70*/  @!P0 BRA `(.L_x_540) ;  /* 0x00000004000c8947 */ /* 0x000fea0003800000 */
.L_x_541:
        /* <DEDUP_REMOVED lines=63> */
.L_x_558:
[----:B------:R-:W-:Y:S05]  /*7f70*/  BSYNC.RECONVERGENT B0 ;  /* 0x0000000000007941 */ /* 0x000fea0003800200 */
.L_x_557:
[----:B------:R-:W-:-:S04]  /*7f80*/  IADD3 R5, PT, PT, R5, 0x4, RZ ;  /* 0x0000000405057810 */ /* 0x000fc80007ffe0ff */
[----:B------:R-:W-:-:S13]  /*7f90*/  ISETP.NE.AND P0, PT, R5, R0, PT ;  /* 0x000000000500720c */ /* 0x000fda0003f05270 */
[----:B------:R-:W-:Y:S05]  /*7fa0*/  @P0 BRA `(.L_x_541) ;  /* 0xfffffff800f40947 */ /* 0x000fea000383ffff */
.L_x_540:
[----:B------:R-:W-:-:S13]  /*7fb0*/  ISETP.NE.AND P0, PT, R14, RZ, PT ;  /* 0x000000ff0e00720c */ /* 0x000fda0003f05270 */
[----:B------:R-:W-:Y:S05]  /*7fc0*/  @!P0 EXIT ;  /* 0x000000000000894d */ /* 0x000fea0003800000 */
[----:B------:R-:W-:-:S05]  /*7fd0*/  UMOV UR4, URZ ;  /* 0x000000ff00047c82 */ /* 0x000fca0008000000 */
.L_x_559:
        /* <DEDUP_REMOVED lines=24> */
.L_x_516:
        /* <DEDUP_REMOVED lines=9> */
.L_x_572:
        /* <DEDUP_REMOVED lines=25> */
.L_x_565:
[----:B------:R-:W-:Y:S05]  /*8380*/  BSYNC.RECONVERGENT B1 ;  /* 0x0000000000017941 */ /* 0x000fea0003800200 */
.L_x_564:
        /* <DEDUP_REMOVED lines=17> */
.L_x_567:
[----:B------:R-:W-:Y:S05]  /*84a0*/  BSYNC.RECONVERGENT B1 ;  /* 0x0000000000017941 */ /* 0x000fea0003800200 */
.L_x_566:
        /* <DEDUP_REMOVED lines=18> */
.L_x_569:
[----:B------:R-:W-:Y:S05]  /*85d0*/  BSYNC.RECONVERGENT B1 ;  /* 0x0000000000017941 */ /* 0x000fea0003800200 */
.L_x_568:
        /* <DEDUP_REMOVED lines=18> */
.L_x_571:
[----:B------:R-:W-:Y:S05]  /*8700*/  BSYNC.RECONVERGENT B1 ;  /* 0x0000000000017941 */ /* 0x000fea0003800200 */
.L_x_570:
[----:B------:R0:W-:Y:S02]  /*8710*/  STG.E desc[UR6][R24.64], R6 ;  /* 0x0000000618007986 */ /* 0x0001e4000c101906 */
.L_x_563:
[----:B------:R-:W-:Y:S05]  /*8720*/  BSYNC.RECONVERGENT B0 ;  /* 0x0000000000007941 */ /* 0x000fea0003800200 */
.L_x_562:
[----:B------:R-:W-:-:S04]  /*8730*/  IADD3 R3, PT, PT, R3, 0x4, RZ ;  /* 0x0000000403037810 */ /* 0x000fc80007ffe0ff */
[----:B------:R-:W-:-:S13]  /*8740*/  ISETP.NE.AND P0, PT, R3, R0, PT ;  /* 0x000000000300720c */ /* 0x000fda0003f05270 */
[----:B------:R-:W-:Y:S05]  /*8750*/  @P0 BRA `(.L_x_572) ;  /* 0xfffffff800a40947 */ /* 0x000fea000383ffff */
.L_x_561:
[----:B------:R-:W-:-:S13]  /*8760*/  ISETP.NE.AND P0, PT, R13, RZ, PT ;  /* 0x000000ff0d00720c */ /* 0x000fda0003f05270 */
[----:B------:R-:W-:Y:S05]  /*8770*/  @!P0 EXIT ;  /* 0x000000000000894d */ /* 0x000fea0003800000 */
[----:B------:R-:W-:-:S05]  /*8780*/  UMOV UR4, URZ ;  /* 0x000000ff00047c82 */ /* 0x000fca0008000000 */
.L_x_577:
        /* <DEDUP_REMOVED lines=22> */
.L_x_576:
[----:B------:R-:W-:Y:S05]  /*88f0*/  BSYNC.RECONVERGENT B1 ;  /* 0x0000000000017941 */ /* 0x000fea0003800200 */
.L_x_575:
[----:B------:R1:W-:Y:S02]  /*8900*/  STG.E desc[UR6][R24.64], R2 ;  /* 0x0000000218007986 */ /* 0x0003e4000c101906 */
.L_x_574:
[----:B------:R-:W-:Y:S05]  /*8910*/  BSYNC.RECONVERGENT B0 ;  /* 0x0000000000007941 */ /* 0x000fea0003800200 */
.L_x_573:
[----:B------:R-:W-:-:S06]  /*8920*/  UIADD3 UR5, UPT, UPT, UR4, 0x1, URZ ;  /* 0x0000000104057890 */ /* 0x000fcc000fffe0ff */
[----:B------:R-:W-:-:S13]  /*8930*/  ISETP.NE.AND P0, PT, R13, UR5, PT ;  /* 0x000000050d007c0c */ /* 0x000fda000bf05270 */
[----:B------:R-:W-:Y:S05]  /*8940*/  @!P0 EXIT ;  /* 0x000000000000894d */ /* 0x000fea0003800000 */
[----:B------:R-:W-:Y:S01]  /*8950*/  VIADD R0, R0, 0x1 ;  /* 0x0000000100007836 */ /* 0x000fe20000000000 */
[----:B------:R-:W-:Y:S01]  /*8960*/  UMOV UR4, UR5 ;  /* 0x0000000500047c82 */ /* 0x000fe20008000000 */
[----:B------:R-:W-:Y:S05]  /*8970*/  BRA `(.L_x_577) ;  /* 0xfffffffc00847947 */ /* 0x000fea000383ffff */
.L_x_560:
        /* <DEDUP_REMOVED lines=14> */
.L_x_589:
        /* <DEDUP_REMOVED lines=14> */
.L_x_582:
[----:B------:R-:W-:Y:S05]  /*8b40*/  BSYNC.RECONVERGENT B0 ;  /* 0x0000000000007941 */ /* 0x000fea0003800200 */
.L_x_581:
        /* <DEDUP_REMOVED lines=15> */
.L_x_584:
[----:B------:R-:W-:Y:S05]  /*8c40*/  BSYNC.RECONVERGENT B0 ;  /* 0x0000000000007941 */ /* 0x000fea0003800200 */
.L_x_583:
        /* <DEDUP_REMOVED lines=15> */
.L_x_586:
[----:B------:R-:W-:Y:S05]  /*8d40*/  BSYNC.RECONVERGENT B0 ;  /* 0x0000000000007941 */ /* 0x000fea0003800200 */
.L_x_585:
        /* <DEDUP_REMOVED lines=15> */
.L_x_588:
[----:B------:R-:W-:Y:S05]  /*8e40*/  BSYNC.RECONVERGENT B0 ;  /* 0x0000000000007941 */ /* 0x000fea0003800200 */
.L_x_587:
[----:B------:R-:W-:-:S05]  /*8e50*/  VIADD R3, R3, 0x10 ;  /* 0x0000001003037836 */ /* 0x000fca0000000000 */
[----:B------:R-:W-:-:S13]  /*8e60*/  ISETP.GE.AND P1, PT, R3, R4, PT ;  /* 0x000000040300720c */ /* 0x000fda0003f26270 */
[----:B------:R-:W-:Y:S05]  /*8e70*/  @!P1 BRA `(.L_x_589) ;  /* 0xfffffff800f89947 */ /* 0x000fea000383ffff */
.L_x_580:
        /* <DEDUP_REMOVED lines=19> */
.L_x_592:
[----:B------:R-:W-:Y:S05]  /*8fb0*/  BSYNC.RECONVERGENT B0 ;  /* 0x0000000000007941 */ /* 0x000fea0003800200 */
.L_x_591:
        /* <DEDUP_REMOVED lines=14> */
.L_x_594:
[----:B------:R-:W-:Y:S05]  /*90a0*/  BSYNC.RECONVERGENT B0 ;  /* 0x0000000000007941 */ /* 0x000fea0003800200 */
.L_x_593:
[----:B0-----:R-:W-:-:S07]  /*90b0*/  IADD3 R3, PT, PT, R2, 0x4, RZ ;  /* 0x0000000402037810 */ /* 0x001fce0007ffe0ff */
.L_x_590:
[----:B------:R-:W-:-:S13]  /*90c0*/  ISETP.NE.OR P0, PT, R3, R0, P0 ;  /* 0x000000000300720c */ /* 0x000fda0000705670 */
[----:B------:R-:W-:Y:S05]  /*90d0*/  @!P0 BRA `(.L_x_578) ;  /* 0x0000000000488947 */ /* 0x000fea0003800000 */
.L_x_579:
        /* <DEDUP_REMOVED lines=14> */
.L_x_596:
[----:B------:R-:W-:Y:S05]  /*91c0*/  BSYNC.RECONVERGENT B0 ;  /* 0x0000000000007941 */ /* 0x000fea0003800200 */
.L_x_595:
[----:B------:R-:W-:-:S05]  /*91d0*/  VIADD R3, R3, 0x4 ;  /* 0x0000000403037836 */ /* 0x000fca0000000000 */
[----:B------:R-:W-:-:S13]  /*91e0*/  ISETP.NE.AND P0, PT, R3, R0, PT ;  /* 0x000000000300720c */ /* 0x000fda0003f05270 */
[----:B------:R-:W-:Y:S05]  /*91f0*/  @P0 BRA `(.L_x_579) ;  /* 0xfffffffc00b80947 */ /* 0x000fea000383ffff */
.L_x_578:
[----:B------:R-:W-:-:S13]  /*9200*/  ISETP.NE.AND P0, PT, R6, RZ, PT ;  /* 0x000000ff0600720c */ /* 0x000fda0003f05270 */
[----:B------:R-:W-:Y:S05]  /*9210*/  @!P0 EXIT ;  /* 0x000000000000894d */ /* 0x000fea0003800000 */
[----:B------:R-:W-:-:S05]  /*9220*/  UMOV UR4, URZ ;  /* 0x000000ff00047c82 */ /* 0x000fca0008000000 */
.L_x_599:
        /* <DEDUP_REMOVED lines=16> */
.L_x_598:
[----:B------:R-:W-:Y:S05]  /*9330*/  BSYNC.RECONVERGENT B0 ;  /* 0x0000000000007941 */ /* 0x000fea0003800200 */
.L_x_597:
[----:B------:R-:W-:Y:S01]  /*9340*/  IADD3 R0, PT, PT, R0, 0x1, RZ ;  /* 0x0000000100007810 */ /* 0x000fe20007ffe0ff */
[----:B------:R-:W-:Y:S06]  /*9350*/  @P5 BRA `(.L_x_599) ;  /* 0xfffffffc00b45947 */ /* 0x000fec000383ffff */
[----:B------:R-:W-:Y:S05]  /*9360*/  EXIT ;  /* 0x000000000000794d */ /* 0x000fea0003800000 */
.L_x_600:
        /* <DEDUP_REMOVED lines=9> */
.L_x_614:


//--------------------- .nv.shared.reserved.0     --------------------------
	.section	.nv.shared.reserved.0,"aw",@nobits
	.weak		__nv_reservedSMEM_offset_0_alias
	.size		__nv_reservedSMEM_offset_0_alias, 0, 64
	.other		__nv_reservedSMEM_offset_0_alias,@"STO_CUDA_RESERVED_SHARED STV_DEFAULT"
__nv_reservedSMEM_offset_0_alias:
	.zero		0
	.zero		64


//--------------------- .nv.constant0._Z6fc_jjbPfS_S_S_iib --------------------------
	.section	.nv.constant0._Z6fc_jjbPfS_S_S_iib,"a",@progbits
	.sectionflags	@""
	.align	4
.nv.constant0._Z6fc_jjbPfS_S_S_iib:
	.zero		937


//--------------------- .nv.constant0._Z13globalavg_jjbPfS_ii --------------------------
	.section	.nv.constant0._Z13globalavg_jjbPfS_ii,"a",@progbits
	.sectionflags	@""
	.align	4
.nv.constant0._Z13globalavg_jjbPfS_ii:
	.zero		920


//--------------------- .nv.constant0._Z15basic_block_jjbPfS_S_iib --------------------------
	.section	.nv.constant0._Z15basic_block_jjbPfS_S_iib,"a",@progbits
	.sectionflags	@""
	.align	4
.nv.constant0._Z15basic_block_jjbPfS_S_iib:
	.zero		929


//--------------------- .nv.constant0._Z13batchnorm_jjbPfS_iS_S_S_S_ib --------------------------
	.section	.nv.constant0._Z13batchnorm_jjbPfS_iS_S_S_S_ib,"a",@progbits
	.sectionflags	@""
	.align	4
.nv.constant0._Z13batchnorm_jjbPfS_iS_S_S_S_ib:
	.zero		957


//--------------------- .nv.constant0._Z7max_jjbPfS_iiiiii --------------------------
	.section	.nv.constant0._Z7max_jjbPfS_iiiiii,"a",@progbits
	.sectionflags	@""
	.align	4
.nv.constant0._Z7max_jjbPfS_iiiiii:
	.zero		936


//--------------------- .nv.constant0._Z8norm_jjbPfS_iffii --------------------------
	.section	.nv.constant0._Z8norm_jjbPfS_iffii,"a",@progbits
	.sectionflags	@""
	.align	4
.nv.constant0._Z8norm_jjbPfS_iffii:
	.zero		932


//--------------------- .nv.constant0._Z8gms_convPfS_S_S_iiiiiiiibbi --------------------------
	.section	.nv.constant0._Z8gms_convPfS_S_S_iiiiiiiibbi,"a",@progbits
	.sectionflags	@""
	.align	4
.nv.constant0._Z8gms_convPfS_S_S_iiiiiiiibbi:
	.zero		968


//--------------------- .nv.constant0._Z8conv_jjbPfS_S_S_iiiiiiibb --------------------------
	.section	.nv.constant0._Z8conv_jjbPfS_S_S_iiiiiiibb,"a",@progbits
	.sectionflags	@""
	.align	4
.nv.constant0._Z8conv_jjbPfS_S_S_iiiiiiibb:
	.zero		958


//--------------------- .nv.constant0._Z9first_jjbPfS_S_S_iiiiiiibb --------------------------
	.section	.nv.constant0._Z9first_jjbPfS_S_S_iiiiiiibb,"a",@progbits
	.sectionflags	@""
	.align	4
.nv.constant0._Z9first_jjbPfS_S_S_iiiiiiibb:
	.zero		958


//--------------------- SYMBOLS --------------------------

	.type		.nv.reservedSmem.offset0,@object
	.size		.nv.reservedSmem.offset0,0x4
